def matmul_kernel(
    a_ptr,
    b_ptr,
    c_ptr,
    M,
    N,
    K,
    stride_am,
    stride_ak,
    stride_bk,
    stride_bn,
    stride_cm,
    stride_cn,
    BLOCK_M: tl.constexpr,
    BLOCK_N: tl.constexpr,
    BLOCK_K: tl.constexpr,
    GROUP_M: tl.constexpr,
):
    pid = tl.program_id(axis=0)
    num_pid_m = tl.cdiv(M, BLOCK_M)
    num_pid_n = tl.cdiv(N, BLOCK_N)
    num_pid_in_group = GROUP_M * num_pid_n
    group_id = pid // num_pid_in_group
    first_pid_m = group_id * GROUP_M
    group_size_m = min(num_pid_m - first_pid_m, GROUP_M)
    pid_m = first_pid_m + ((pid % num_pid_in_group) % group_size_m)
    pid_n = (pid % num_pid_in_group) // group_size_m

    offs_am = (pid_m * BLOCK_M + tl.arange(0, BLOCK_M)) % M
    offs_bn = (pid_n * BLOCK_N + tl.arange(0, BLOCK_N)) % N
    offs_k = tl.arange(0, BLOCK_K)
    a_ptrs = a_ptr + offs_am[:, None] * stride_am + offs_k[None, :] * stride_ak
    b_ptrs = b_ptr + offs_k[:, None] * stride_bk + offs_bn[None, :] * stride_bn

    acc = tl.zeros((BLOCK_M, BLOCK_N), dtype=tl.float32)
    for kk in range(0, tl.cdiv(K, BLOCK_K)):
        a = tl.load(a_ptrs, mask=offs_k[None, :] < K - kk * BLOCK_K, other=0.0)
        b = tl.load(b_ptrs, mask=offs_k[:, None] < K - kk * BLOCK_K, other=0.0)
        acc = tl.dot(a, b, acc)
        a_ptrs += BLOCK_K * stride_ak
        b_ptrs += BLOCK_K * stride_bk

    c = acc.to(c_ptr.dtype.element_ty)
    offs_cm = pid_m * BLOCK_M + tl.arange(0, BLOCK_M)
    offs_cn = pid_n * BLOCK_N + tl.arange(0, BLOCK_N)
    c_ptrs = c_ptr + offs_cm[:, None] * stride_cm + offs_cn[None, :] * stride_cn
    mask = (offs_cm[:, None] < M) & (offs_cn[None, :] < N)
    tl.store(c_ptrs, c, mask=mask)

# config = {"BLOCK_K": 256, "BLOCK_M": 64, "BLOCK_N": 32, "GROUP_M": 8, "arch": "sm_100", "dtype": "fp8e4m3", "num_ctas": 1, "num_stages": 3, "num_warps": 4}
# arch = sm_100


// ===== COMPILED SASS (sm_100a) =====

	.target	sm_100a

	.elftype	@"ET_EXEC"


//--------------------- .note.nv.tkinfo           --------------------------
	.section	.note.nv.tkinfo,"",@"SHT_NOTE"
	.sectionflags	@"SHF_NOTE_NV_TKINFO"
	.tkinfo
        /*0018*/ 	.word	0x00000081
        /*0030*/ 	.string	""
        /*0030*/ 	.string	"ptxas-blackwell"
        /*0030*/ 	.string	"Cuda compilation tools, release 12.9, V12.9.86"
        /*0030*/ 	.string	"Build cuda_12.9.r12.9/compiler.36037853_0"
        /*0030*/ 	.string	"-v  -suppress-debug-info  -lineinfo  -arch sm_100a "



//--------------------- .note.nv.cuver            --------------------------
	.section	.note.nv.cuver,"",@"SHT_NOTE"
	.sectionflags	@"SHF_NOTE_NV_CUVER"
        /*0018*/ 	.short	0x0001
        /*001a*/ 	.short	0x0064
        /*001c*/ 	.short	0x0001
        /*001e*/ 	.short	0x0000
        /*0020*/ 	.short	0x0001
        /*0022*/ 	.short	0x0000


//--------------------- .nv.info                  --------------------------
	.section	.nv.info,"",@"SHT_CUDA_INFO"
	.align	4


	//----- nvinfo : EIATTR_REGCOUNT
	.align		4
        /*0000*/ 	.byte	0x04, 0x2f
        /*0002*/ 	.short	(.L_4 - .L_3)
	.align		4
.L_3:
        /*0004*/ 	.word	index@(matmul_kernel)
        /*0008*/ 	.word	0x00000028


	//----- nvinfo : EIATTR_FRAME_SIZE
	.align		4
.L_4:
        /*000c*/ 	.byte	0x04, 0x11
        /*000e*/ 	.short	(.L_6 - .L_5)
	.align		4
.L_5:
        /*0010*/ 	.word	index@($__internal_2_$__cuda_sm10x_tcgen05_guardrail_trap_unallocated_columns_being_dealloced)
        /*0014*/ 	.word	0x00000c28


	//----- nvinfo : EIATTR_FRAME_SIZE
	.align		4
.L_6:
        /*0018*/ 	.byte	0x04, 0x11
        /*001a*/ 	.short	(.L_8 - .L_7)
	.align		4
.L_7:
        /*001c*/ 	.word	index@($__internal_1_$__cuda_sm10x_tcgen05_guardrail_trap_phase_invalid_during_alloc)
        /*0020*/ 	.word	0x00000c28


	//----- nvinfo : EIATTR_FRAME_SIZE
	.align		4
.L_8:
        /*0024*/ 	.byte	0x04, 0x11
        /*0026*/ 	.short	(.L_10 - .L_9)
	.align		4
.L_9:
        /*0028*/ 	.word	index@($__internal_0_$__cuda_sm10x_tcgen05_guardrail_trap_col_being_dealloced_not_returned_by_alloc)
        /*002c*/ 	.word	0x00000c28


	//----- nvinfo : EIATTR_FRAME_SIZE
	.align		4
.L_10:
        /*0030*/ 	.byte	0x04, 0x11
        /*0032*/ 	.short	(.L_12 - .L_11)
	.align		4
.L_11:
        /*0034*/ 	.word	index@(matmul_kernel)
        /*0038*/ 	.word	0x00000c28


	//----- nvinfo : EIATTR_MIN_STACK_SIZE
	.align		4
.L_12:
        /*003c*/ 	.byte	0x04, 0x12
        /*003e*/ 	.short	(.L_14 - .L_13)
	.align		4
.L_13:
        /*0040*/ 	.word	index@(matmul_kernel)
        /*0044*/ 	.word	0x00000c28
.L_14:


//--------------------- .nv.info.matmul_kernel    --------------------------
	.section	.nv.info.matmul_kernel,"",@"SHT_CUDA_INFO"
	.sectionflags	@""
	.align	4


	//----- nvinfo : EIATTR_CUDA_API_VERSION
	.align		4
        /*0000*/ 	.byte	0x04, 0x37
        /*0002*/ 	.short	(.L_16 - .L_15)
.L_15:
        /*0004*/ 	.word	0x00000081


	//----- nvinfo : EIATTR_KPARAM_INFO
	.align		4
.L_16:
        /*0008*/ 	.byte	0x04, 0x17
        /*000a*/ 	.short	(.L_18 - .L_17)
.L_17:
        /*000c*/ 	.word	0x00000000
        /*0010*/ 	.short	0x000d
        /*0012*/ 	.short	0x0048
        /*0014*/ 	.byte	0x00, 0xf4, 0x21, 0x00


	//----- nvinfo : EIATTR_KPARAM_INFO
	.align		4
.L_18:
        /*0018*/ 	.byte	0x04, 0x17
        /*001a*/ 	.short	(.L_20 - .L_19)
.L_19:
        /*001c*/ 	.word	0x00000000
        /*0020*/ 	.short	0x000c
        /*0022*/ 	.short	0x0040
        /*0024*/ 	.byte	0x00, 0xf4, 0x21, 0x00


	//----- nvinfo : EIATTR_KPARAM_INFO
	.align		4
.L_20:
        /*0028*/ 	.byte	0x04, 0x17
        /*002a*/ 	.short	(.L_22 - .L_21)
.L_21:
        /*002c*/ 	.word	0x00000000
        /*0030*/ 	.short	0x000b
        /*0032*/ 	.short	0x0038
        /*0034*/ 	.byte	0x00, 0xf0, 0x11, 0x00


	//----- nvinfo : EIATTR_KPARAM_INFO
	.align		4
.L_22:
        /*0038*/ 	.byte	0x04, 0x17
        /*003a*/ 	.short	(.L_24 - .L_23)
.L_23:
        /*003c*/ 	.word	0x00000000
        /*0040*/ 	.short	0x000a
        /*0042*/ 	.short	0x0034
        /*0044*/ 	.byte	0x00, 0xf0, 0x11, 0x00


	//----- nvinfo : EIATTR_KPARAM_INFO
	.align		4
.L_24:
        /*0048*/ 	.byte	0x04, 0x17
        /*004a*/ 	.short	(.L_26 - .L_25)
.L_25:
        /*004c*/ 	.word	0x00000000
        /*0050*/ 	.short	0x0009
        /*0052*/ 	.short	0x0030
        /*0054*/ 	.byte	0x00, 0xf0, 0x11, 0x00


	//----- nvinfo : EIATTR_KPARAM_INFO
	.align		4
.L_26:
        /*0058*/ 	.byte	0x04, 0x17
        /*005a*/ 	.short	(.L_28 - .L_27)
.L_27:
        /*005c*/ 	.word	0x00000000
        /*0060*/ 	.short	0x0008
        /*0062*/ 	.short	0x002c
        /*0064*/ 	.byte	0x00, 0xf0, 0x11, 0x00


	//----- nvinfo : EIATTR_KPARAM_INFO
	.align		4
.L_28:
        /*0068*/ 	.byte	0x04, 0x17
        /*006a*/ 	.short	(.L_30 - .L_29)
.L_29:
        /*006c*/ 	.word	0x00000000
        /*0070*/ 	.short	0x0007
        /*0072*/ 	.short	0x0028
        /*0074*/ 	.byte	0x00, 0xf0, 0x11, 0x00


	//----- nvinfo : EIATTR_KPARAM_INFO
	.align		4
.L_30:
        /*0078*/ 	.byte	0x04, 0x17
        /*007a*/ 	.short	(.L_32 - .L_31)
.L_31:
        /*007c*/ 	.word	0x00000000
        /*0080*/ 	.short	0x0006
        /*0082*/ 	.short	0x0024
        /*0084*/ 	.byte	0x00, 0xf0, 0x11, 0x00


	//----- nvinfo : EIATTR_KPARAM_INFO
	.align		4
.L_32:
        /*0088*/ 	.byte	0x04, 0x17
        /*008a*/ 	.short	(.L_34 - .L_33)
.L_33:
        /*008c*/ 	.word	0x00000000
        /*0090*/ 	.short	0x0005
        /*0092*/ 	.short	0x0020
        /*0094*/ 	.byte	0x00, 0xf0, 0x11, 0x00


	//----- nvinfo : EIATTR_KPARAM_INFO
	.align		4
.L_34:
        /*0098*/ 	.byte	0x04, 0x17
        /*009a*/ 	.short	(.L_36 - .L_35)
.L_35:
        /*009c*/ 	.word	0x00000000
        /*00a0*/ 	.short	0x0004
        /*00a2*/ 	.short	0x001c
        /*00a4*/ 	.byte	0x00, 0xf0, 0x11, 0x00


	//----- nvinfo : EIATTR_KPARAM_INFO
	.align		4
.L_36:
        /*00a8*/ 	.byte	0x04, 0x17
        /*00aa*/ 	.short	(.L_38 - .L_37)
.L_37:
        /*00ac*/ 	.word	0x00000000
        /*00b0*/ 	.short	0x0003
        /*00b2*/ 	.short	0x0018
        /*00b4*/ 	.byte	0x00, 0xf0, 0x11, 0x00


	//----- nvinfo : EIATTR_KPARAM_INFO
	.align		4
.L_38:
        /*00b8*/ 	.byte	0x04, 0x17
        /*00ba*/ 	.short	(.L_40 - .L_39)
.L_39:
        /*00bc*/ 	.word	0x00000000
        /*00c0*/ 	.short	0x0002
        /*00c2*/ 	.short	0x0010
        /*00c4*/ 	.byte	0x00, 0xf4, 0x21, 0x00


	//----- nvinfo : EIATTR_KPARAM_INFO
	.align		4
.L_40:
        /*00c8*/ 	.byte	0x04, 0x17
        /*00ca*/ 	.short	(.L_42 - .L_41)
.L_41:
        /*00cc*/ 	.word	0x00000000
        /*00d0*/ 	.short	0x0001
        /*00d2*/ 	.short	0x0008
        /*00d4*/ 	.byte	0x00, 0xf4, 0x21, 0x00


	//----- nvinfo : EIATTR_KPARAM_INFO
	.align		4
.L_42:
        /*00d8*/ 	.byte	0x04, 0x17
        /*00da*/ 	.short	(.L_44 - .L_43)
.L_43:
        /*00dc*/ 	.word	0x00000000
        /*00e0*/ 	.short	0x0000
        /*00e2*/ 	.short	0x0000
        /*00e4*/ 	.byte	0x00, 0xf4, 0x21, 0x00


	//----- nvinfo : EIATTR_AT_ENTRY_FRAGMENTS
	.align		4
.L_44:
        /*00e8*/ 	.byte	0x04, 0x4f
        /*00ea*/ 	.short	(.L_46 - .L_45)


	//   ....[0]....
.L_45:
        /*00ec*/ 	.word	0x00000004


	//----- nvinfo : EIATTR_RESERVED_SMEM_USED
	.align		4
.L_46:
        /*00f0*/ 	.byte	0x01, 0x41
	.zero		2


	//----- nvinfo : EIATTR_SPARSE_MMA_MASK
	.align		4
        /*00f4*/ 	.byte	0x03, 0x50
        /*00f6*/ 	.short	0x0000


	//----- nvinfo : EIATTR_TCGEN05_1CTA_USED
	.align		4
        /*00f8*/ 	.byte	0x01, 0x51
	.zero		2


	//----- nvinfo : EIATTR_MAXREG_COUNT
	.align		4
        /*00fc*/ 	.byte	0x03, 0x1b
        /*00fe*/ 	.short	0x00ff


	//----- nvinfo : EIATTR_NUM_BARRIERS
	.align		4
        /*0100*/ 	.byte	0x02, 0x4c
        /*0102*/ 	.byte	0x01
	.zero		1


	//----- nvinfo : EIATTR_ANNOTATIONS
	.align		4
        /*0104*/ 	.byte	0x04, 0x55
        /*0106*/ 	.short	(.L_48 - .L_47)


	//   ....[0]....
.L_47:
        /*0108*/ 	.word	0x00000001
        /*010c*/ 	.byte	0x10, 0x0a, 0x00, 0x00, 0x01, 0x00, 0x00, 0x00, 0xc0, 0x0a, 0x00, 0x00, 0x01, 0x00, 0x00, 0x00
        /* <DEDUP_REMOVED lines=1405> */
        /*58ec*/ 	.byte	0xb0, 0xde, 0x01, 0x00, 0x01, 0x00, 0x00, 0x00, 0xd0, 0xde, 0x01, 0x00


	//----- nvinfo : EIATTR_INT_WARP_WIDE_INSTR_OFFSETS
	.align		4
.L_48:
        /*58f8*/ 	.byte	0x04, 0x31
        /*58fa*/ 	.short	(.L_50 - .L_49)


	//   ....[0]....
.L_49:
        /*58fc*/ 	.word	0x000013f0


	//   ....[1]....
        /*5900*/ 	.word	0x00001400


	//   ....[2]....
        /*5904*/ 	.word	0x00001b00


	//   ....[3]....
        /*5908*/ 	.word	0x0001ec80


	//   ....[4]....
        /*590c*/ 	.word	0x0001ecd0


	//----- nvinfo : EIATTR_COOP_GROUP_MASK_REGIDS
	.align		4
.L_50:
        /*5910*/ 	.byte	0x04, 0x29
        /*5912*/ 	.short	(.L_52 - .L_51)


	//   ....[0]....
.L_51:
        /*5914*/ 	.word	0xffffffff


	//   ....[1]....
        /*5918*/ 	.word	0xffffffff


	//   ....[2]....
        /*591c*/ 	.word	0xffffffff


	//   ....[3]....
        /*5920*/ 	.word	0xffffffff


	//----- nvinfo : EIATTR_COOP_GROUP_INSTR_OFFSETS
	.align		4
.L_52:
        /*5924*/ 	.byte	0x04, 0x28
        /*5926*/ 	.short	(.L_54 - .L_53)


	//   ....[0]....
.L_53:
        /*5928*/ 	.word	0x00000070


	//   ....[1]....
        /*592c*/ 	.word	0x00000320


	//   ....[2]....
        /*5930*/ 	.word	0x0001eb20


	//   ....[3]....
        /*5934*/ 	.word	0x0001ed80


	//----- nvinfo : EIATTR_VRC_CTA_INIT_COUNT
	.align		4
.L_54:
        /*5938*/ 	.byte	0x02, 0x4a
        /*593a*/ 	.byte	0x80
	.zero		1


	//----- nvinfo : EIATTR_MBARRIER_INSTR_OFFSETS
	.align		4
        /*593c*/ 	.byte	0x04, 0x39
        /*593e*/ 	.short	(.L_56 - .L_55)


	//   ....[0]....
.L_55:
        /*5940*/ 	.word	0x000018a0
        /*5944*/ 	.word	0x000000ff
        /*5948*/ 	.word	0x00000000
        /*594c*/ 	.short	0x0100
        /*594e*/ 	.byte	0x11
	.zero		1


	//   ....[1]....
        /*5950*/ 	.word	0x00001bf0
        /*5954*/ 	.word	0x000000ff
        /*5958*/ 	.word	0x0000c008
        /*595c*/ 	.short	0x0100
        /*595e*/ 	.byte	0x0e
	.zero		1


	//   ....[2]....
        /*5960*/ 	.word	0x0000f410
        /*5964*/ 	.word	0x000000ff
        /*5968*/ 	.word	0x00000000
        /*596c*/ 	.short	0x010a
        /*596e*/ 	.byte	0x11
	.zero		1


	//   ....[3]....
        /*5970*/ 	.word	0x0001de90
        /*5974*/ 	.word	0x000000ff
        /*5978*/ 	.word	0x00000000
        /*597c*/ 	.short	0x010a
        /*597e*/ 	.byte	0x11
	.zero		1


	//   ....[4]....
        /*5980*/ 	.word	0x0001df10
        /*5984*/ 	.word	0x000000ff
        /*5988*/ 	.word	0x0000c000
        /*598c*/ 	.short	0x0108
        /*598e*/ 	.byte	0x0e
	.zero		1


	//   ....[5]....
        /*5990*/ 	.word	0x0001dfd0
        /*5994*/ 	.word	0x000000ff
        /*5998*/ 	.word	0x0000c008
        /*599c*/ 	.short	0x0108
        /*599e*/ 	.byte	0x0e
	.zero		1


	//   ....[6]....
        /*59a0*/ 	.word	0x0001edb0
        /*59a4*/ 	.word	0x000000ff
        /*59a8*/ 	.word	0x00000000
        /*59ac*/ 	.short	0x010a
        /*59ae*/ 	.byte	0x11
	.zero		1


	//   ....[7]....
        /*59b0*/ 	.word	0x0001ede0
        /*59b4*/ 	.word	0x000000ff
        /*59b8*/ 	.word	0x00000000
        /*59bc*/ 	.short	0x010a
        /*59be*/ 	.byte	0x11
	.zero		1


	//----- nvinfo : EIATTR_NUM_MBARRIERS
	.align		4
.L_56:
        /*59c0*/ 	.byte	0x03, 0x38
        /*59c2*/ 	.short	0x0002


	//----- nvinfo : EIATTR_EXIT_INSTR_OFFSETS
	.align		4
        /*59c4*/ 	.byte	0x04, 0x1c
        /*59c6*/ 	.short	(.L_58 - .L_57)


	//   ....[0]....
.L_57:
        /*59c8*/ 	.word	0x0001ed90


	//----- nvinfo : EIATTR_REQNTID
	.align		4
.L_58:
        /*59cc*/ 	.byte	0x04, 0x10
        /*59ce*/ 	.short	(.L_60 - .L_59)
.L_59:
        /*59d0*/ 	.word	0x00000080
        /*59d4*/ 	.word	0x00000001
        /*59d8*/ 	.word	0x00000001


	//----- nvinfo : EIATTR_CRS_STACK_SIZE
	.align		4
.L_60:
        /*59dc*/ 	.byte	0x04, 0x1e
        /*59de*/ 	.short	(.L_62 - .L_61)
.L_61:
        /*59e0*/ 	.word	0x00000000


	//----- nvinfo : EIATTR_CBANK_PARAM_SIZE
	.align		4
.L_62:
        /*59e4*/ 	.byte	0x03, 0x19
        /*59e6*/ 	.short	0x0050


	//----- nvinfo : EIATTR_PARAM_CBANK
	.align		4
        /*59e8*/ 	.byte	0x04, 0x0a
        /*59ea*/ 	.short	(.L_64 - .L_63)
	.align		4
.L_63:
        /*59ec*/ 	.word	index@(.nv.constant0.matmul_kernel)
        /*59f0*/ 	.short	0x0380
        /*59f2*/ 	.short	0x0050


	//----- nvinfo : EIATTR_SW_WAR
	.align		4
.L_64:
        /*59f4*/ 	.byte	0x04, 0x36
        /*59f6*/ 	.short	(.L_66 - .L_65)
.L_65:
        /*59f8*/ 	.word	0x00000008
.L_66:


//--------------------- .nv.compat                --------------------------
	.section	.nv.compat,"",@"SHT_CUDA_COMPAT_INFO"
	.align	4
        /*0000*/ 	.byte	0x02, 0x02, 0x02, 0x00, 0x02, 0x05, 0x05, 0x00, 0x02, 0x03, 0x00, 0x00, 0x02, 0x06, 0x01, 0x00


//--------------------- .nv.callgraph             --------------------------
	.section	.nv.callgraph,"",@"SHT_CUDA_CALLGRAPH"
	.align	4
	.sectionentsize	8
	.align		4
        /*0000*/ 	.word	0x00000000
	.align		4
        /*0004*/ 	.word	0xffffffff
	.align		4
        /*0008*/ 	.word	0x00000000
	.align		4
        /*000c*/ 	.word	0xfffffffe
	.align		4
        /*0010*/ 	.word	0x00000000
	.align		4
        /*0014*/ 	.word	0xfffffffd
	.align		4
        /*0018*/ 	.word	0x00000000
	.align		4
        /*001c*/ 	.word	0xfffffffc


//--------------------- .text.matmul_kernel       --------------------------
	.section	.text.matmul_kernel,"ax",@progbits
	.align	128
        .global         matmul_kernel
        .type           matmul_kernel,@function
        .size           matmul_kernel,(.L_x_20 - matmul_kernel)
        .other          matmul_kernel,@"STO_CUDA_ENTRY STV_DEFAULT"
matmul_kernel:
.text.matmul_kernel:
[----:B------:R-:W0:Y:S01]  /*0000*/  LDC R1, c[0x0][0x37c] ;  /* 0x0000df00ff017b82 */ /* 0x000e220000000800 */
[----:B------:R-:W1:Y:S01]  /*0010*/  S2R R0, SR_TID.X ;  /* 0x0000000000007919 */ /* 0x000e620000002100 */
[----:B0-----:R-:W-:Y:S01]  /*0020*/  VIADD R1, R1, 0xfffff3d8 ;  /* 0xfffff3d801017836 */ /* 0x001fe20000000000 */
[----:B-1----:R-:W-:-:S13]  /*0030*/  ISETP.GE.U32.AND P0, PT, R0, 0x20, PT ;  /* 0x000000200000780c */ /* 0x002fda0003f06070 */
[----:B------:R-:W-:Y:S02]  /*0040*/  VOTEU.ANY UP0, P0 ;  /* 0x0000000000ff7886 */ /* 0x000fe40000000100 */
[----:B------:R-:W-:Y:S05]  /*0050*/  BRA.U UP0, `(.L_x_0) ;  /* 0x0000000100b47547 */ /* 0x000fea000b800000 */
[----:B------:R-:W0:Y:S01]  /*0060*/  S2UR UR6, SR_CgaCtaId ;  /* 0x00000000000679c3 */ /* 0x000e220000008800 */
[----:B------:R-:W-:Y:S01]  /*0070*/  NOP ;  /* 0x0000000000007918 */ /* 0x000fe20000000000 */
[----:B------:R-:W-:Y:S02]  /*0080*/  UMOV UR4, 0x40 ;  /* 0x0000004000047882 */ /* 0x000fe40000000000 */
[----:B0-----:R-:W-:-:S09]  /*0090*/  ULEA UR4, UR6, UR4, 0x18 ;  /* 0x0000000406047291 */ /* 0x001fd2000f8ec0ff */
[----:B------:R-:W0:Y:S01]  /*00a0*/  LDS.U8 R0, [UR4] ;  /* 0x00000004ff007984 */ /* 0x000e220008000000 */
[----:B------:R-:W-:Y:S02]  /*00b0*/  UMOV UR4, 0x400 ;  /* 0x0000040000047882 */ /* 0x000fe40000000000 */
[----:B------:R-:W-:Y:S01]  /*00c0*/  ULEA UR4, UR6, UR4, 0x18 ;  /* 0x0000000406047291 */ /* 0x000fe2000f8ec0ff */
[----:B0-----:R-:W-:-:S13]  /*00d0*/  ISETP.NE.AND P0, PT, R0, RZ, PT ;  /* 0x000000ff0000720c */ /* 0x001fda0003f05270 */
[----:B------:R-:W-:Y:S05]  /*00e0*/  @P0 BRA `(.L_x_1) ;  /* 0x0000000000780947 */ /* 0x000fea0003800000 */
[----:B------:R-:W-:-:S13]  /*00f0*/  ELECT P0, URZ, PT ;  /* 0x0000000000ff782f */ /* 0x000fda0003800000 */
[----:B------:R-:W-:Y:S05]  /*0100*/  @!P0 BRA `(.L_x_2) ;  /* 0x0000000000808947 */ /* 0x000fea0003800000 */
[----:B------:R-:W-:Y:S01]  /*0110*/  UMOV UR5, 0x1 ;  /* 0x0000000100057882 */ /* 0x000fe20000000000 */
[----:B------:R-:W-:-:S04]  /*0120*/  IMAD.MOV.U32 R4, RZ, RZ, 0x1 ;  /* 0x00000001ff047424 */ /* 0x000fc800078e00ff */
[----:B------:R-:W-:Y:S04]  /*0130*/  DEPBAR.LE SB0, 0x36 ;  /* 0x00008d800000791a */ /* 0x000fe80000000000 */
[----:B------:R-:W0:Y:S02]  /*0140*/  UTCATOMSWS.FIND_AND_SET.ALIGN UP1, UR5, UR5 ;  /* 0x00000005000575e3 */ /* 0x000e240008020800 */
[----:B0-----:R-:W-:-:S04]  /*0150*/  PLOP3.LUT P0, PT, PT, PT, UP1, 0x80, 0x8 ;  /* 0x000000000008781c */ /* 0x001fc80003f0f018 */
[----:B------:R-:W-:-:S04]  /*0160*/  SEL R0, RZ, 0xffffffff, !P0 ;  /* 0xffffffffff007807 */ /* 0x000fc80004000000 */
[----:B------:R-:W-:Y:S01]  /*0170*/  ISETP.NE.AND P0, PT, R0, RZ, PT ;  /* 0x000000ff0000720c */ /* 0x000fe20003f05270 */
[----:B------:R-:W-:-:S12]  /*0180*/  IMAD.U32 R0, RZ, RZ, UR5 ;  /* 0x00000005ff007e24 */ /* 0x000fd8000f8e00ff */
[----:B------:R-:W-:Y:S05]  /*0190*/  @P0 BRA `(.L_x_3) ;  /* 0x0000000000240947 */ /* 0x000fea0003800000 */
.L_x_4:
[----:B------:R-:W-:Y:S05]  /*01a0*/  NANOSLEEP 0x64 ;  /* 0x000000640000795d */ /* 0x000fea0003800000 */
[----:B------:R-:W-:-:S05]  /*01b0*/  UMOV UR5, 0x1 ;  /* 0x0000000100057882 */ /* 0x000fca0000000000 */
[----:B------:R-:W-:Y:S04]  /*01c0*/  DEPBAR.LE SB0, 0x36 ;  /* 0x00008d800000791a */ /* 0x000fe80000000000 */
[----:B------:R-:W0:Y:S02]  /*01d0*/  UTCATOMSWS.FIND_AND_SET.ALIGN UP1, UR5, UR5 ;  /* 0x00000005000575e3 */ /* 0x000e240008020800 */
[----:B0-----:R-:W-:-:S04]  /*01e0*/  PLOP3.LUT P0, PT, PT, PT, UP1, 0x80, 0x8 ;  /* 0x000000000008781c */ /* 0x001fc80003f0f018 */
[----:B------:R-:W-:-:S04]  /*01f0*/  SEL R0, RZ, 0xffffffff, !P0 ;  /* 0xffffffffff007807 */ /* 0x000fc80004000000 */
[----:B------:R-:W-:Y:S01]  /*0200*/  ISETP.NE.AND P0, PT, R0, RZ, PT ;  /* 0x000000ff0000720c */ /* 0x000fe20003f05270 */
[----:B------:R-:W-:-:S12]  /*0210*/  IMAD.U32 R0, RZ, RZ, UR5 ;  /* 0x00000005ff007e24 */ /* 0x000fd8000f8e00ff */
[----:B------:R-:W-:Y:S05]  /*0220*/  @!P0 BRA `(.L_x_4) ;  /* 0xfffffffc00dc8947 */ /* 0x000fea000383ffff */
.L_x_3:
[----:B------:R-:W-:Y:S01]  /*0230*/  VIADD R3, R0, 0x10 ;  /* 0x0000001000037836 */ /* 0x000fe20000000000 */
[----:B------:R-:W-:Y:S01]  /*0240*/  UMOV UR5, 0x50 ;  /* 0x0000005000057882 */ /* 0x000fe20000000000 */
[----:B------:R-:W-:Y:S01]  /*0250*/  SHF.L.U32 R2, R4, R0, RZ ;  /* 0x0000000004027219 */ /* 0x000fe200000006ff */
[----:B------:R-:W-:Y:S01]  /*0260*/  ULEA UR5, UR6, UR5, 0x18 ;  /* 0x0000000506057291 */ /* 0x000fe2000f8ec0ff */
[----:B------:R-:W-:Y:S01]  /*0270*/  IMAD.SHL.U32 R0, R0, 0x20, RZ ;  /* 0x0000002000007824 */ /* 0x000fe200078e00ff */
[----:B------:R-:W-:-:S04]  /*0280*/  SHF.L.U32 R3, R4, R3, RZ ;  /* 0x0000000304037219 */ /* 0x000fc800000006ff */
[----:B------:R-:W-:-:S05]  /*0290*/  LOP3.LUT R2, R3, R2, RZ, 0xfc, !PT ;  /* 0x0000000203027212 */ /* 0x000fca00078efcff */
[----:B------:R0:W-:Y:S04]  /*02a0*/  ATOMS.OR RZ, [UR5], R2 ;  /* 0x00000002ffff798c */ /* 0x0001e8000b000005 */
[----:B------:R0:W-:Y:S01]  /*02b0*/  STS [UR4], R0 ;  /* 0x00000000ff007988 */ /* 0x0001e20008000804 */
[----:B------:R-:W-:Y:S05]  /*02c0*/  BRA `(.L_x_2) ;  /* 0x0000000000107947 */ /* 0x000fea0003800000 */
.L_x_1:
[----:B------:R-:W-:Y:S01]  /*02d0*/  IMAD.MOV.U32 R0, RZ, RZ, -0x1 ;  /* 0xffffffffff007424 */ /* 0x000fe200078e00ff */
[----:B------:R-:W-:-:S04]  /*02e0*/  MOV R2, 0x310 ;  /* 0x0000031000027802 */ /* 0x000fc80000000f00 */
[----:B------:R0:W-:Y:S03]  /*02f0*/  STS [UR4], R0 ;  /* 0x00000000ff007988 */ /* 0x0001e60008000804 */
[----:B0-----:R-:W-:Y:S05]  /*0300*/  CALL.REL.NOINC `($__internal_1_$__cuda_sm10x_tcgen05_guardrail_trap_phase_invalid_during_alloc) ;  /* 0x000001e800cc7944 */ /* 0x001fea0003c00000 */
.L_x_2:
[----:B------:R-:W-:Y:S05]  /*0310*/  WARPSYNC.ALL ;  /* 0x0000000000007948 */ /* 0x000fea0003800000 */
[----:B------:R-:W-:Y:S01]  /*0320*/  NOP ;  /* 0x0000000000007918 */ /* 0x000fe20000000000 */
.L_x_0:
[----:B------:R-:W1:Y:S01]  /*0330*/  LDC.64 R16, c[0x0][0x398] ;  /* 0x0000e600ff107b82 */ /* 0x000e620000000a00 */
[----:B------:R-:W2:Y:S01]  /*0340*/  S2R R4, SR_CTAID.X ;  /* 0x0000000000047919 */ /* 0x000ea20000002500 */
[----:B------:R-:W-:Y:S01]  /*0350*/  UMOV UR14, 0x400 ;  /* 0x00000400000e7882 */ /* 0x000fe20000000000 */
[----:B------:R-:W3:Y:S01]  /*0360*/  LDCU UR13, c[0x0][0x3a0] ;  /* 0x00007400ff0d77ac */ /* 0x000ee20008000800 */
[----:B------:R-:W4:Y:S01]  /*0370*/  S2R R19, SR_TID.X ;  /* 0x0000000000137919 */ /* 0x000f220000002100 */
[----:B------:R-:W0:Y:S03]  /*0380*/  LDCU UR12, c[0x0][0x3a4] ;  /* 0x00007480ff0c77ac */ /* 0x000e260008000800 */
[----:B------:R-:W5:Y:S01]  /*0390*/  S2UR UR5, SR_CgaCtaId ;  /* 0x00000000000579c3 */ /* 0x000f620000008800 */
[----:B------:R-:W0:Y:S01]  /*03a0*/  LDCU.64 UR22, c[0x0][0x358] ;  /* 0x00006b00ff1677ac */ /* 0x000e220008000a00 */
[----:B------:R-:W0:Y:S01]  /*03b0*/  LDCU.128 UR8, c[0x0][0x380] ;  /* 0x00007000ff0877ac */ /* 0x000e220008000c00 */
[----:B------:R-:W-:Y:S01]  /*03c0*/  UMOV UR6, 0x1 ;  /* 0x0000000100067882 */ /* 0x000fe20000000000 */
[----:B---3--:R-:W-:Y:S01]  /*03d0*/  UIADD3 UR21, UPT, UPT, UR13, 0xff, URZ ;  /* 0x000000ff0d157890 */ /* 0x008fe2000fffe0ff */
[----:B01----:R-:W-:Y:S01]  /*03e0*/  VIADD R0, R17, 0x1f ;  /* 0x0000001f11007836 */ /* 0x003fe20000000000 */
[----:B------:R-:W-:-:S02]  /*03f0*/  IABS R13, R16 ;  /* 0x00000010000d7213 */ /* 0x000fc40000000000 */
[----:B------:R-:W-:Y:S02]  /*0400*/  UISETP.GT.AND UP1, UPT, UR21, 0xff, UPT ;  /* 0x000000ff1500788c */ /* 0x000fe4000bf24270 */
[----:B------:R-:W-:Y:S01]  /*0410*/  SHF.R.S32.HI R3, RZ, 0x1f, R0 ;  /* 0x0000001fff037819 */ /* 0x000fe20000011400 */
[----:B-----5:R-:W-:-:S03]  /*0420*/  ULEA UR14, UR5, UR14, 0x18 ;  /* 0x0000000e050e7291 */ /* 0x020fc6000f8ec0ff */
[----:B------:R-:W-:Y:S01]  /*0430*/  LEA.HI R3, R3, R0, RZ, 0x5 ;  /* 0x0000000003037211 */ /* 0x000fe200078f28ff */
[----:B------:R-:W-:Y:S01]  /*0440*/  BAR.SYNC.DEFER_BLOCKING 0x0 ;  /* 0x0000000000007b1d */ /* 0x000fe20000010000 */
[----:B--2---:R-:W-:Y:S01]  /*0450*/  IABS R8, R4 ;  /* 0x0000000400087213 */ /* 0x004fe20000000000 */
[----:B------:R-:W-:Y:S01]  /*0460*/  UIADD3 UR17, UPT, UPT, UR14, 0xc000, URZ ;  /* 0x0000c0000e117890 */ /* 0x000fe2000fffe0ff */
[----:B------:R-:W-:-:S05]  /*0470*/  SHF.R.S32.HI R3, RZ, 0x5, R3 ;  /* 0x00000005ff037819 */ /* 0x000fca0000011403 */
[----:B------:R-:W-:-:S05]  /*0480*/  IMAD.SHL.U32 R3, R3, 0x8, RZ ;  /* 0x0000000803037824 */ /* 0x000fca00078e00ff */
[-C--:B------:R-:W-:Y:S02]  /*0490*/  IABS R5, R3.reuse ;  /* 0x0000000300057213 */ /* 0x080fe40000000000 */
[----:B------:R-:W-:Y:S02]  /*04a0*/  IABS R10, R3 ;  /* 0x00000003000a7213 */ /* 0x000fe40000000000 */
[----:B------:R-:W0:Y:S01]  /*04b0*/  I2F.RP R0, R5 ;  /* 0x0000000500007306 */ /* 0x000e220000209400 */
[----:B------:R-:W1:Y:S07]  /*04c0*/  LDS R11, [UR14] ;  /* 0x0000000eff0b7984 */ /* 0x000e6e0008000800 */
[----:B0-----:R-:W0:Y:S02]  /*04d0*/  MUFU.RCP R0, R0 ;  /* 0x0000000000007308 */ /* 0x001e240000001000 */
[----:B0-----:R-:W-:-:S02]  /*04e0*/  VIADD R6, R0, 0xffffffe ;  /* 0x0ffffffe00067836 */ /* 0x001fc40000000000 */
[----:B------:R-:W-:-:S04]  /*04f0*/  IMAD.MOV R0, RZ, RZ, -R10 ;  /* 0x000000ffff007224 */ /* 0x000fc800078e0a0a */
[----:B------:R0:W2:Y:S02]  /*0500*/  F2I.FTZ.U32.TRUNC.NTZ R7, R6 ;  /* 0x0000000600077305 */ /* 0x0000a4000021f000 */
[----:B0-----:R-:W-:Y:S01]  /*0510*/  IMAD.MOV.U32 R6, RZ, RZ, RZ ;  /* 0x000000ffff067224 */ /* 0x001fe200078e00ff */
[----:B-1----:R-:W-:Y:S01]  /*0520*/  R2UR UR15, R11 ;  /* 0x000000000b0f72ca */ /* 0x002fe200000e0000 */
[----:B--2---:R-:W-:-:S04]  /*0530*/  IMAD.MOV R2, RZ, RZ, -R7 ;  /* 0x000000ffff027224 */ /* 0x004fc800078e0a07 */
[----:B------:R-:W-:Y:S02]  /*0540*/  IMAD R9, R2, R5, RZ ;  /* 0x0000000502097224 */ /* 0x000fe400078e02ff */
[----:B------:R-:W-:Y:S02]  /*0550*/  IMAD.MOV.U32 R2, RZ, RZ, R8 ;  /* 0x000000ffff027224 */ /* 0x000fe400078e0008 */
[----:B------:R-:W-:Y:S01]  /*0560*/  IMAD.HI.U32 R7, R7, R9, R6 ;  /* 0x0000000907077227 */ /* 0x000fe200078e0006 */
[----:B------:R-:W0:Y:S05]  /*0570*/  I2F.RP R8, R13 ;  /* 0x0000000d00087306 */ /* 0x000e2a0000209400 */
[----:B------:R-:W-:-:S04]  /*0580*/  IMAD.HI.U32 R7, R7, R2, RZ ;  /* 0x0000000207077227 */ /* 0x000fc800078e00ff */
[----:B------:R-:W-:Y:S01]  /*0590*/  IMAD R0, R7, R0, R2 ;  /* 0x0000000007007224 */ /* 0x000fe200078e0202 */
[----:B------:R-:W-:Y:S04]  /*05a0*/  BAR.SYNC.DEFER_BLOCKING 0x0 ;  /* 0x0000000000007b1d */ /* 0x000fe80000010000 */
[----:B------:R-:W-:Y:S02]  /*05b0*/  ISETP.GT.U32.AND P1, PT, R5, R0, PT ;  /* 0x000000000500720c */ /* 0x000fe40003f24070 */
[----:B0-----:R-:W-:Y:S11]  /*05c0*/  MUFU.RCP R8, R8 ;  /* 0x0000000800087308 */ /* 0x001ff60000001000 */
[----:B------:R-:W-:-:S02]  /*05d0*/  @!P1 IMAD.IADD R0, R0, 0x1, -R5 ;  /* 0x0000000100009824 */ /* 0x000fc400078e0a05 */
[----:B------:R-:W-:Y:S01]  /*05e0*/  @!P1 VIADD R7, R7, 0x1 ;  /* 0x0000000107079836 */ /* 0x000fe20000000000 */
[----:B------:R-:W-:Y:S02]  /*05f0*/  ISETP.NE.AND P1, PT, R3, RZ, PT ;  /* 0x000000ff0300720c */ /* 0x000fe40003f25270 */
[----:B------:R-:W-:Y:S02]  /*0600*/  ISETP.GE.U32.AND P0, PT, R0, R5, PT ;  /* 0x000000050000720c */ /* 0x000fe40003f06070 */
[----:B------:R-:W-:-:S04]  /*0610*/  LOP3.LUT R0, R4, R3, RZ, 0x3c, !PT ;  /* 0x0000000304007212 */ /* 0x000fc800078e3cff */
[----:B------:R-:W-:Y:S01]  /*0620*/  ISETP.GE.AND P2, PT, R0, RZ, PT ;  /* 0x000000ff0000720c */ /* 0x000fe20003f46270 */
[----:B------:R-:W-:-:S05]  /*0630*/  VIADD R0, R16, 0x3f ;  /* 0x0000003f10007836 */ /* 0x000fca0000000000 */
[----:B------:R-:W-:Y:S01]  /*0640*/  SHF.R.S32.HI R5, RZ, 0x1f, R0 ;  /* 0x0000001fff057819 */ /* 0x000fe20000011400 */
[----:B------:R-:W-:-:S03]  /*0650*/  @P0 VIADD R7, R7, 0x1 ;  /* 0x0000000107070836 */ /* 0x000fc60000000000 */
[----:B------:R-:W-:-:S03]  /*0660*/  LEA.HI R5, R5, R0, RZ, 0x6 ;  /* 0x0000000005057211 */ /* 0x000fc600078f30ff */
[----:B------:R-:W-:Y:S01]  /*0670*/  @!P2 IMAD.MOV R7, RZ, RZ, -R7 ;  /* 0x000000ffff07a224 */ /* 0x000fe200078e0a07 */
[----:B------:R-:W-:-:S05]  /*0680*/  @!P1 LOP3.LUT R7, RZ, R3, RZ, 0x33, !PT ;  /* 0x00000003ff079212 */ /* 0x000fca00078e33ff */
[----:B------:R-:W-:Y:S02]  /*0690*/  IMAD.SHL.U32 R0, R7, 0x8, RZ ;  /* 0x0000000807007824 */ /* 0x000fe400078e00ff */
[----:B------:R-:W-:-:S03]  /*06a0*/  IMAD.MOV R7, RZ, RZ, -R7 ;  /* 0x000000ffff077224 */ /* 0x000fc600078e0a07 */
[----:B------:R-:W-:Y:S01]  /*06b0*/  LEA.HI.SX32 R2, R5, -R0, 0x1a ;  /* 0x8000000005027211 */ /* 0x000fe200078fd2ff */
[----:B------:R-:W-:Y:S02]  /*06c0*/  IMAD R7, R3, R7, R4 ;  /* 0x0000000703077224 */ /* 0x000fe400078e0204 */
[----:B------:R-:W-:Y:S01]  /*06d0*/  IMAD.MOV.U32 R4, RZ, RZ, RZ ;  /* 0x000000ffff047224 */ /* 0x000fe200078e00ff */
[----:B------:R-:W-:-:S04]  /*06e0*/  VIMNMX R2, PT, PT, R2, 0x8, PT ;  /* 0x0000000802027848 */ /* 0x000fc80003fe0100 */
[----:B------:R-:W-:-:S04]  /*06f0*/  IABS R10, R2 ;  /* 0x00000002000a7213 */ /* 0x000fc80000000000 */
[----:B------:R-:W0:Y:S08]  /*0700*/  I2F.RP R6, R10 ;  /* 0x0000000a00067306 */ /* 0x000e300000209400 */
[----:B0-----:R-:W0:Y:S02]  /*0710*/  MUFU.RCP R6, R6 ;  /* 0x0000000600067308 */ /* 0x001e240000001000 */
[----:B0-----:R-:W-:Y:S01]  /*0720*/  VIADD R5, R6, 0xffffffe ;  /* 0x0ffffffe06057836 */ /* 0x001fe20000000000 */
[----:B------:R-:W-:-:S05]  /*0730*/  IABS R6, R17 ;  /* 0x0000001100067213 */ /* 0x000fca0000000000 */
[----:B------:R-:W0:Y:S02]  /*0740*/  F2I.FTZ.U32.TRUNC.NTZ R5, R5 ;  /* 0x0000000500057305 */ /* 0x000e24000021f000 */
[----:B0-----:R-:W-:-:S04]  /*0750*/  IMAD.MOV R9, RZ, RZ, -R5 ;  /* 0x000000ffff097224 */ /* 0x001fc800078e0a05 */
[----:B------:R-:W-:Y:S02]  /*0760*/  IMAD R3, R9, R10, RZ ;  /* 0x0000000a09037224 */ /* 0x000fe400078e02ff */
[----:B------:R-:W0:Y:S02]  /*0770*/  I2F.RP R9, R6 ;  /* 0x0000000600097306 */ /* 0x000e240000209400 */
[----:B------:R-:W-:Y:S01]  /*0780*/  IMAD.HI.U32 R4, R5, R3, R4 ;  /* 0x0000000305047227 */ /* 0x000fe200078e0004 */
[----:B------:R-:W-:Y:S02]  /*0790*/  IABS R3, R7 ;  /* 0x0000000700037213 */ /* 0x000fe40000000000 */
[----:B------:R-:W-:-:S03]  /*07a0*/  IABS R5, R2 ;  /* 0x0000000200057213 */ /* 0x000fc60000000000 */
[----:B------:R-:W-:-:S04]  /*07b0*/  IMAD.HI.U32 R4, R4, R3, RZ ;  /* 0x0000000304047227 */ /* 0x000fc800078e00ff */
[----:B------:R-:W-:Y:S01]  /*07c0*/  IMAD.MOV R5, RZ, RZ, -R5 ;  /* 0x000000ffff057224 */ /* 0x000fe200078e0a05 */
[----:B0-----:R-:W0:Y:S03]  /*07d0*/  MUFU.RCP R9, R9 ;  /* 0x0000000900097308 */ /* 0x001e260000001000 */
[----:B------:R-:W-:Y:S02]  /*07e0*/  IMAD R3, R4, R5, R3 ;  /* 0x0000000504037224 */ /* 0x000fe400078e0203 */
[----:B------:R-:W-:-:S03]  /*07f0*/  VIADD R5, R8, 0xffffffe ;  /* 0x0ffffffe08057836 */ /* 0x000fc60000000000 */
[----:B------:R-:W-:-:S03]  /*0800*/  ISETP.GT.U32.AND P1, PT, R10, R3, PT ;  /* 0x000000030a00720c */ /* 0x000fc60003f24070 */
[----:B------:R-:W1:Y:S10]  /*0810*/  F2I.FTZ.U32.TRUNC.NTZ R5, R5 ;  /* 0x0000000500057305 */ /* 0x000e74000021f000 */
[----:B------:R-:W-:-:S02]  /*0820*/  @!P1 IMAD.IADD R3, R3, 0x1, -R10 ;  /* 0x0000000103039824 */ /* 0x000fc400078e0a0a */
[----:B------:R-:W-:Y:S01]  /*0830*/  @!P1 VIADD R4, R4, 0x1 ;  /* 0x0000000104049836 */ /* 0x000fe20000000000 */
[----:B------:R-:W-:Y:S02]  /*0840*/  ISETP.NE.AND P1, PT, R2, RZ, PT ;  /* 0x000000ff0200720c */ /* 0x000fe40003f25270 */
[----:B------:R-:W-:Y:S02]  /*0850*/  ISETP.GE.U32.AND P0, PT, R3, R10, PT ;  /* 0x0000000a0300720c */ /* 0x000fe40003f06070 */
[----:B------:R-:W-:Y:S02]  /*0860*/  LOP3.LUT R3, R7, R2, RZ, 0x3c, !PT ;  /* 0x0000000207037212 */ /* 0x000fe400078e3cff */
[--C-:B----4-:R-:W-:Y:S02]  /*0870*/  SHF.R.U32.HI R10, RZ, 0x6, R19.reuse ;  /* 0x00000006ff0a7819 */ /* 0x110fe40000011613 */
[----:B------:R-:W-:Y:S01]  /*0880*/  ISETP.GE.AND P2, PT, R3, RZ, PT ;  /* 0x000000ff0300720c */ /* 0x000fe20003f46270 */
[----:B0-----:R-:W-:Y:S01]  /*0890*/  VIADD R3, R9, 0xffffffe ;  /* 0x0ffffffe09037836 */ /* 0x001fe20000000000 */
[----:B------:R-:W-:-:S04]  /*08a0*/  SHF.R.U32.HI R9, RZ, 0x5, R19 ;  /* 0x00000005ff097819 */ /* 0x000fc80000011613 */
[----:B------:R-:W-:Y:S01]  /*08b0*/  R2UR UR7, R9 ;  /* 0x00000000090772ca */ /* 0x000fe200000e0000 */
[----:B------:R-:W0:Y:S01]  /*08c0*/  F2I.FTZ.U32.TRUNC.NTZ R3, R3 ;  /* 0x0000000300037305 */ /* 0x000e22000021f000 */
[----:B------:R-:W-:Y:S01]  /*08d0*/  @P0 VIADD R4, R4, 0x1 ;  /* 0x0000000104040836 */ /* 0x000fe20000000000 */
[----:B------:R-:W-:-:S03]  /*08e0*/  PLOP3.LUT P0, PT, PT, PT, UP1, 0x80, 0x8 ;  /* 0x000000000008781c */ /* 0x000fc60003f0f018 */
[----:B------:R-:W-:Y:S01]  /*08f0*/  IMAD.MOV.U32 R8, RZ, RZ, R4 ;  /* 0x000000ffff087224 */ /* 0x000fe200078e0004 */
[----:B------:R-:W-:Y:S01]  /*0900*/  SGXT.U32 R4, R10, 0x1 ;  /* 0x000000010a04781a */ /* 0x000fe20000000000 */
[----:B-1----:R-:W-:Y:S02]  /*0910*/  IMAD.MOV R10, RZ, RZ, -R5 ;  /* 0x000000ffff0a7224 */ /* 0x002fe400078e0a05 */
[----:B------:R-:W-:Y:S01]  /*0920*/  @!P2 IMAD.MOV R8, RZ, RZ, -R8 ;  /* 0x000000ffff08a224 */ /* 0x000fe200078e0a08 */
[----:B------:R-:W-:Y:S01]  /*0930*/  @!P1 LOP3.LUT R8, RZ, R2, RZ, 0x33, !PT ;  /* 0x00000002ff089212 */ /* 0x000fe200078e33ff */
[----:B------:R-:W-:Y:S01]  /*0940*/  IMAD R11, R10, R13, RZ ;  /* 0x0000000d0a0b7224 */ /* 0x000fe200078e02ff */
[----:B------:R-:W-:Y:S01]  /*0950*/  ISETP.LT.AND P0, PT, R4, UR13, P0 ;  /* 0x0000000d04007c0c */ /* 0x000fe20008701270 */
[----:B------:R-:W-:Y:S01]  /*0960*/  IMAD.MOV.U32 R4, RZ, RZ, RZ ;  /* 0x000000ffff047224 */ /* 0x000fe200078e00ff */
[----:B------:R-:W-:Y:S01]  /*0970*/  USHF.L.U32 UR4, UR7, 0x15, URZ ;  /* 0x0000001507047899 */ /* 0x000fe200080006ff */
[----:B------:R-:W-:-:S02]  /*0980*/  IMAD.MOV R9, RZ, RZ, -R8 ;  /* 0x000000ffff097224 */ /* 0x000fc400078e0a08 */
[----:B0-----:R-:W-:Y:S01]  /*0990*/  IMAD.MOV R15, RZ, RZ, -R3 ;  /* 0x000000ffff0f7224 */ /* 0x001fe200078e0a03 */
[----:B------:R-:W-:Y:S01]  /*09a0*/  ULOP3.LUT UR4, UR4, 0x600000, URZ, 0xc0, !UPT ;  /* 0x0060000004047892 */ /* 0x000fe2000f8ec0ff */
[----:B------:R-:W-:Y:S02]  /*09b0*/  IMAD.SHL.U32 R30, R8, 0x20, RZ ;  /* 0x00000020081e7824 */ /* 0x000fe400078e00ff */
[----:B------:R-:W-:Y:S01]  /*09c0*/  IMAD R9, R2, R9, R7 ;  /* 0x0000000902097224 */ /* 0x000fe200078e0207 */
[----:B------:R-:W-:Y:S01]  /*09d0*/  UIADD3 UR16, UPT, UPT, UR15, UR4, URZ ;  /* 0x000000040f107290 */ /* 0x000fe2000fffe0ff */
[----:B------:R-:W-:Y:S01]  /*09e0*/  IMAD.MOV.U32 R2, RZ, RZ, RZ ;  /* 0x000000ffff027224 */ /* 0x000fe200078e00ff */
[----:B------:R-:W-:Y:S01]  /*09f0*/  IABS R34, R30 ;  /* 0x0000001e00227213 */ /* 0x000fe20000000000 */
[----:B------:R-:W-:Y:S01]  /*0a00*/  VIADD R8, R30, 0x1 ;  /* 0x000000011e087836 */ /* 0x000fe20000000000 */
[----:B------:R-:W-:Y:S01]  /*0a10*/  STL [R1+0x584], R30 ;  /* 0x0005841e01007387 */ /* 0x000fe20000100800 */
[----:B------:R-:W-:-:S02]  /*0a20*/  IMAD R7, R15, R6, RZ ;  /* 0x000000060f077224 */ /* 0x000fc400078e02ff */
[----:B------:R-:W-:Y:S01]  /*0a30*/  IMAD.HI.U32 R5, R5, R11, R4 ;  /* 0x0000000b05057227 */ /* 0x000fe200078e0004 */
[----:B------:R-:W-:Y:S02]  /*0a40*/  IABS R4, R8 ;  /* 0x0000000800047213 */ /* 0x000fe40000000000 */
[----:B------:R-:W-:Y:S01]  /*0a50*/  ISETP.GE.AND P3, PT, R8, RZ, PT ;  /* 0x000000ff0800720c */ /* 0x000fe20003f66270 */
[----:B------:R-:W-:-:S04]  /*0a60*/  IMAD.HI.U32 R7, R3, R7, R2 ;  /* 0x0000000703077227 */ /* 0x000fc800078e0002 */
[----:B------:R-:W-:Y:S02]  /*0a70*/  VIADD R12, R30, 0x2 ;  /* 0x000000021e0c7836 */ /* 0x000fe40000000000 */
[----:B------:R-:W-:Y:S01]  /*0a80*/  IMAD.IADD R9, R0, 0x1, R9 ;  /* 0x0000000100097824 */ /* 0x000fe200078e0209 */
[----:B------:R-:W-:Y:S01]  /*0a90*/  LOP3.LUT R0, R19, 0x3f, RZ, 0xc0, !PT ;  /* 0x0000003f13007812 */ /* 0x000fe200078ec0ff */
[C---:B------:R-:W-:Y:S01]  /*0aa0*/  IMAD.HI.U32 R3, R7.reuse, R4, RZ ;  /* 0x0000000407037227 */ /* 0x040fe200078e00ff */
[----:B------:R-:W-:Y:S01]  /*0ab0*/  IABS R37, R12 ;  /* 0x0000000c00257213 */ /* 0x000fe20000000000 */
[----:B------:R0:W-:Y:S02]  /*0ac0*/  STL [R1+0xfc], R12 ;  /* 0x0000fc0c01007387 */ /* 0x0001e40000100800 */
[----:B------:R-:W-:-:S04]  /*0ad0*/  IMAD.HI.U32 R2, R7, R34, RZ ;  /* 0x0000002207027227 */ /* 0x000fc800078e00ff */
[----:B------:R-:W-:Y:S02]  /*0ae0*/  IMAD.MOV R3, RZ, RZ, -R3 ;  /* 0x000000ffff037224 */ /* 0x000fe400078e0a03 */
[----:B------:R-:W-:Y:S02]  /*0af0*/  IMAD R20, R9, 0x40, R0 ;  /* 0x0000004009147824 */ /* 0x000fe400078e0200 */
[C---:B------:R-:W-:Y:S02]  /*0b00*/  VIADD R11, R30.reuse, 0x3 ;  /* 0x000000031e0b7836 */ /* 0x040fe40000000000 */
[----:B------:R-:W-:Y:S01]  /*0b10*/  VIADD R10, R30, 0x4 ;  /* 0x000000041e0a7836 */ /* 0x000fe20000000000 */
[----:B------:R-:W-:Y:S01]  /*0b20*/  STL [R1+0x9d8], R20 ;  /* 0x0009d81401007387 */ /* 0x000fe20000100800 */
[----:B------:R-:W-:Y:S01]  /*0b30*/  IMAD.HI.U32 R0, R7, R37, RZ ;  /* 0x0000002507007227 */ /* 0x000fe200078e00ff */
[----:B------:R-:W-:Y:S02]  /*0b40*/  IABS R36, R11 ;  /* 0x0000000b00247213 */ /* 0x000fe40000000000 */
[----:B------:R-:W-:Y:S01]  /*0b50*/  IABS R35, R10 ;  /* 0x0000000a00237213 */ /* 0x000fe20000000000 */
[----:B------:R-:W-:Y:S01]  /*0b60*/  IMAD.MOV R9, RZ, RZ, -R2 ;  /* 0x000000ffff097224 */ /* 0x000fe200078e0a02 */
[----:B------:R1:W-:Y:S01]  /*0b70*/  STL [R1+0x150], R11 ;  /* 0x0001500b01007387 */ /* 0x0003e20000100800 */
[----:B------:R-:W-:Y:S01]  /*0b80*/  IMAD R2, R6, R3, R4 ;  /* 0x0000000306027224 */ /* 0x000fe200078e0204 */
[----:B------:R-:W-:Y:S01]  /*0b90*/  ISETP.GE.AND P2, PT, R20, RZ, PT ;  /* 0x000000ff1400720c */ /* 0x000fe20003f46270 */
[----:B------:R-:W-:Y:S01]  /*0ba0*/  VIADD R4, R30, 0x5 ;  /* 0x000000051e047836 */ /* 0x000fe20000000000 */
[----:B------:R-:W-:Y:S01]  /*0bb0*/  STL [R1+0x100], R10 ;  /* 0x0001000a01007387 */ /* 0x000fe20000100800 */
[----:B------:R-:W-:-:S02]  /*0bc0*/  IMAD.MOV R0, RZ, RZ, -R0 ;  /* 0x000000ffff007224 */ /* 0x000fc400078e0a00 */
[----:B------:R-:W-:Y:S01]  /*0bd0*/  IMAD R34, R6, R9, R34 ;  /* 0x0000000906227224 */ /* 0x000fe200078e0222 */
[----:B------:R2:W-:Y:S01]  /*0be0*/  STL [R1], R2 ;  /* 0x0000000201007387 */ /* 0x0005e20000100800 */
[C---:B------:R-:W-:Y:S02]  /*0bf0*/  VIADD R9, R30.reuse, 0x6 ;  /* 0x000000061e097836 */ /* 0x040fe40000000000 */
[----:B0-----:R-:W-:Y:S01]  /*0c00*/  VIADD R12, R30, 0x7 ;  /* 0x000000071e0c7836 */ /* 0x001fe20000000000 */
[----:B------:R0:W-:Y:S01]  /*0c10*/  STL [R1+0x164], R4 ;  /* 0x0001640401007387 */ /* 0x0001e20000100800 */
[----:B------:R-:W-:Y:S01]  /*0c20*/  IMAD R37, R6, R0, R37 ;  /* 0x0000000006257224 */ /* 0x000fe200078e0225 */
[----:B-1----:R-:W-:Y:S01]  /*0c30*/  IABS R11, R9 ;  /* 0x00000009000b7213 */ /* 0x002fe20000000000 */
[C---:B------:R-:W-:Y:S01]  /*0c40*/  IMAD.HI.U32 R0, R7.reuse, R36, RZ ;  /* 0x0000002407007227 */ /* 0x040fe200078e00ff */
[----:B------:R1:W-:Y:S01]  /*0c50*/  STL [R1+0x190], R9 ;  /* 0x0001900901007387 */ /* 0x0003e20000100800 */
[----:B--2---:R-:W2:Y:S02]  /*0c60*/  LDC.64 R2, c[0x0][0x3a8] ;  /* 0x0000ea00ff027b82 */ /* 0x004ea40000000a00 */
[----:B------:R-:W-:Y:S01]  /*0c70*/  IMAD.HI.U32 R8, R7, R35, RZ ;  /* 0x0000002307087227 */ /* 0x000fe200078e00ff */
[----:B------:R3:W-:Y:S01]  /*0c80*/  STL [R1+0x19c], R12 ;  /* 0x00019c0c01007387 */ /* 0x0007e20000100800 */
[----:B0-----:R-:W-:-:S02]  /*0c90*/  IABS R4, R4 ;  /* 0x0000000400047213 */ /* 0x001fc40000000000 */
[----:B------:R-:W-:Y:S02]  /*0ca0*/  IMAD.MOV R10, RZ, RZ, -R8 ;  /* 0x000000ffff0a7224 */ /* 0x000fe400078e0a08 */
[----:B------:R-:W-:Y:S02]  /*0cb0*/  VIADD R14, R30, 0x8 ;  /* 0x000000081e0e7836 */ /* 0x000fe40000000000 */
[----:B-1----:R-:W-:Y:S02]  /*0cc0*/  IMAD.MOV R9, RZ, RZ, -R0 ;  /* 0x000000ffff097224 */ /* 0x002fe400078e0a00 */
[----:B------:R-:W-:Y:S01]  /*0cd0*/  IMAD.HI.U32 R8, R7, R4, RZ ;  /* 0x0000000407087227 */ /* 0x000fe200078e00ff */
[----:B---3--:R-:W-:Y:S01]  /*0ce0*/  IABS R12, R12 ;  /* 0x0000000c000c7213 */ /* 0x008fe20000000000 */
[----:B------:R-:W-:Y:S02]  /*0cf0*/  STL [R1+0x198], R14 ;  /* 0x0001980e01007387 */ /* 0x000fe40000100800 */
[----:B------:R-:W-:-:S02]  /*0d00*/  IMAD.MOV.U32 R0, RZ, RZ, R11 ;  /* 0x000000ffff007224 */ /* 0x000fc400078e000b */
[C---:B------:R-:W-:Y:S02]  /*0d10*/  IMAD R36, R6.reuse, R9, R36 ;  /* 0x0000000906247224 */ /* 0x040fe400078e0224 */
[----:B------:R-:W-:Y:S02]  /*0d20*/  IMAD R35, R6, R10, R35 ;  /* 0x0000000a06237224 */ /* 0x000fe400078e0223 */
[----:B------:R-:W-:Y:S01]  /*0d30*/  IMAD.MOV.U32 R9, RZ, RZ, R12 ;  /* 0x000000ffff097224 */ /* 0x000fe200078e000c */
[----:B------:R-:W-:Y:S01]  /*0d40*/  SHF.R.U32.HI R12, RZ, 0x6, R19 ;  /* 0x00000006ff0c7819 */ /* 0x000fe20000011613 */
[----:B------:R-:W-:Y:S02]  /*0d50*/  IMAD.MOV R11, RZ, RZ, -R8 ;  /* 0x000000ffff0b7224 */ /* 0x000fe400078e0a08 */
[----:B------:R-:W-:-:S04]  /*0d60*/  IMAD.HI.U32 R10, R7, R0, RZ ;  /* 0x00000000070a7227 */ /* 0x000fc800078e00ff */
[----:B------:R-:W-:-:S04]  /*0d70*/  IMAD.HI.U32 R8, R7, R9, RZ ;  /* 0x0000000907087227 */ /* 0x000fc800078e00ff */
[C---:B------:R-:W-:Y:S01]  /*0d80*/  IMAD R4, R6.reuse, R11, R4 ;  /* 0x0000000b06047224 */ /* 0x040fe200078e0204 */
[----:B------:R-:W-:Y:S01]  /*0d90*/  IABS R11, R14 ;  /* 0x0000000e000b7213 */ /* 0x000fe20000000000 */
[----:B------:R-:W-:Y:S02]  /*0da0*/  IMAD.MOV R15, RZ, RZ, -R10 ;  /* 0x000000ffff0f7224 */ /* 0x000fe400078e0a0a */
[----:B------:R-:W-:Y:S01]  /*0db0*/  IMAD.MOV R10, RZ, RZ, -R8 ;  /* 0x000000ffff0a7224 */ /* 0x000fe200078e0a08 */
[----:B------:R0:W-:Y:S01]  /*0dc0*/  STL [R1+0x28], R4 ;  /* 0x0000280401007387 */ /* 0x0001e20000100800 */
[C---:B------:R-:W-:Y:S01]  /*0dd0*/  IMAD R8, R6.reuse, R15, R0 ;  /* 0x0000000f06087224 */ /* 0x040fe200078e0200 */
[----:B------:R-:W-:Y:S01]  /*0de0*/  IABS R0, R20 ;  /* 0x0000001400007213 */ /* 0x000fe20000000000 */
[----:B------:R-:W-:Y:S02]  /*0df0*/  IMAD R9, R6, R10, R9 ;  /* 0x0000000a06097224 */ /* 0x000fe400078e0209 */
[C---:B------:R-:W-:Y:S01]  /*0e00*/  VIADD R18, R30.reuse, 0x9 ;  /* 0x000000091e127836 */ /* 0x040fe20000000000 */
[----:B------:R2:W-:Y:S01]  /*0e10*/  STL [R1+0x24], R8 ;  /* 0x0000240801007387 */ /* 0x0005e20000100800 */
[----:B------:R-:W-:-:S02]  /*0e20*/  VIADD R15, R30, 0xa ;  /* 0x0000000a1e0f7836 */ /* 0x000fc40000000000 */
[----:B------:R-:W-:Y:S01]  /*0e30*/  IMAD.HI.U32 R10, R5, R0, RZ ;  /* 0x00000000050a7227 */ /* 0x000fe200078e00ff */
[----:B0-----:R-:W-:Y:S01]  /*0e40*/  SGXT.U32 R4, R12, 0x1 ;  /* 0x000000010c04781a */ /* 0x001fe20000000000 */
[----:B------:R0:W-:Y:S01]  /*0e50*/  STL [R1+0x20], R9 ;  /* 0x0000200901007387 */ /* 0x0001e20000100800 */
[----:B------:R-:W-:Y:S01]  /*0e60*/  IABS R5, R15 ;  /* 0x0000000f00057213 */ /* 0x000fe20000000000 */
[----:B------:R-:W-:Y:S02]  /*0e70*/  IMAD.HI.U32 R12, R7, R11, RZ ;  /* 0x0000000b070c7227 */ /* 0x000fe400078e00ff */
[----:B------:R-:W-:Y:S02]  /*0e80*/  STL [R1+0x1a8], R18 ;  /* 0x0001a81201007387 */ /* 0x000fe40000100800 */
[----:B--2---:R-:W-:Y:S02]  /*0e90*/  IMAD R8, R4, R2, RZ ;  /* 0x0000000204087224 */ /* 0x004fe400078e02ff */
[----:B------:R-:W-:Y:S01]  /*0ea0*/  IMAD.MOV R12, RZ, RZ, -R12 ;  /* 0x000000ffff0c7224 */ /* 0x000fe200078e0a0c */
[----:B------:R1:W-:Y:S01]  /*0eb0*/  STL [R1+0x1cc], R15 ;  /* 0x0001cc0f01007387 */ /* 0x0003e20000100800 */
[----:B------:R-:W-:Y:S01]  /*0ec0*/  IMAD R14, R2, 0x2, R8 ;  /* 0x00000002020e7824 */ /* 0x000fe200078e0208 */
[----:B0-----:R-:W-:Y:S01]  /*0ed0*/  IABS R9, R18 ;  /* 0x0000001200097213 */ /* 0x001fe20000000000 */
[----:B------:R-:W-:-:S02]  /*0ee0*/  IMAD R11, R6, R12, R11 ;  /* 0x0000000c060b7224 */ /* 0x000fc400078e020b */
[----:B------:R-:W-:Y:S02]  /*0ef0*/  IMAD R14, R2, 0x2, R14 ;  /* 0x00000002020e7824 */ /* 0x000fe400078e020e */
[----:B------:R-:W-:Y:S02]  /*0f00*/  IMAD.MOV R10, RZ, RZ, -R10 ;  /* 0x000000ffff0a7224 */ /* 0x000fe400078e0a0a */
[----:B------:R-:W-:Y:S01]  /*0f10*/  VIADD R12, R30, 0xb ;  /* 0x0000000b1e0c7836 */ /* 0x000fe20000000000 */
[----:B------:R0:W-:Y:S01]  /*0f20*/  STL [R1+0x5c], R14 ;  /* 0x00005c0e01007387 */ /* 0x0001e20000100800 */
[C---:B-1----:R-:W-:Y:S02]  /*0f30*/  IMAD R15, R2.reuse, 0x2, R14 ;  /* 0x00000002020f7824 */ /* 0x042fe400078e020e */
[----:B------:R-:W-:Y:S01]  /*0f40*/  IMAD R0, R13, R10, R0 ;  /* 0x0000000a0d007224 */ /* 0x000fe200078e0200 */
[----:B------:R1:W-:Y:S01]  /*0f50*/  STL [R1+0x1c], R11 ;  /* 0x00001c0b01007387 */ /* 0x0003e20000100800 */
[----:B------:R-:W-:-:S02]  /*0f60*/  IMAD R10, R2, 0x2, R15 ;  /* 0x00000002020a7824 */ /* 0x000fc400078e020f */
[----:B------:R-:W-:Y:S01]  /*0f70*/  VIADD R22, R30, 0xe ;  /* 0x0000000e1e167836 */ /* 0x000fe20000000000 */
[----:B------:R2:W-:Y:S01]  /*0f80*/  STL [R1+0x820], R15 ;  /* 0x0008200f01007387 */ /* 0x0005e20000100800 */
[----:B------:R-:W-:Y:S01]  /*0f90*/  ISETP.GT.U32.AND P1, PT, R13, R0, PT ;  /* 0x000000000d00720c */ /* 0x000fe20003f24070 */
[C---:B0-----:R-:W-:Y:S02]  /*0fa0*/  IMAD.HI.U32 R14, R7.reuse, R9, RZ ;  /* 0x00000009070e7227 */ /* 0x041fe400078e00ff */
[----:B------:R0:W-:Y:S02]  /*0fb0*/  STL [R1+0x1c4], R12 ;  /* 0x0001c40c01007387 */ /* 0x0001e40000100800 */
[----:B-1----:R-:W-:-:S04]  /*0fc0*/  IMAD.HI.U32 R11, R7, R5, RZ ;  /* 0x00000005070b7227 */ /* 0x002fc800078e00ff */
[----:B------:R-:W-:Y:S02]  /*0fd0*/  IMAD.MOV R14, RZ, RZ, -R14 ;  /* 0x000000ffff0e7224 */ /* 0x000fe400078e0a0e */
[----:B--2---:R-:W-:Y:S02]  /*0fe0*/  VIADD R15, R30, 0xc ;  /* 0x0000000c1e0f7836 */ /* 0x004fe40000000000 */
[----:B------:R-:W-:Y:S01]  /*0ff0*/  IMAD.MOV R11, RZ, RZ, -R11 ;  /* 0x000000ffff0b7224 */ /* 0x000fe200078e0a0b */
[----:B0-----:R-:W-:Y:S01]  /*1000*/  IABS R12, R12 ;  /* 0x0000000c000c7213 */ /* 0x001fe20000000000 */
[----:B------:R-:W-:Y:S01]  /*1010*/  IMAD R18, R6, R14, R9 ;  /* 0x0000000e06127224 */ /* 0x000fe200078e0209 */
[----:B------:R0:W-:Y:S01]  /*1020*/  STL [R1+0x1d8], R15 ;  /* 0x0001d80f01007387 */ /* 0x0001e20000100800 */
[----:B------:R-:W-:Y:S01]  /*1030*/  IMAD R14, R2, 0x2, R10 ;  /* 0x00000002020e7824 */ /* 0x000fe200078e020a */
[----:B------:R-:W-:Y:S01]  /*1040*/  IABS R9, R15 ;  /* 0x0000000f00097213 */ /* 0x000fe20000000000 */
[----:B------:R-:W-:Y:S01]  /*1050*/  IMAD R5, R6, R11, R5 ;  /* 0x0000000b06057224 */ /* 0x000fe200078e0205 */
[----:B------:R1:W-:Y:S01]  /*1060*/  STL [R1+0x18], R18 ;  /* 0x0000181201007387 */ /* 0x0003e20000100800 */
[----:B------:R-:W-:-:S02]  /*1070*/  IMAD R21, R2, 0x2, R14 ;  /* 0x0000000202157824 */ /* 0x000fc400078e020e */
[----:B------:R-:W-:Y:S01]  /*1080*/  @!P1 IMAD.IADD R0, R0, 0x1, -R13 ;  /* 0x0000000100009824 */ /* 0x000fe200078e0a0d */
[----:B------:R2:W-:Y:S01]  /*1090*/  STL [R1+0x14], R5 ;  /* 0x0000140501007387 */ /* 0x0005e20000100800 */
[----:B0-----:R-:W-:-:S03]  /*10a0*/  VIADD R15, R30, 0xd ;  /* 0x0000000d1e0f7836 */ /* 0x001fc60000000000 */
[----:B------:R-:W-:Y:S01]  /*10b0*/  STL [R1+0x40], R21 ;  /* 0x0000401501007387 */ /* 0x000fe20000100800 */
[----:B------:R-:W-:Y:S01]  /*10c0*/  ISETP.GT.U32.AND P1, PT, R13, R0, PT ;  /* 0x000000000d00720c */ /* 0x000fe20003f24070 */
[----:B-1----:R-:W-:Y:S01]  /*10d0*/  IMAD.HI.U32 R18, R7, R12, RZ ;  /* 0x0000000c07127227 */ /* 0x002fe200078e00ff */
[----:B------:R-:W-:Y:S01]  /*10e0*/  IABS R11, R15 ;  /* 0x0000000f000b7213 */ /* 0x000fe20000000000 */
[----:B------:R0:W-:Y:S02]  /*10f0*/  STL [R1+0x1b8], R15 ;  /* 0x0001b80f01007387 */ /* 0x0001e40000100800 */
[----:B------:R-:W-:Y:S01]  /*1100*/  IMAD.MOV R18, RZ, RZ, -R18 ;  /* 0x000000ffff127224 */ /* 0x000fe200078e0a12 */
[----:B--2---:R-:W-:Y:S01]  /*1110*/  IABS R5, R22 ;  /* 0x0000001600057213 */ /* 0x004fe20000000000 */
[----:B------:R-:W-:Y:S02]  /*1120*/  STL [R1+0x1c0], R22 ;  /* 0x0001c01601007387 */ /* 0x000fe40000100800 */
[----:B------:R-:W-:-:S02]  /*1130*/  IMAD R12, R6, R18, R12 ;  /* 0x00000012060c7224 */ /* 0x000fc400078e020c */
[----:B------:R-:W-:Y:S02]  /*1140*/  IMAD R18, R2, 0x4, R21 ;  /* 0x0000000402127824 */ /* 0x000fe400078e0215 */
[----:B0-----:R-:W-:Y:S01]  /*1150*/  IMAD.HI.U32 R15, R7, R9, RZ ;  /* 0x00000009070f7227 */ /* 0x001fe200078e00ff */
[----:B------:R0:W-:Y:S03]  /*1160*/  STL [R1+0x10], R12 ;  /* 0x0000100c01007387 */ /* 0x0001e60000100800 */
[----:B------:R-:W-:Y:S02]  /*1170*/  IMAD.MOV R15, RZ, RZ, -R15 ;  /* 0x000000ffff0f7224 */ /* 0x000fe400078e0a0f */
[----:B------:R-:W-:Y:S01]  /*1180*/  @!P1 IMAD.IADD R0, R0, 0x1, -R13 ;  /* 0x0000000100009824 */ /* 0x000fe200078e0a0d */
[----:B------:R-:W-:Y:S01]  /*1190*/  ISETP.NE.AND P1, PT, R16, RZ, PT ;  /* 0x000000ff1000720c */ /* 0x000fe20003f25270 */
[----:B------:R-:W-:-:S02]  /*11a0*/  IMAD R9, R6, R15, R9 ;  /* 0x0000000f06097224 */ /* 0x000fc400078e0209 */
[C---:B------:R-:W-:Y:S02]  /*11b0*/  IMAD R15, R2.reuse, 0x2, R18 ;  /* 0x00000002020f7824 */ /* 0x040fe400078e0212 */
[----:B0-----:R-:W-:Y:S01]  /*11c0*/  IMAD.HI.U32 R12, R7, R11, RZ ;  /* 0x0000000b070c7227 */ /* 0x001fe200078e00ff */
[----:B------:R0:W-:Y:S03]  /*11d0*/  STL [R1+0xc], R9 ;  /* 0x00000c0901007387 */ /* 0x0001e60000100800 */
[----:B------:R-:W-:Y:S02]  /*11e0*/  IMAD.MOV R12, RZ, RZ, -R12 ;  /* 0x000000ffff0c7224 */ /* 0x000fe400078e0a0c */
[----:B------:R-:W-:Y:S02]  /*11f0*/  IMAD R20, R2, 0x2, R15 ;  /* 0x0000000202147824 */ /* 0x000fe400078e020f */
[----:B------:R-:W-:-:S02]  /*1200*/  IMAD R11, R6, R12, R11 ;  /* 0x0000000c060b7224 */ /* 0x000fc400078e020b */
[----:B------:R-:W-:Y:S01]  /*1210*/  IMAD R13, R2, 0x2, R20 ;  /* 0x00000002020d7824 */ /* 0x000fe200078e0214 */
[----:B------:R-:W-:Y:S01]  /*1220*/  STL [R1+0x48], R20 ;  /* 0x0000481401007387 */ /* 0x000fe20000100800 */
[----:B0-----:R-:W-:-:S03]  /*1230*/  IMAD.HI.U32 R9, R7, R5, RZ ;  /* 0x0000000507097227 */ /* 0x001fc600078e00ff */
[----:B------:R-:W-:Y:S01]  /*1240*/  STL [R1+0x8], R11 ;  /* 0x0000080b01007387 */ /* 0x000fe20000100800 */
[----:B------:R-:W-:Y:S02]  /*1250*/  IMAD.MOV R9, RZ, RZ, -R9 ;  /* 0x000000ffff097224 */ /* 0x000fe400078e0a09 */
[----:B------:R-:W-:Y:S02]  /*1260*/  IMAD R12, R2, 0x2, R13 ;  /* 0x00000002020c7824 */ /* 0x000fe400078e020d */
[--C-:B------:R-:W-:Y:S01]  /*1270*/  IMAD R9, R6, R9, R5.reuse ;  /* 0x0000000906097224 */ /* 0x100fe200078e0205 */
[----:B------:R-:W-:Y:S01]  /*1280*/  PRMT R5, RZ, 0x7610, R5 ;  /* 0x00007610ff057816 */ /* 0x000fe20000000005 */
[----:B------:R-:W-:Y:S02]  /*1290*/  IMAD R22, R2, 0x2, R12 ;  /* 0x0000000202167824 */ /* 0x000fe400078e020c */
[----:B------:R-:W-:Y:S01]  /*12a0*/  @!P2 IMAD.MOV R0, RZ, RZ, -R0 ;  /* 0x000000ffff00a224 */ /* 0x000fe200078e0a00 */
[----:B------:R0:W-:Y:S01]  /*12b0*/  STL [R1+0x4], R9 ;  /* 0x0000040901007387 */ /* 0x0001e20000100800 */
[----:B------:R-:W-:-:S02]  /*12c0*/  @!P1 LOP3.LUT R0, RZ, R16, RZ, 0x33, !PT ;  /* 0x00000010ff009212 */ /* 0x000fc400078e33ff */
[----:B------:R-:W-:Y:S01]  /*12d0*/  PLOP3.LUT P1, PT, PT, PT, UP1, 0x80, 0x8 ;  /* 0x000000000008781c */ /* 0x000fe20003f2f018 */
[----:B------:R-:W-:Y:S01]  /*12e0*/  STL [R1+0x188], R13 ;  /* 0x0001880d01007387 */ /* 0x000fe20000100800 */
[----:B0-----:R-:W-:-:S04]  /*12f0*/  LOP3.LUT R9, R19, 0x7f, RZ, 0xc0, !PT ;  /* 0x0000007f13097812 */ /* 0x001fc800078ec0ff */
[----:B------:R-:W-:Y:S01]  /*1300*/  ISETP.NE.U32.AND P2, PT, R9, RZ, PT ;  /* 0x000000ff0900720c */ /* 0x000fe20003f45070 */
[----:B------:R-:W-:-:S04]  /*1310*/  IMAD R9, R2, 0x2, R22 ;  /* 0x0000000202097824 */ /* 0x000fc800078e0216 */
[C---:B------:R-:W-:Y:S01]  /*1320*/  IMAD R11, R2.reuse, 0x4, R9 ;  /* 0x00000004020b7824 */ /* 0x040fe200078e0209 */
[----:B------:R0:W-:Y:S03]  /*1330*/  STL [R1+0x58], R9 ;  /* 0x0000580901007387 */ /* 0x0001e60000100800 */
[----:B------:R-:W-:Y:S01]  /*1340*/  IMAD R23, R2, 0x2, R11 ;  /* 0x0000000202177824 */ /* 0x000fe200078e020b */
[----:B------:R1:W-:Y:S01]  /*1350*/  STL.S16 [R1+0x248], R5 ;  /* 0x0002480501007387 */ /* 0x0003e20000100600 */
[----:B0-----:R-:W-:Y:S01]  /*1360*/  LOP3.LUT R9, R4, 0x8, RZ, 0xfc, !PT ;  /* 0x0000000804097812 */ /* 0x001fe200078efcff */
[----:B------:R-:W-:Y:S06]  /*1370*/  BRA.U UP0, `(.L_x_5) ;  /* 0x0000000100187547 */ /* 0x000fec000b800000 */
[----:B------:R-:W-:Y:S01]  /*1380*/  ELECT P4, URZ, PT ;  /* 0x0000000000ff782f */ /* 0x000fe20003880000 */
[----:B-1----:R-:W-:Y:S01]  /*1390*/  IMAD.MOV.U32 R5, RZ, RZ, 0x1 ;  /* 0x00000001ff057424 */ /* 0x002fe200078e00ff */
[----:B------:R-:W-:Y:S01]  /*13a0*/  UMOV UR4, 0x40 ;  /* 0x0000004000047882 */ /* 0x000fe20000000000 */
[----:B------:R-:W-:Y:S01]  /*13b0*/  UVIRTCOUNT.DEALLOC.SMPOOL 0x80 ;  /* 0x000000800000784c */ /* 0x000fe20000000000 */
[----:B------:R-:W-:-:S09]  /*13c0*/  ULEA UR4, UR5, UR4, 0x18 ;  /* 0x0000000405047291 */ /* 0x000fd2000f8ec0ff */
[----:B------:R0:W-:Y:S03]  /*13d0*/  @P4 STS.U8 [UR4], R5 ;  /* 0x00000005ff004988 */ /* 0x0001e60008000004 */
.L_x_5:
[----:B------:R-:W2:Y:S01]  /*13e0*/  LDL R26, [R1+0x248] ;  /* 0x00024800011a7983 */ /* 0x000ea20000100800 */
[----:B------:R-:W-:Y:S01]  /*13f0*/  VOTEU.ALL UP2, P2 ;  /* 0x0000000000ff7886 */ /* 0x000fe20001040000 */
[----:B------:R-:W-:Y:S01]  /*1400*/  VOTEU.ALL UP3, P2 ;  /* 0x0000000000ff7886 */ /* 0x000fe20001060000 */
[----:B01----:R-:W-:Y:S01]  /*1410*/  IMAD R5, R2, 0x2, R23 ;  /* 0x0000000202057824 */ /* 0x003fe200078e0217 */
[----:B------:R0:W-:Y:S01]  /*1420*/  STL [R1+0xb98], R14 ;  /* 0x000b980e01007387 */ /* 0x0001e20000100800 */
[----:B------:R-:W-:Y:S01]  /*1430*/  IMAD R0, R0, UR12, RZ ;  /* 0x0000000c00007c24 */ /* 0x000fe2000f8e02ff */
[----:B------:R-:W-:-:S04]  /*1440*/  @!UP2 UIADD3 UR4, UPT, UPT, -UR6, 0x100000, URZ ;  /* 0x001000000604a890 */ /* 0x000fc8000fffe1ff */
[----:B------:R-:W-:Y:S02]  /*1450*/  @!UP2 USHF.L.U32 UR5, UR4, 0xb, URZ ;  /* 0x0000000b0405a899 */ /* 0x000fe400080006ff */
[----:B------:R-:W-:Y:S01]  /*1460*/  @!UP2 USHF.L.U32 UR4, UR4, 0x1, URZ ;  /* 0x000000010404a899 */ /* 0x000fe200080006ff */
[----:B------:R-:W1:Y:S01]  /*1470*/  LDCU UR18, c[0x0][0x3ac] ;  /* 0x00007580ff1277ac */ /* 0x000e620008000800 */
[----:B------:R-:W-:Y:S01]  /*1480*/  STL [R1+0xb94], R15 ;  /* 0x000b940f01007387 */ /* 0x000fe20000100800 */
[----:B------:R-:W-:Y:S01]  /*1490*/  ISETP.LT.AND P1, PT, R9, UR13, P1 ;  /* 0x0000000d09007c0c */ /* 0x000fe20008f21270 */
[C---:B------:R-:W-:Y:S01]  /*14a0*/  IMAD R9, R2.reuse, 0x2, R5 ;  /* 0x0000000202097824 */ /* 0x040fe200078e0205 */
[----:B------:R-:W-:Y:S01]  /*14b0*/  STTM.16dp32bit_t0_t15.x16 tmem[UR16], RZ ;  /* 0x000000ff000079ed */ /* 0x000fe20008a00010 */
[----:B------:R-:W-:Y:S01]  /*14c0*/  STTM.16dp32bit_t16_t31.x16 tmem[UR16+0x10], RZ ;  /* 0x000010ff000079ed */ /* 0x000fe20008a20010 */
[----:B------:R-:W-:Y:S01]  /*14d0*/  STL [R1+0xb90], R22 ;  /* 0x000b901601007387 */ /* 0x000fe20000100800 */
[C---:B------:R-:W-:Y:S01]  /*14e0*/  IMAD R16, R2.reuse, 0x2, R9 ;  /* 0x0000000202107824 */ /* 0x040fe200078e0209 */
[----:B------:R-:W-:Y:S01]  /*14f0*/  PRMT R32, RZ, 0x7610, R32 ;  /* 0x00007610ff207816 */ /* 0x000fe20000000020 */
[----:B------:R-:W3:Y:S01]  /*1500*/  LDCU UR37, c[0x0][0x3b0] ;  /* 0x00007600ff2577ac */ /* 0x000ee20008000800 */
[----:B------:R-:W-:Y:S01]  /*1510*/  STL [R1+0xac8], R7 ;  /* 0x000ac80701007387 */ /* 0x000fe20000100800 */
[C---:B------:R-:W-:Y:S01]  /*1520*/  IMAD R28, R2.reuse, 0x2, R16 ;  /* 0x00000002021c7824 */ /* 0x040fe200078e0210 */
[----:B------:R-:W-:Y:S01]  /*1530*/  PRMT R24, RZ, 0x7610, R24 ;  /* 0x00007610ff187816 */ /* 0x000fe20000000018 */
[----:B------:R-:W4:Y:S01]  /*1540*/  LDCU UR38, c[0x0][0x3b0] ;  /* 0x00007600ff2677ac */ /* 0x000f220008000800 */
[----:B------:R-:W-:Y:S01]  /*1550*/  STL [R1+0xac4], R6 ;  /* 0x000ac40601007387 */ /* 0x000fe20000100800 */
[----:B------:R-:W-:Y:S01]  /*1560*/  IMAD R13, R2, 0x2, R28 ;  /* 0x00000002020d7824 */ /* 0x000fe200078e021c */
[----:B------:R-:W-:Y:S01]  /*1570*/  PRMT R25, RZ, 0x7610, R25 ;  /* 0x00007610ff197816 */ /* 0x000fe20000000019 */
[----:B------:R-:W0:Y:S01]  /*1580*/  LDCU UR39, c[0x0][0x3b0] ;  /* 0x00007600ff2777ac */ /* 0x000e220008000800 */
[----:B------:R-:W-:Y:S01]  /*1590*/  STL [R1+0xae0], R6 ;  /* 0x000ae00601007387 */ /* 0x000fe20000100800 */
[----:B------:R-:W-:-:S02]  /*15a0*/  PRMT R20, RZ, 0x7610, R20 ;  /* 0x00007610ff147816 */ /* 0x000fc40000000014 */
[----:B------:R-:W-:Y:S01]  /*15b0*/  PRMT R21, RZ, 0x7610, R21 ;  /* 0x00007610ff157816 */ /* 0x000fe20000000015 */
[----:B------:R-:W-:Y:S01]  /*15c0*/  STL [R1+0xaf4], R6 ;  /* 0x000af40601007387 */ /* 0x000fe20000100800 */
[----:B------:R-:W-:Y:S01]  /*15d0*/  PRMT R31, RZ, 0x7610, R31 ;  /* 0x00007610ff1f7816 */ /* 0x000fe2000000001f */
[----:B------:R-:W1:Y:S02]  /*15e0*/  LDCU UR40, c[0x0][0x3b0] ;  /* 0x00007600ff2877ac */ /* 0x000e640008000800 */
[----:B------:R-:W-:Y:S01]  /*15f0*/  STL [R1+0xb08], R6 ;  /* 0x000b080601007387 */ /* 0x000fe20000100800 */
[----:B------:R-:W-:Y:S01]  /*1600*/  PRMT R33, RZ, 0x7610, R33 ;  /* 0x00007610ff217816 */ /* 0x000fe20000000021 */
[----:B------:R-:W1:Y:S02]  /*1610*/  LDCU UR41, c[0x0][0x3b0] ;  /* 0x00007600ff2977ac */ /* 0x000e640008000800 */
[----:B------:R-:W-:Y:S01]  /*1620*/  STL [R1+0xb14], R6 ;  /* 0x000b140601007387 */ /* 0x000fe20000100800 */
[----:B------:R-:W-:Y:S01]  /*1630*/  PRMT R19, RZ, 0x7610, R19 ;  /* 0x00007610ff137816 */ /* 0x000fe20000000013 */
[----:B------:R-:W1:Y:S02]  /*1640*/  LDCU UR42, c[0x0][0x3b0] ;  /* 0x00007600ff2a77ac */ /* 0x000e640008000800 */
[----:B------:R-:W-:Y:S01]  /*1650*/  STL [R1+0xb24], R6 ;  /* 0x000b240601007387 */ /* 0x000fe20000100800 */
[----:B0-----:R-:W-:Y:S01]  /*1660*/  PRMT R14, RZ, 0x7610, R14 ;  /* 0x00007610ff0e7816 */ /* 0x001fe2000000000e */
[----:B------:R-:W0:Y:S02]  /*1670*/  LDCU UR26, c[0x0][0x3b0] ;  /* 0x00007600ff1a77ac */ /* 0x000e240008000800 */
[----:B------:R-:W-:Y:S01]  /*1680*/  STL [R1+0xb40], R6 ;  /* 0x000b400601007387 */ /* 0x000fe20000100800 */
[----:B------:R-:W-:Y:S01]  /*1690*/  PRMT R29, RZ, 0x7610, R29 ;  /* 0x00007610ff1d7816 */ /* 0x000fe2000000001d */
[----:B------:R-:W0:Y:S02]  /*16a0*/  LDCU UR43, c[0x0][0x3b0] ;  /* 0x00007600ff2b77ac */ /* 0x000e240008000800 */
[----:B------:R-:W-:Y:S01]  /*16b0*/  STL [R1+0xb48], R6 ;  /* 0x000b480601007387 */ /* 0x000fe20000100800 */
[----:B------:R-:W0:Y:S03]  /*16c0*/  LDCU UR45, c[0x0][0x3b0] ;  /* 0x00007600ff2d77ac */ /* 0x000e260008000800 */
        /* <DEDUP_REMOVED lines=13> */
[----:B------:R-:W0:Y:S01]  /*17a0*/  LDCU UR25, c[0x0][0x3b0] ;  /* 0x00007600ff1977ac */ /* 0x000e220008000800 */
[----:B------:R-:W0:Y:S02]  /*17b0*/  FENCE.VIEW.ASYNC.T ;  /* 0x00000000000073c6 */ /* 0x000e240000000200 */
[----:B------:R-:W-:Y:S01]  /*17c0*/  STL [R1+0xae4], R34 ;  /* 0x000ae42201007387 */ /* 0x000fe20000100800 */
[----:B------:R-:W0:Y:S02]  /*17d0*/  LDCU UR12, c[0x0][0x3b0] ;  /* 0x00007600ff0c77ac */ /* 0x000e240008000800 */
[----:B0-----:R-:W-:Y:S06]  /*17e0*/  BAR.SYNC.DEFER_BLOCKING 0x0 ;  /* 0x0000000000007b1d */ /* 0x001fec0000010000 */
[----:B------:R-:W0:Y:S01]  /*17f0*/  LDCU UR19, c[0x0][0x3b0] ;  /* 0x00007600ff1377ac */ /* 0x000e220008000800 */
        /* <DEDUP_REMOVED lines=8> */
[----:B------:R-:W-:Y:S04]  /*1880*/  STL [R1+0xb38], R34 ;  /* 0x000b382201007387 */ /* 0x000fe80000100800 */
[----:B------:R-:W0:Y:S02]  /*1890*/  FENCE.VIEW.ASYNC.S ;  /* 0x00000000000073c6 */ /* 0x000e240000000000 */
[----:B0-----:R0:W0:Y:S01]  /*18a0*/  @!UP3 SYNCS.EXCH.64 URZ, [UR17], UR4 ;  /* 0x0000000411ffb5b2 */ /* 0x0010220008000100 */
[----:B------:R-:W0:Y:S01]  /*18b0*/  LDCU UR34, c[0x0][0x3b0] ;  /* 0x00007600ff2277ac */ /* 0x000e220008000800 */
[----:B------:R-:W-:Y:S01]  /*18c0*/  STL [R1+0xabc], R37 ;  /* 0x000abc2501007387 */ /* 0x000fe20000100800 */
[----:B------:R-:W0:Y:S03]  /*18d0*/  LDCU UR35, c[0x0][0x3b0] ;  /* 0x00007600ff2377ac */ /* 0x000e260008000800 */
[----:B------:R-:W-:Y:S01]  /*18e0*/  STL [R1+0xad4], R37 ;  /* 0x000ad42501007387 */ /* 0x000fe20000100800 */
[----:B------:R-:W0:Y:S03]  /*18f0*/  LDCU UR36, c[0x0][0x3b0] ;  /* 0x00007600ff2477ac */ /* 0x000e260008000800 */
[----:B------:R-:W-:Y:S04]  /*1900*/  STL [R1+0xae8], R37 ;  /* 0x000ae82501007387 */ /* 0x000fe80000100800 */
        /* <DEDUP_REMOVED lines=20> */
[----:B------:R0:W-:Y:S04]  /*1a50*/  STL [R1+0x54], R5 ;  /* 0x0000540501007387 */ /* 0x0001e80000100800 */
[----:B------:R1:W-:Y:S01]  /*1a60*/  STL [R1+0x18c], R9 ;  /* 0x00018c0901007387 */ /* 0x0003e20000100800 */
[----:B0-----:R-:W-:-:S02]  /*1a70*/  IADD3 R5, P4, PT, R0, UR8, RZ ;  /* 0x0000000800057c10 */ /* 0x001fc4000ff9e0ff */
[----:B------:R-:W-:Y:S02]  /*1a80*/  PRMT R34, RZ, 0x7610, R34 ;  /* 0x00007610ff227816 */ /* 0x000fe40000000022 */
[----:B------:R-:W-:Y:S02]  /*1a90*/  PRMT R22, RZ, 0x7610, R22 ;  /* 0x00007610ff167816 */ /* 0x000fe40000000016 */
[----:B------:R-:W-:Y:S02]  /*1aa0*/  PRMT R7, RZ, 0x7610, R7 ;  /* 0x00007610ff077816 */ /* 0x000fe40000000007 */
[----:B------:R-:W-:Y:S02]  /*1ab0*/  PRMT R15, RZ, 0x7610, R15 ;  /* 0x00007610ff0f7816 */ /* 0x000fe4000000000f */
[----:B------:R-:W-:Y:S01]  /*1ac0*/  PRMT R6, RZ, 0x7610, R6 ;  /* 0x00007610ff067816 */ /* 0x000fe20000000006 */
[----:B------:R-:W-:-:S04]  /*1ad0*/  @!UP2 UIADD3 UR4, UPT, UPT, -UR6, 0x100000, URZ ;  /* 0x001000000604a890 */ /* 0x000fc8000fffe1ff */
[----:B------:R-:W-:Y:S02]  /*1ae0*/  @!UP2 USHF.L.U32 UR5, UR4, 0xb, URZ ;  /* 0x0000000b0405a899 */ /* 0x000fe400080006ff */
[----:B------:R-:W-:Y:S01]  /*1af0*/  @!UP2 USHF.L.U32 UR4, UR4, 0x1, URZ ;  /* 0x000000010404a899 */ /* 0x000fe200080006ff */
[----:B------:R-:W-:Y:S01]  /*1b00*/  VOTEU.ALL UP3, P2 ;  /* 0x0000000000ff7886 */ /* 0x000fe20001060000 */
[----:B------:R-:W-:Y:S01]  /*1b10*/  BAR.SYNC.DEFER_BLOCKING 0x0 ;  /* 0x0000000000007b1d */ /* 0x000fe20000010000 */
[----:B------:R-:W-:Y:S02]  /*1b20*/  LEA.HI.X.SX32 R0, R0, UR9, 0x1, P4 ;  /* 0x0000000900007c11 */ /* 0x000fe4000a0f0eff */
[CC--:B-1----:R-:W-:Y:S02]  /*1b30*/  IADD3 R9, P4, PT, R8.reuse, R5.reuse, RZ ;  /* 0x0000000508097210 */ /* 0x0c2fe40007f9e0ff */
[----:B------:R-:W-:Y:S01]  /*1b40*/  PRMT R3, RZ, 0x7610, R3 ;  /* 0x00007610ff037816 */ /* 0x000fe20000000003 */
[----:B------:R-:W0:Y:S01]  /*1b50*/  LDCU UR6, c[0x0][0x3b0] ;  /* 0x00007600ff0677ac */ /* 0x000e220008000800 */
[-C--:B------:R-:W-:Y:S01]  /*1b60*/  LEA.HI.X.SX32 R27, R8, R0.reuse, 0x1, P4 ;  /* 0x00000000081b7211 */ /* 0x080fe200020f0eff */
[----:B------:R1:W-:Y:S01]  /*1b70*/  STL [R1+0x804], R9 ;  /* 0x0008040901007387 */ /* 0x0003e20000100800 */
[----:B------:R-:W-:Y:S01]  /*1b80*/  @P0 IMAD.MOV.U32 R8, RZ, RZ, R9 ;  /* 0x000000ffff080224 */ /* 0x000fe200078e0009 */
[----:B------:R-:W-:Y:S01]  /*1b90*/  IADD3 R35, P4, PT, R10, R5, RZ ;  /* 0x000000050a237210 */ /* 0x000fe20007f9e0ff */
[----:B------:R-:W0:Y:S01]  /*1ba0*/  LDCU UR8, c[0x0][0x3b0] ;  /* 0x00007600ff0877ac */ /* 0x000e220008000800 */
[----:B------:R-:W-:Y:S01]  /*1bb0*/  STL [R1+0x800], R27 ;  /* 0x0008001b01007387 */ /* 0x000fe20000100800 */
[----:B------:R-:W-:Y:S01]  /*1bc0*/  PRMT R17, RZ, 0x7610, R17 ;  /* 0x00007610ff117816 */ /* 0x000fe20000000011 */
[----:B------:R-:W0:Y:S01]  /*1bd0*/  LDCU UR9, c[0x0][0x3b0] ;  /* 0x00007600ff0977ac */ /* 0x000e220008000800 */
[----:B-1----:R-:W-:Y:S01]  /*1be0*/  @P0 IMAD.MOV.U32 R9, RZ, RZ, R27 ;  /* 0x000000ffff090224 */ /* 0x002fe200078e001b */
[----:B------:R1:W0:Y:S01]  /*1bf0*/  @!UP3 SYNCS.EXCH.64 URZ, [UR14+0xc008], UR4 ;  /* 0x00c008040effb5b2 */ /* 0x0002220008000100 */
[----:B------:R0:W-:Y:S04]  /*1c00*/  STL [R1+0x50], R13 ;  /* 0x0000500d01007387 */ /* 0x0001e80000100800 */
[----:B--2---:R2:W3:Y:S01]  /*1c10*/  @P0 LDG.E.U8 R26, desc[UR22][R8.64] ;  /* 0x00000016081a0981 */ /* 0x0044e2000c1e1100 */
[----:B0-----:R-:W-:Y:S01]  /*1c20*/  IMAD R13, R2, 0x4, R13 ;  /* 0x00000004020d7824 */ /* 0x001fe200078e020d */
[----:B------:R-:W-:Y:S01]  /*1c30*/  LOP3.LUT R27, R4, 0x10, RZ, 0xfc, !PT ;  /* 0x00000010041b7812 */ /* 0x000fe200078efcff */
[----:B-1----:R-:W0:Y:S01]  /*1c40*/  LDCU.64 UR4, c[0x0][0x388] ;  /* 0x00007100ff0477ac */ /* 0x002e220008000a00 */
[----:B------:R-:W-:Y:S01]  /*1c50*/  STL [R1+0x468], R35 ;  /* 0x0004682301007387 */ /* 0x000fe20000100800 */
[----:B--2---:R-:W-:-:S05]  /*1c60*/  LEA.HI.X.SX32 R8, R10, R0, 0x1, P4 ;  /* 0x000000000a087211 */ /* 0x004fca00020f0eff */
[----:B------:R-:W-:Y:S01]  /*1c70*/  @P1 IMAD.MOV.U32 R9, RZ, RZ, R8 ;  /* 0x000000ffff091224 */ /* 0x000fe200078e0008 */
[----:B---3--:R1:W-:Y:S01]  /*1c80*/  @P0 STL [R1+0x248], R26 ;  /* 0x0002481a01000387 */ /* 0x0083e20000100800 */
[----:B------:R-:W-:-:S03]  /*1c90*/  PLOP3.LUT P0, PT, PT, PT, UP1, 0x80, 0x8 ;  /* 0x000000000008781c */ /* 0x000fc60003f0f018 */
[----:B------:R2:W-:Y:S01]  /*1ca0*/  STL [R1+0x464], R8 ;  /* 0x0004640801007387 */ /* 0x0005e20000100800 */
[----:B-1----:R-:W-:Y:S02]  /*1cb0*/  IMAD R26, R2, 0x2, R13 ;  /* 0x00000002021a7824 */ /* 0x002fe400078e020d */
[----:B--2---:R-:W-:-:S05]  /*1cc0*/  @P1 IMAD.MOV.U32 R8, RZ, RZ, R35 ;  /* 0x000000ffff081224 */ /* 0x004fca00078e0023 */
[----:B------:R1:W2:Y:S01]  /*1cd0*/  @P1 LDG.E.U8 R34, desc[UR22][R8.64] ;  /* 0x0000001608221981 */ /* 0x0002a2000c1e1100 */
[----:B------:R-:W-:Y:S01]  /*1ce0*/  IMAD R10, R2, 0x2, R26 ;  /* 0x00000002020a7824 */ /* 0x000fe200078e021a */
[----:B------:R-:W-:Y:S02]  /*1cf0*/  ISETP.LT.AND P0, PT, R27, UR13, P0 ;  /* 0x0000000d1b007c0c */ /* 0x000fe40008701270 */
[----:B------:R-:W-:Y:S02]  /*1d00*/  PLOP3.LUT P1, PT, PT, PT, UP1, 0x80, 0x8 ;  /* 0x000000000008781c */ /* 0x000fe40003f2f018 */
[----:B------:R-:W-:Y:S02]  /*1d10*/  LOP3.LUT R27, R4, 0x20, RZ, 0xfc, !PT ;  /* 0x00000020041b7812 */ /* 0x000fe400078efcff */
[----:B------:R-:W-:Y:S01]  /*1d20*/  PLOP3.LUT P4, PT, PT, PT, UP1, 0x80, 0x8 ;  /* 0x000000000008781c */ /* 0x000fe20003f8f018 */
[----:B-1----:R-:W-:Y:S01]  /*1d30*/  IMAD R9, R2, 0x2, R10 ;  /* 0x0000000202097824 */ /* 0x002fe200078e020a */
[----:B------:R-:W-:-:S02]  /*1d40*/  IADD3 R8, P5, PT, R18, R5, RZ ;  /* 0x0000000512087210 */ /* 0x000fc40007fbe0ff */
[----:B------:R-:W-:Y:S01]  /*1d50*/  ISETP.LT.AND P4, PT, R27, UR13, P4 ;  /* 0x0000000d1b007c0c */ /* 0x000fe2000a781270 */
[----:B--2---:R1:W-:Y:S04]  /*1d60*/  STL [R1+0x23c], R34 ;  /* 0x00023c2201007387 */ /* 0x0043e80000100800 */
[----:B------:R2:W-:Y:S04]  /*1d70*/  STL [R1+0x4c], R10 ;  /* 0x00004c0a01007387 */ /* 0x0005e80000100800 */
[----:B------:R3:W-:Y:S01]  /*1d80*/  STL [R1+0x184], R9 ;  /* 0x0001840901007387 */ /* 0x0007e20000100800 */
[----:B-1----:R-:W-:-:S03]  /*1d90*/  LOP3.LUT R34, R4, 0x18, RZ, 0xfc, !PT ;  /* 0x0000001804227812 */ /* 0x002fc600078efcff */
[----:B------:R1:W-:Y:S01]  /*1da0*/  STL [R1+0x488], R8 ;  /* 0x0004880801007387 */ /* 0x0003e20000100800 */
[----:B--2---:R-:W-:Y:S01]  /*1db0*/  IMAD R10, R2, 0x2, R9 ;  /* 0x00000002020a7824 */ /* 0x004fe200078e0209 */
[----:B------:R-:W-:Y:S02]  /*1dc0*/  ISETP.LT.AND P1, PT, R34, UR13, P1 ;  /* 0x0000000d22007c0c */ /* 0x000fe40008f21270 */
[----:B---3--:R-:W-:Y:S01]  /*1dd0*/  LEA.HI.X.SX32 R9, R18, R0, 0x1, P5 ;  /* 0x0000000012097211 */ /* 0x008fe200028f0eff */
[----:B------:R-:W-:Y:S01]  /*1de0*/  IMAD R27, R2, 0x2, R10 ;  /* 0x00000002021b7824 */ /* 0x000fe200078e020a */
[----:B------:R-:W-:-:S03]  /*1df0*/  IADD3 R35, P5, PT, R12, R5, RZ ;  /* 0x000000050c237210 */ /* 0x000fc60007fbe0ff */
[----:B------:R1:W2:Y:S01]  /*1e00*/  @P0 LDG.E.U8 R32, desc[UR22][R8.64] ;  /* 0x0000001608200981 */ /* 0x0002a2000c1e1100 */
[----:B------:R-:W-:-:S03]  /*1e10*/  LEA.HI.X.SX32 R36, R12, R0, 0x1, P5 ;  /* 0x000000000c247211 */ /* 0x000fc600028f0eff */
[----:B------:R3:W-:Y:S04]  /*1e20*/  STL [R1+0x484], R9 ;  /* 0x0004840901007387 */ /* 0x0007e80000100800 */
[----:B------:R-:W-:Y:S01]  /*1e30*/  STL [R1+0x4a0], R35 ;  /* 0x0004a02301007387 */ /* 0x000fe20000100800 */
[----:B-1----:R-:W-:-:S03]  /*1e40*/  @P1 IMAD.MOV.U32 R8, RZ, RZ, R35 ;  /* 0x000000ffff081224 */ /* 0x002fc600078e0023 */
[----:B------:R-:W-:Y:S01]  /*1e50*/  STL [R1+0xb84], R27 ;  /* 0x000b841b01007387 */ /* 0x000fe20000100800 */
[----:B---3--:R-:W-:-:S05]  /*1e60*/  @P1 IMAD.MOV.U32 R9, RZ, RZ, R36 ;  /* 0x000000ffff091224 */ /* 0x008fca00078e0024 */
[----:B------:R1:W3:Y:S04]  /*1e70*/  @P1 LDG.E.U8 R24, desc[UR22][R8.64] ;  /* 0x0000001608181981 */ /* 0x0002e8000c1e1100 */
[----:B--2---:R2:W-:Y:S02]  /*1e80*/  STL [R1+0x238], R32 ;  /* 0x0002382001007387 */ /* 0x0045e40000100800 */
[----:B--2---:R-:W-:-:S04]  /*1e90*/  IADD3 R32, P0, PT, R11, R5, RZ ;  /* 0x000000050b207210 */ /* 0x004fc80007f1e0ff */
[----:B------:R-:W-:Y:S01]  /*1ea0*/  LEA.HI.X.SX32 R34, R11, R0, 0x1, P0 ;  /* 0x000000000b227211 */ /* 0x000fe200000f0eff */
[----:B-1----:R-:W-:-:S04]  /*1eb0*/  @P4 IMAD.MOV.U32 R8, RZ, RZ, R32 ;  /* 0x000000ffff084224 */ /* 0x002fc800078e0020 */
[----:B------:R-:W-:Y:S01]  /*1ec0*/  @P4 IMAD.MOV.U32 R9, RZ, RZ, R34 ;  /* 0x000000ffff094224 */ /* 0x000fe200078e0022 */
[----:B------:R1:W-:Y:S01]  /*1ed0*/  STL [R1+0x4c0], R32 ;  /* 0x0004c02001007387 */ /* 0x0003e20000100800 */
[----:B------:R-:W-:-:S03]  /*1ee0*/  PLOP3.LUT P0, PT, PT, PT, UP1, 0x80, 0x8 ;  /* 0x000000000008781c */ /* 0x000fc60003f0f018 */
[----:B------:R2:W4:Y:S01]  /*1ef0*/  @P4 LDG.E.U8 R25, desc[UR22][R8.64] ;  /* 0x0000001608194981 */ /* 0x000522000c1e1100 */
[----:B-1----:R-:W-:-:S04]  /*1f00*/  LOP3.LUT R32, R4, 0x28, RZ, 0xfc, !PT ;  /* 0x0000002804207812 */ /* 0x002fc800078efcff */
[----:B------:R-:W-:Y:S02]  /*1f10*/  ISETP.LT.AND P0, PT, R32, UR13, P0 ;  /* 0x0000000d20007c0c */ /* 0x000fe40008701270 */
[----:B--2---:R-:W-:-:S04]  /*1f20*/  IADD3 R8, P6, PT, R16, R5, RZ ;  /* 0x0000000510087210 */ /* 0x004fc80007fde0ff */
[----:B------:R-:W-:-:S07]  /*1f30*/  LEA.HI.X.SX32 R9, R16, R0, 0x1, P6 ;  /* 0x0000000010097211 */ /* 0x000fce00030f0eff */
[----:B------:R1:W2:Y:S01]  /*1f40*/  @P0 LDG.E.U8 R20, desc[UR22][R8.64] ;  /* 0x0000001608140981 */ /* 0x0002a2000c1e1100 */
[----:B------:R-:W-:-:S03]  /*1f50*/  IMAD R37, R2, 0x2, R27 ;  /* 0x0000000202257824 */ /* 0x000fc600078e021b */
[----:B------:R-:W-:Y:S01]  /*1f60*/  STL [R1+0x49c], R36 ;  /* 0x00049c2401007387 */ /* 0x000fe20000100800 */
[----:B------:R-:W-:-:S03]  /*1f70*/  IMAD R12, R2, 0x4, R37 ;  /* 0x00000004020c7824 */ /* 0x000fc600078e0225 */
[----:B------:R-:W-:Y:S04]  /*1f80*/  STL [R1+0xb50], R37 ;  /* 0x000b502501007387 */ /* 0x000fe80000100800 */
[----:B------:R-:W-:Y:S04]  /*1f90*/  STL [R1+0xb68], R37 ;  /* 0x000b682501007387 */ /* 0x000fe80000100800 */
[----:B------:R-:W-:Y:S04]  /*1fa0*/  STL [R1+0xb7c], R37 ;  /* 0x000b7c2501007387 */ /* 0x000fe80000100800 */
[----:B------:R-:W-:Y:S04]  /*1fb0*/  STL [R1+0x4bc], R34 ;  /* 0x0004bc2201007387 */ /* 0x000fe80000100800 */
[----:B---3--:R3:W-:Y:S01]  /*1fc0*/  STL [R1+0x234], R24 ;  /* 0x0002341801007387 */ /* 0x0087e20000100800 */
[----:B------:R-:W-:Y:S01]  /*1fd0*/  PLOP3.LUT P1, PT, PT, PT, UP1, 0x80, 0x8 ;  /* 0x000000000008781c */ /* 0x000fe20003f2f018 */
[----:B---3--:R-:W-:-:S04]  /*1fe0*/  IMAD R24, R2, 0x2, R12 ;  /* 0x0000000202187824 */ /* 0x008fc800078e020c */
[C---:B------:R-:W-:Y:S01]  /*1ff0*/  IMAD R34, R2.reuse, 0x2, R24 ;  /* 0x0000000202227824 */ /* 0x040fe200078e0218 */
[----:B------:R-:W-:Y:S03]  /*2000*/  STL [R1+0xb88], R24 ;  /* 0x000b881801007387 */ /* 0x000fe60000100800 */
[----:B------:R-:W-:Y:S01]  /*2010*/  IMAD R11, R2, 0x2, R34 ;  /* 0x00000002020b7824 */ /* 0x000fe200078e0222 */
[C---:B------:R-:W-:Y:S02]  /*2020*/  IADD3 R32, P5, PT, R13.reuse, R5, RZ ;  /* 0x000000050d207210 */ /* 0x040fe40007fbe0ff */
[----:B------:R-:W-:Y:S02]  /*2030*/  LOP3.LUT R35, R4, 0x38, RZ, 0xfc, !PT ;  /* 0x0000003804237812 */ /* 0x000fe400078efcff */
[----:B------:R-:W-:Y:S02]  /*2040*/  PLOP3.LUT P4, PT, PT, PT, UP1, 0x80, 0x8 ;  /* 0x000000000008781c */ /* 0x000fe40003f8f018 */
[----:B------:R-:W-:-:S02]  /*2050*/  LEA.HI.X.SX32 R16, R13, R0, 0x1, P5 ;  /* 0x000000000d107211 */ /* 0x000fc400028f0eff */
[----:B------:R-:W-:Y:S01]  /*2060*/  ISETP.LT.AND P4, PT, R35, UR13, P4 ;  /* 0x0000000d23007c0c */ /* 0x000fe2000a781270 */
[----:B----4-:R3:W-:Y:S04]  /*2070*/  STL [R1+0x230], R25 ;  /* 0x0002301901007387 */ /* 0x0107e80000100800 */
[----:B------:R4:W-:Y:S01]  /*2080*/  STL [R1+0x180], R11 ;  /* 0x0001800b01007387 */ /* 0x0009e20000100800 */
[----:B---3--:R-:W-:-:S04]  /*2090*/  LOP3.LUT R25, R4, 0x30, RZ, 0xfc, !PT ;  /* 0x0000003004197812 */ /* 0x008fc800078efcff */
[----:B------:R-:W-:Y:S01]  /*20a0*/  ISETP.LT.AND P1, PT, R25, UR13, P1 ;  /* 0x0000000d19007c0c */ /* 0x000fe20008f21270 */
[C---:B----4-:R-:W-:Y:S01]  /*20b0*/  IMAD R11, R2.reuse, 0x2, R11 ;  /* 0x00000002020b7824 */ /* 0x050fe200078e020b */
[----:B------:R-:W-:Y:S03]  /*20c0*/  STL [R1+0xb54], R34 ;  /* 0x000b542201007387 */ /* 0x000fe60000100800 */
[C---:B------:R-:W-:Y:S01]  /*20d0*/  IMAD R25, R2.reuse, 0x2, R11 ;  /* 0x0000000202197824 */ /* 0x040fe200078e020b */
[----:B------:R-:W-:Y:S03]  /*20e0*/  STL [R1+0xb78], R34 ;  /* 0x000b782201007387 */ /* 0x000fe60000100800 */
[----:B------:R-:W-:Y:S01]  /*20f0*/  IMAD R36, R2, 0x2, R25 ;  /* 0x0000000202247824 */ /* 0x000fe200078e0219 */
[----:B------:R1:W-:Y:S04]  /*2100*/  STL [R1+0x4f0], R8 ;  /* 0x0004f00801007387 */ /* 0x0003e80000100800 */
[----:B------:R-:W-:Y:S04]  /*2110*/  STL [R1+0x7e4], R32 ;  /* 0x0007e42001007387 */ /* 0x000fe80000100800 */
[----:B------:R3:W-:Y:S01]  /*2120*/  STL [R1+0x4ec], R9 ;  /* 0x0004ec0901007387 */ /* 0x0007e20000100800 */
[----:B-1----:R-:W-:-:S03]  /*2130*/  @P1 IMAD.MOV.U32 R8, RZ, RZ, R32 ;  /* 0x000000ffff081224 */ /* 0x002fc600078e0020 */
[----:B------:R-:W-:Y:S04]  /*2140*/  STL [R1+0x7e0], R16 ;  /* 0x0007e01001007387 */ /* 0x000fe80000100800 */
[----:B------:R-:W-:Y:S01]  /*2150*/  STL [R1+0xb34], R36 ;  /* 0x000b342401007387 */ /* 0x000fe20000100800 */
[----:B---3--:R-:W-:-:S03]  /*2160*/  @P1 IMAD.MOV.U32 R9, RZ, RZ, R16 ;  /* 0x000000ffff091224 */ /* 0x008fc600078e0010 */
[----:B--2---:R1:W-:Y:S04]  /*2170*/  STL [R1+0x228], R20 ;  /* 0x0002281401007387 */ /* 0x0043e80000100800 */
[----:B------:R2:W3:Y:S01]  /*2180*/  @P1 LDG.E.U8 R21, desc[UR22][R8.64] ;  /* 0x0000001608151981 */ /* 0x0004e2000c1e1100 */
[----:B-1----:R-:W-:-:S04]  /*2190*/  IADD3 R20, P0, PT, R10, R5, RZ ;  /* 0x000000050a147210 */ /* 0x002fc80007f1e0ff */
[----:B------:R-:W-:Y:S01]  /*21a0*/  LEA.HI.X.SX32 R10, R10, R0, 0x1, P0 ;  /* 0x000000000a0a7211 */ /* 0x000fe200000f0eff */
[----:B--2---:R-:W-:-:S04]  /*21b0*/  @P4 IMAD.MOV.U32 R8, RZ, RZ, R20 ;  /* 0x000000ffff084224 */ /* 0x004fc800078e0014 */
[----:B------:R-:W-:Y:S01]  /*21c0*/  @P4 IMAD.MOV.U32 R9, RZ, RZ, R10 ;  /* 0x000000ffff094224 */ /* 0x000fe200078e000a */
[----:B------:R-:W-:Y:S02]  /*21d0*/  LOP3.LUT R16, R4, 0x40, RZ, 0xfc, !PT ;  /* 0x0000004004107812 */ /* 0x000fe400078efcff */
[----:B------:R-:W-:Y:S02]  /*21e0*/  PLOP3.LUT P0, PT, PT, PT, UP1, 0x80, 0x8 ;  /* 0x000000000008781c */ /* 0x000fe40003f0f018 */
[----:B------:R1:W2:Y:S02]  /*21f0*/  @P4 LDG.E.U8 R3, desc[UR22][R8.64] ;  /* 0x0000001608034981 */ /* 0x0002a4000c1e1100 */
[----:B------:R-:W-:Y:S02]  /*2200*/  ISETP.LT.AND P0, PT, R16, UR13, P0 ;  /* 0x0000000d10007c0c */ /* 0x000fe40008701270 */
[----:B-1----:R-:W-:-:S04]  /*2210*/  IADD3 R8, P5, PT, R12, R5, RZ ;  /* 0x000000050c087210 */ /* 0x002fc80007fbe0ff */
[----:B------:R-:W-:-:S07]  /*2220*/  LEA.HI.X.SX32 R9, R12, R0, 0x1, P5 ;  /* 0x000000000c097211 */ /* 0x000fce00028f0eff */
[----:B------:R1:W4:Y:S01]  /*2230*/  @P0 LDG.E.U8 R31, desc[UR22][R8.64] ;  /* 0x00000016081f0981 */ /* 0x000322000c1e1100 */
[----:B------:R-:W-:Y:S01]  /*2240*/  IMAD R13, R2, 0x4, R36 ;  /* 0x00000004020d7824 */ /* 0x000fe200078e0224 */
[C---:B------:R-:W-:Y:S02]  /*2250*/  LOP3.LUT R32, R4.reuse, 0x48, RZ, 0xfc, !PT ;  /* 0x0000004804207812 */ /* 0x040fe400078efcff */
[----:B------:R-:W-:Y:S02]  /*2260*/  PLOP3.LUT P1, PT, PT, PT, UP1, 0x80, 0x8 ;  /* 0x000000000008781c */ /* 0x000fe40003f2f018 */
[----:B------:R-:W-:Y:S02]  /*2270*/  LOP3.LUT R16, R4, 0x50, RZ, 0xfc, !PT ;  /* 0x0000005004107812 */ /* 0x000fe400078efcff */
[----:B------:R-:W-:Y:S02]  /*2280*/  PLOP3.LUT P4, PT, PT, PT, UP1, 0x80, 0x8 ;  /* 0x000000000008781c */ /* 0x000fe40003f8f018 */
[----:B------:R-:W-:-:S02]  /*2290*/  ISETP.LT.AND P1, PT, R32, UR13, P1 ;  /* 0x0000000d20007c0c */ /* 0x000fc40008f21270 */
[----:B------:R-:W-:Y:S02]  /*22a0*/  ISETP.LT.AND P4, PT, R16, UR13, P4 ;  /* 0x0000000d10007c0c */ /* 0x000fe4000a781270 */
[----:B------:R-:W-:Y:S02]  /*22b0*/  IADD3 R16, P5, PT, R11, R5, RZ ;  /* 0x000000050b107210 */ /* 0x000fe40007fbe0ff */
[----:B------:R-:W-:Y:S01]  /*22c0*/  PRMT R37, RZ, 0x7610, R37 ;  /* 0x00007610ff257816 */ /* 0x000fe20000000025 */
[----:B---3--:R3:W-:Y:S04]  /*22d0*/  STL [R1+0x218], R21 ;  /* 0x0002181501007387 */ /* 0x0087e80000100800 */
[----:B------:R-:W-:Y:S01]  /*22e0*/  STL [R1+0x7d4], R20 ;  /* 0x0007d41401007387 */ /* 0x000fe20000100800 */
[----:B---3--:R-:W-:-:S03]  /*22f0*/  IMAD R21, R2, 0x2, R13 ;  /* 0x0000000202157824 */ /* 0x008fc600078e020d */
[----:B------:R3:W-:Y:S01]  /*2300*/  STL [R1+0x7d0], R10 ;  /* 0x0007d00a01007387 */ /* 0x0007e20000100800 */
[----:B------:R-:W-:-:S04]  /*2310*/  IMAD R35, R2, 0x2, R21 ;  /* 0x0000000202237824 */ /* 0x000fc800078e0215 */
[C---:B---3--:R-:W-:Y:S01]  /*2320*/  IMAD R10, R2.reuse, 0x2, R35 ;  /* 0x00000002020a7824 */ /* 0x048fe200078e0223 */
[----:B--2---:R-:W-:Y:S04]  /*2330*/  STL [R1+0xa8c], R3 ;  /* 0x000a8c0301007387 */ /* 0x004fe80000100800 */
[----:B------:R-:W-:Y:S04]  /*2340*/  STL [R1+0xb44], R3 ;  /* 0x000b440301007387 */ /* 0x000fe80000100800 */
[----:B------:R2:W-:Y:S02]  /*2350*/  STL [R1+0x170], R10 ;  /* 0x0001700a01007387 */ /* 0x0005e40000100800 */
[----:B--2---:R-:W-:-:S04]  /*2360*/  IMAD R10, R2, 0x2, R10 ;  /* 0x00000002020a7824 */ /* 0x004fc800078e020a */
[C---:B------:R-:W-:Y:S01]  /*2370*/  IMAD R20, R2.reuse, 0x2, R10 ;  /* 0x0000000202147824 */ /* 0x040fe200078e020a */
[----:B------:R1:W-:Y:S03]  /*2380*/  STL [R1+0x7c4], R8 ;  /* 0x0007c40801007387 */ /* 0x0003e60000100800 */
[----:B------:R-:W-:Y:S01]  /*2390*/  IMAD R12, R2, 0x2, R20 ;  /* 0x00000002020c7824 */ /* 0x000fe200078e0214 */
[----:B------:R2:W-:Y:S04]  /*23a0*/  STL [R1+0x7c0], R9 ;  /* 0x0007c00901007387 */ /* 0x0005e80000100800 */
[----:B------:R-:W-:Y:S01]  /*23b0*/  STL [R1+0x2c], R12 ;  /* 0x00002c0c01007387 */ /* 0x000fe20000100800 */
[----:B-1----:R-:W-:-:S03]  /*23c0*/  LEA.HI.X.SX32 R8, R11, R0, 0x1, P5 ;  /* 0x000000000b087211 */ /* 0x002fc600028f0eff */
[----:B------:R-:W-:Y:S01]  /*23d0*/  STL [R1+0x7cc], R16 ;  /* 0x0007cc1001007387 */ /* 0x000fe20000100800 */
[----:B--2---:R-:W-:-:S03]  /*23e0*/  IMAD.MOV.U32 R9, RZ, RZ, R16 ;  /* 0x000000ffff097224 */ /* 0x004fc600078e0010 */
[----:B------:R-:W-:Y:S04]  /*23f0*/  STL [R1+0xb5c], R35 ;  /* 0x000b5c2301007387 */ /* 0x000fe80000100800 */
[----:B----4-:R1:W-:Y:S01]  /*2400*/  STL [R1+0x210], R31 ;  /* 0x0002101f01007387 */ /* 0x0103e20000100800 */
[----:B------:R-:W-:Y:S02]  /*2410*/  @P1 LOP3.LUT R9, R9, R8, RZ, 0x3c, !PT ;  /* 0x0000000809091212 */ /* 0x000fe400078e3cff */
[----:B-1----:R-:W-:-:S05]  /*2420*/  IADD3 R31, P0, PT, R13, R5, RZ ;  /* 0x000000050d1f7210 */ /* 0x002fca0007f1e0ff */
[----:B------:R-:W-:Y:S04]  /*2430*/  STL [R1+0x7b8], R31 ;  /* 0x0007b81f01007387 */ /* 0x000fe80000100800 */
[----:B------:R1:W-:Y:S02]  /*2440*/  STL [R1+0x7b0], R8 ;  /* 0x0007b00801007387 */ /* 0x0003e40000100800 */
[----:B-1----:R-:W-:-:S04]  /*2450*/  @P1 LOP3.LUT R8, R9, R8, RZ, 0x3c, !PT ;  /* 0x0000000809081212 */ /* 0x002fc800078e3cff */
[----:B------:R-:W-:Y:S02]  /*2460*/  @P1 LOP3.LUT R9, R9, R8, RZ, 0x3c, !PT ;  /* 0x0000000809091212 */ /* 0x000fe400078e3cff */
[----:B------:R-:W-:-:S03]  /*2470*/  LEA.HI.X.SX32 R32, R13, R0, 0x1, P0 ;  /* 0x000000000d207211 */ /* 0x000fc600000f0eff */
[----:B------:R1:W2:Y:S01]  /*2480*/  @P1 LDG.E.U8 R33, desc[UR22][R8.64] ;  /* 0x0000001608211981 */ /* 0x0002a2000c1e1100 */
[----:B------:R-:W-:Y:S02]  /*2490*/  LOP3.LUT R13, R4, 0x58, RZ, 0xfc, !PT ;  /* 0x00000058040d7812 */ /* 0x000fe400078efcff */
[----:B------:R-:W-:Y:S01]  /*24a0*/  PLOP3.LUT P0, PT, PT, PT, UP1, 0x80, 0x8 ;  /* 0x000000000008781c */ /* 0x000fe20003f0f018 */
[----:B-1----:R-:W-:Y:S02]  /*24b0*/  @P4 IMAD.MOV.U32 R8, RZ, RZ, R31 ;  /* 0x000000ffff084224 */ /* 0x002fe400078e001f */
[----:B------:R-:W-:Y:S01]  /*24c0*/  @P4 IMAD.MOV.U32 R9, RZ, RZ, R32 ;  /* 0x000000ffff094224 */ /* 0x000fe200078e0020 */
[----:B------:R-:W-:-:S04]  /*24d0*/  ISETP.LT.AND P0, PT, R13, UR13, P0 ;  /* 0x0000000d0d007c0c */ /* 0x000fc80008701270 */
[----:B------:R1:W3:Y:S02]  /*24e0*/  @P4 LDG.E.U8 R22, desc[UR22][R8.64] ;  /* 0x0000001608164981 */ /* 0x0002e4000c1e1100 */
[----:B-1----:R-:W-:-:S04]  /*24f0*/  IADD3 R8, P6, PT, R10, R5, RZ ;  /* 0x000000050a087210 */ /* 0x002fc80007fde0ff */
[----:B------:R-:W-:-:S05]  /*2500*/  LEA.HI.X.SX32 R9, R10, R0, 0x1, P6 ;  /* 0x000000000a097211 */ /* 0x000fca00030f0eff */
[----:B------:R1:W4:Y:S01]  /*2510*/  @P0 LDG.E.U8 R37, desc[UR22][R8.64] ;  /* 0x0000001608250981 */ /* 0x000322000c1e1100 */
[----:B------:R-:W-:-:S04]  /*2520*/  IMAD R12, R2, 0x4, R12 ;  /* 0x00000004020c7824 */ /* 0x000fc800078e020c */
[----:B------:R-:W-:Y:S01]  /*2530*/  IMAD R16, R2, 0x2, R12 ;  /* 0x0000000202107824 */ /* 0x000fe200078e020c */
[----:B------:R-:W-:Y:S01]  /*2540*/  STL [R1+0x7b4], R32 ;  /* 0x0007b42001007387 */ /* 0x000fe20000100800 */
[----:B------:R-:W-:Y:S02]  /*2550*/  PLOP3.LUT P1, PT, PT, PT, UP1, 0x80, 0x8 ;  /* 0x000000000008781c */ /* 0x000fe40003f2f018 */
[----:B------:R-:W-:Y:S02]  /*2560*/  LOP3.LUT R31, R4, 0x68, RZ, 0xfc, !PT ;  /* 0x00000068041f7812 */ /* 0x000fe400078efcff */
[----:B------:R-:W-:-:S04]  /*2570*/  PLOP3.LUT P4, PT, PT, PT, UP1, 0x80, 0x8 ;  /* 0x000000000008781c */ /* 0x000fc80003f8f018 */
[----:B------:R-:W-:Y:S02]  /*2580*/  ISETP.LT.AND P4, PT, R31, UR13, P4 ;  /* 0x0000000d1f007c0c */ /* 0x000fe4000a781270 */
[----:B------:R-:W-:Y:S01]  /*2590*/  PRMT R18, RZ, 0x7610, R18 ;  /* 0x00007610ff127816 */ /* 0x000fe20000000012 */
[----:B--2---:R2:W-:Y:S02]  /*25a0*/  STL [R1+0x208], R33 ;  /* 0x0002082101007387 */ /* 0x0045e40000100800 */
[----:B--2---:R-:W-:-:S04]  /*25b0*/  IMAD R33, R2, 0x2, R16 ;  /* 0x0000000202217824 */ /* 0x004fc800078e0210 */
[C---:B------:R-:W-:Y:S01]  /*25c0*/  IMAD R11, R2.reuse, 0x2, R33 ;  /* 0x00000002020b7824 */ /* 0x040fe200078e0221 */
[----:B------:R-:W-:Y:S04]  /*25d0*/  STL [R1+0xb64], R33 ;  /* 0x000b642101007387 */ /* 0x000fe80000100800 */
[----:B------:R2:W-:Y:S04]  /*25e0*/  STL [R1+0x16c], R11 ;  /* 0x00016c0b01007387 */ /* 0x0005e80000100800 */
[----:B---3--:R3:W-:Y:S01]  /*25f0*/  STL [R1+0x204], R22 ;  /* 0x0002041601007387 */ /* 0x0087e20000100800 */
[----:B--2---:R-:W-:Y:S01]  /*2600*/  IMAD R11, R2, 0x2, R11 ;  /* 0x00000002020b7824 */ /* 0x004fe200078e020b */
[----:B---3--:R-:W-:-:S03]  /*2610*/  LOP3.LUT R22, R4, 0x60, RZ, 0xfc, !PT ;  /* 0x0000006004167812 */ /* 0x008fc600078efcff */
[----:B------:R-:W-:Y:S01]  /*2620*/  IMAD R13, R2, 0x2, R11 ;  /* 0x00000002020d7824 */ /* 0x000fe200078e020b */
[----:B------:R-:W-:Y:S02]  /*2630*/  ISETP.LT.AND P1, PT, R22, UR13, P1 ;  /* 0x0000000d16007c0c */ /* 0x000fe40008f21270 */
[----:B------:R-:W-:Y:S01]  /*2640*/  IADD3 R22, P5, PT, R12, R5, RZ ;  /* 0x000000050c167210 */ /* 0x000fe20007fbe0ff */
[----:B------:R-:W-:Y:S01]  /*2650*/  IMAD R32, R2, 0x2, R13 ;  /* 0x0000000202207824 */ /* 0x000fe200078e020d */
[----:B------:R1:W-:Y:S02]  /*2660*/  STL [R1+0x7a4], R8 ;  /* 0x0007a40801007387 */ /* 0x0003e40000100800 */
[----:B------:R-:W-:Y:S02]  /*2670*/  LEA.HI.X.SX32 R31, R12, R0, 0x1, P5 ;  /* 0x000000000c1f7211 */ /* 0x000fe400028f0eff */
[----:B------:R-:W-:Y:S04]  /*2680*/  STL [R1+0x7ac], R22 ;  /* 0x0007ac1601007387 */ /* 0x000fe80000100800 */
[----:B------:R2:W-:Y:S04]  /*2690*/  STL [R1+0x7a0], R9 ;  /* 0x0007a00901007387 */ /* 0x0005e80000100800 */
[----:B------:R-:W-:Y:S04]  /*26a0*/  STL [R1+0xb70], R32 ;  /* 0x000b702001007387 */ /* 0x000fe80000100800 */
[----:B------:R-:W-:Y:S01]  /*26b0*/  STL [R1+0x7a8], R31 ;  /* 0x0007a81f01007387 */ /* 0x000fe20000100800 */
[----:B-1----:R-:W-:-:S03]  /*26c0*/  @P1 IMAD.MOV.U32 R8, RZ, RZ, R22 ;  /* 0x000000ffff081224 */ /* 0x002fc600078e0016 */
[----:B----4-:R1:W-:Y:S01]  /*26d0*/  STL [R1+0x1f8], R37 ;  /* 0x0001f82501007387 */ /* 0x0103e20000100800 */
[----:B--2---:R-:W-:-:S05]  /*26e0*/  @P1 IMAD.MOV.U32 R9, RZ, RZ, R31 ;  /* 0x000000ffff091224 */ /* 0x004fca00078e001f */
[----:B------:R2:W3:Y:S01]  /*26f0*/  @P1 LDG.E.U8 R18, desc[UR22][R8.64] ;  /* 0x0000001608121981 */ /* 0x0004e2000c1e1100 */
[----:B-1----:R-:W-:-:S04]  /*2700*/  IADD3 R37, P0, PT, R11, R5, RZ ;  /* 0x000000050b257210 */ /* 0x002fc80007f1e0ff */
[----:B------:R-:W-:Y:S01]  /*2710*/  LEA.HI.X.SX32 R11, R11, R0, 0x1, P0 ;  /* 0x000000000b0b7211 */ /* 0x000fe200000f0eff */
[----:B--2---:R-:W-:-:S04]  /*2720*/  @P4 IMAD.MOV.U32 R8, RZ, RZ, R37 ;  /* 0x000000ffff084224 */ /* 0x004fc800078e0025 */
[----:B------:R-:W-:-:S05]  /*2730*/  @P4 IMAD.MOV.U32 R9, RZ, RZ, R11 ;  /* 0x000000ffff094224 */ /* 0x000fca00078e000b */
[----:B------:R-:W2:Y:S01]  /*2740*/  @P4 LDG.E.U8 R19, desc[UR22][R8.64] ;  /* 0x0000001608134981 */ /* 0x000ea2000c1e1100 */
[----:B------:R-:W-:-:S04]  /*2750*/  IMAD R10, R2, 0x4, R32 ;  /* 0x00000004020a7824 */ /* 0x000fc800078e0220 */
[C---:B------:R-:W-:Y:S01]  /*2760*/  IMAD R12, R2.reuse, 0x2, R10 ;  /* 0x00000002020c7824 */ /* 0x040fe200078e020a */
[----:B------:R-:W-:Y:S03]  /*2770*/  STL [R1+0x79c], R37 ;  /* 0x00079c2501007387 */ /* 0x000fe60000100800 */
[----:B------:R-:W-:Y:S01]  /*2780*/  IMAD R31, R2, 0x2, R12 ;  /* 0x00000002021f7824 */ /* 0x000fe200078e020c */
[----:B------:R-:W-:-:S03]  /*2790*/  PLOP3.LUT P0, PT, PT, PT, UP1, 0x80, 0x8 ;  /* 0x000000000008781c */ /* 0x000fc60003f0f018 */
[----:B------:R-:W-:Y:S01]  /*27a0*/  IMAD R22, R2, 0x2, R31 ;  /* 0x0000000202167824 */ /* 0x000fe200078e021f */
[----:B------:R-:W-:Y:S01]  /*27b0*/  PLOP3.LUT P1, PT, PT, PT, UP1, 0x80, 0x8 ;  /* 0x000000000008781c */ /* 0x000fe20003f2f018 */
[----:B---3--:R1:W-:Y:S04]  /*27c0*/  STL [R1+0x200], R18 ;  /* 0x0002001201007387 */ /* 0x0083e80000100800 */
[----:B------:R-:W-:Y:S01]  /*27d0*/  STL [R1+0x794], R11 ;  /* 0x0007940b01007387 */ /* 0x000fe20000100800 */
[----:B-1----:R-:W-:-:S03]  /*27e0*/  LOP3.LUT R18, R4, 0x70, RZ, 0xfc, !PT ;  /* 0x0000007004127812 */ /* 0x002fc600078efcff */
[----:B------:R-:W-:Y:S01]  /*27f0*/  STL [R1+0x168], R22 ;  /* 0x0001681601007387 */ /* 0x000fe20000100800 */
[----:B------:R-:W-:Y:S02]  /*2800*/  ISETP.LT.AND P0, PT, R18, UR13, P0 ;  /* 0x0000000d12007c0c */ /* 0x000fe40008701270 */
[----:B------:R-:W-:Y:S01]  /*2810*/  IADD3 R18, P5, PT, R10, R5, RZ ;  /* 0x000000050a127210 */ /* 0x000fe20007fbe0ff */
[----:B--2---:R1:W-:Y:S02]  /*2820*/  STL [R1+0x1f4], R19 ;  /* 0x0001f41301007387 */ /* 0x0043e40000100800 */
[----:B-1----:R-:W-:-:S04]  /*2830*/  LOP3.LUT R19, R4, 0x78, RZ, 0xfc, !PT ;  /* 0x0000007804137812 */ /* 0x002fc800078efcff */
[----:B------:R-:W-:Y:S02]  /*2840*/  ISETP.LT.AND P1, PT, R19, UR13, P1 ;  /* 0x0000000d13007c0c */ /* 0x000fe40008f21270 */
[----:B------:R-:W-:-:S05]  /*2850*/  LEA.HI.X.SX32 R19, R10, R0, 0x1, P5 ;  /* 0x000000000a137211 */ /* 0x000fca00028f0eff */
[----:B------:R1:W2:Y:S01]  /*2860*/  @P0 LDG.E.U8 R14, desc[UR22][R18.64] ;  /* 0x00000016120e0981 */ /* 0x0002a2000c1e1100 */
[----:B------:R-:W-:Y:S01]  /*2870*/  IMAD R8, R2, 0x2, R22 ;  /* 0x0000000202087824 */ /* 0x000fe200078e0216 */
[----:B------:R-:W-:-:S03]  /*2880*/  LOP3.LUT R9, R4, 0x80, RZ, 0xfc, !PT ;  /* 0x0000008004097812 */ /* 0x000fc600078efcff */
[C---:B------:R-:W-:Y:S01]  /*2890*/  IMAD R11, R2.reuse, 0x2, R8 ;  /* 0x00000002020b7824 */ /* 0x040fe200078e0208 */
[----:B------:R-:W-:Y:S01]  /*28a0*/  PLOP3.LUT P4, PT, PT, PT, UP1, 0x80, 0x8 ;  /* 0x000000000008781c */ /* 0x000fe20003f8f018 */
[----:B------:R-:W-:Y:S02]  /*28b0*/  IMAD.MOV.U32 R22, RZ, RZ, R30 ;  /* 0x000000ffff167224 */ /* 0x000fe400078e001e */
[----:B------:R-:W-:Y:S01]  /*28c0*/  IMAD R30, R2, 0x2, R11 ;  /* 0x00000002021e7824 */ /* 0x000fe200078e020b */
[----:B------:R-:W-:Y:S02]  /*28d0*/  IADD3 R10, P5, PT, R8, R5, RZ ;  /* 0x00000005080a7210 */ /* 0x000fe40007fbe0ff */
[----:B------:R-:W-:Y:S01]  /*28e0*/  ISETP.LT.AND P4, PT, R9, UR13, P4 ;  /* 0x0000000d09007c0c */ /* 0x000fe2000a781270 */
[----:B------:R-:W-:Y:S01]  /*28f0*/  IMAD R9, R2, 0x4, R30 ;  /* 0x0000000402097824 */ /* 0x000fe200078e021e */
[----:B------:R-:W-:Y:S04]  /*2900*/  STL [R1+0x764], R18 ;  /* 0x0007641201007387 */ /* 0x000fe80000100800 */
[----:B------:R1:W-:Y:S01]  /*2910*/  STL [R1+0x760], R19 ;  /* 0x0007601301007387 */ /* 0x0003e20000100800 */
[----:B------:R-:W-:-:S03]  /*2920*/  LEA.HI.X.SX32 R8, R8, R0, 0x1, P5 ;  /* 0x0000000008087211 */ /* 0x000fc600028f0eff */
[----:B------:R3:W-:Y:S01]  /*2930*/  STL [R1+0x774], R10 ;  /* 0x0007740a01007387 */ /* 0x0007e20000100800 */
[----:B-1----:R-:W-:Y:S02]  /*2940*/  IMAD.MOV.U32 R19, RZ, RZ, R10 ;  /* 0x000000ffff137224 */ /* 0x002fe400078e000a */
[----:B---3--:R-:W-:Y:S01]  /*2950*/  IMAD R10, R2, 0x2, R9 ;  /* 0x00000002020a7824 */ /* 0x008fe200078e0209 */
[----:B--2---:R1:W-:Y:S02]  /*2960*/  STL [R1+0x1f0], R14 ;  /* 0x0001f00e01007387 */ /* 0x0043e40000100800 */
[----:B-1----:R-:W-:-:S04]  /*2970*/  IADD3 R14, P0, PT, R9, R5, RZ ;  /* 0x00000005090e7210 */ /* 0x002fc80007f1e0ff */
[----:B------:R-:W-:Y:S01]  /*2980*/  LEA.HI.X.SX32 R37, R9, R0, 0x1, P0 ;  /* 0x0000000009257211 */ /* 0x000fe200000f0eff */
[----:B------:R-:W-:Y:S01]  /*2990*/  STL [R1+0x784], R14 ;  /* 0x0007840e01007387 */ /* 0x000fe20000100800 */
[----:B------:R-:W-:-:S03]  /*29a0*/  @P1 IMAD.MOV.U32 R9, RZ, RZ, R8 ;  /* 0x000000ffff091224 */ /* 0x000fc600078e0008 */
[----:B------:R1:W-:Y:S02]  /*29b0*/  STL [R1+0x770], R8 ;  /* 0x0007700801007387 */ /* 0x0003e40000100800 */
[----:B-1----:R-:W-:-:S05]  /*29c0*/  @P1 IMAD.MOV.U32 R8, RZ, RZ, R19 ;  /* 0x000000ffff081224 */ /* 0x002fca00078e0013 */
[----:B------:R1:W2:Y:S02]  /*29d0*/  @P1 LDG.E.U8 R29, desc[UR22][R8.64] ;  /* 0x00000016081d1981 */ /* 0x0002a4000c1e1100 */
[----:B-1----:R-:W-:Y:S02]  /*29e0*/  @P4 IMAD.MOV.U32 R8, RZ, RZ, R14 ;  /* 0x000000ffff084224 */ /* 0x002fe400078e000e */
[----:B------:R-:W-:-:S05]  /*29f0*/  @P4 IMAD.MOV.U32 R9, RZ, RZ, R37 ;  /* 0x000000ffff094224 */ /* 0x000fca00078e0025 */
[----:B------:R-:W3:Y:S04]  /*2a00*/  @P4 LDG.E.U8 R7, desc[UR22][R8.64] ;  /* 0x0000001608074981 */ /* 0x000ee8000c1e1100 */
[----:B------:R-:W-:Y:S01]  /*2a10*/  STL [R1+0x780], R37 ;  /* 0x0007802501007387 */ /* 0x000fe20000100800 */
[----:B------:R-:W-:Y:S02]  /*2a20*/  LOP3.LUT R18, R4, 0x88, RZ, 0xfc, !PT ;  /* 0x0000008804127812 */ /* 0x000fe400078efcff */
[----:B------:R-:W-:-:S04]  /*2a30*/  PLOP3.LUT P4, PT, PT, PT, UP1, 0x80, 0x8 ;  /* 0x000000000008781c */ /* 0x000fc80003f8f018 */
[----:B------:R-:W-:Y:S02]  /*2a40*/  ISETP.LT.AND P4, PT, R18, UR13, P4 ;  /* 0x0000000d12007c0c */ /* 0x000fe4000a781270 */
[----:B------:R-:W-:Y:S02]  /*2a50*/  LOP3.LUT R14, R4, 0x2, RZ, 0xfc, !PT ;  /* 0x00000002040e7812 */ /* 0x000fe400078efcff */
[----:B------:R-:W-:Y:S01]  /*2a60*/  PLOP3.LUT P0, PT, PT, PT, UP1, 0x80, 0x8 ;  /* 0x000000000008781c */ /* 0x000fe20003f0f018 */
[----:B--2---:R1:W-:Y:S02]  /*2a70*/  STL [R1+0x1e8], R29 ;  /* 0x0001e81d01007387 */ /* 0x0043e40000100800 */
[C---:B-1----:R-:W-:Y:S02]  /*2a80*/  IMAD R29, R2.reuse, 0x2, R10 ;  /* 0x00000002021d7824 */ /* 0x042fe400078e020a */
[----:B---3--:R1:W-:Y:S02]  /*2a90*/  STL [R1+0x1e0], R7 ;  /* 0x0001e00701007387 */ /* 0x0083e40000100800 */
[----:B-1----:R-:W-:-:S04]  /*2aa0*/  IMAD R7, R2, 0x2, R29 ;  /* 0x0000000202077824 */ /* 0x002fc800078e021d */
[----:B------:R-:W-:-:S05]  /*2ab0*/  IMAD R8, R2, 0x2, R7 ;  /* 0x0000000202087824 */ /* 0x000fca00078e0207 */
[----:B------:R-:W-:-:S04]  /*2ac0*/  IADD3 R18, P5, PT, R8, R5, RZ ;  /* 0x0000000508127210 */ /* 0x000fc80007fbe0ff */
[----:B------:R-:W-:-:S05]  /*2ad0*/  LEA.HI.X.SX32 R19, R8, R0, 0x1, P5 ;  /* 0x0000000008137211 */ /* 0x000fca00028f0eff */
[----:B------:R1:W2:Y:S04]  /*2ae0*/  @P4 LDG.E.U8 R15, desc[UR22][R18.64] ;  /* 0x00000016120f4981 */ /* 0x0002a8000c1e1100 */
[----:B------:R3:W-:Y:S02]  /*2af0*/  STL [R1+0x160], R7 ;  /* 0x0001600701007387 */ /* 0x0007e40000100800 */
[----:B---3--:R-:W-:Y:S02]  /*2b00*/  IMAD.MOV.U32 R7, RZ, RZ, R22 ;  /* 0x000000ffff077224 */ /* 0x008fe400078e0016 */
[----:B------:R-:W-:-:S04]  /*2b10*/  IMAD R22, R4, R2, RZ ;  /* 0x0000000204167224 */ /* 0x000fc800078e02ff */
[----:B------:R-:W-:Y:S01]  /*2b20*/  IMAD R22, R2, 0x2, R22 ;  /* 0x0000000202167824 */ /* 0x000fe200078e0216 */
[----:B------:R-:W-:Y:S02]  /*2b30*/  ISETP.LT.AND P0, PT, R14, UR13, P0 ;  /* 0x0000000d0e007c0c */ /* 0x000fe40008701270 */
[----:B------:R-:W-:Y:S02]  /*2b40*/  LOP3.LUT R14, R4, 0xa, RZ, 0xfc, !PT ;  /* 0x0000000a040e7812 */ /* 0x000fe400078efcff */
[----:B------:R-:W-:Y:S02]  /*2b50*/  IADD3 R37, P6, PT, R22, R5, RZ ;  /* 0x0000000516257210 */ /* 0x000fe40007fde0ff */
[----:B------:R-:W-:Y:S02]  /*2b60*/  LOP3.LUT R22, R4, 0x12, RZ, 0xfc, !PT ;  /* 0x0000001204167812 */ /* 0x000fe400078efcff */
[----:B------:R-:W3:Y:S01]  /*2b70*/  S2R R4, SR_TID.X ;  /* 0x0000000000047919 */ /* 0x000ee20000002100 */
[----:B------:R-:W-:Y:S01]  /*2b80*/  PLOP3.LUT P1, PT, PT, PT, UP1, 0x80, 0x8 ;  /* 0x000000000008781c */ /* 0x000fe20003f2f018 */
[----:B------:R1:W-:Y:S03]  /*2b90*/  STL [R1+0x78c], R18 ;  /* 0x00078c1201007387 */ /* 0x0003e60000100800 */
[----:B------:R-:W-:Y:S01]  /*2ba0*/  ISETP.LT.AND P1, PT, R14, UR13, P1 ;  /* 0x0000000d0e007c0c */ /* 0x000fe20008f21270 */
[----:B------:R-:W-:Y:S04]  /*2bb0*/  STL [R1+0x458], R37 ;  /* 0x0004582501007387 */ /* 0x000fe80000100800 */
[----:B------:R4:W-:Y:S04]  /*2bc0*/  STL [R1+0x788], R19 ;  /* 0x0007881301007387 */ /* 0x0009e80000100800 */
[----:B------:R-:W2:Y:S01]  /*2bd0*/  LDL.LU R14, [R1+0xb98] ;  /* 0x000b9800010e7983 */ /* 0x000ea20000300800 */
[----:B---3--:R-:W-:-:S04]  /*2be0*/  SHF.R.U32.HI R4, RZ, 0x6, R4 ;  /* 0x00000006ff047819 */ /* 0x008fc80000011604 */
[----:B------:R-:W-:-:S05]  /*2bf0*/  SGXT.U32 R4, R4, 0x1 ;  /* 0x000000010404781a */ /* 0x000fca0000000000 */
[----:B------:R-:W-:-:S04]  /*2c00*/  IMAD R4, R4, R2, RZ ;  /* 0x0000000204047224 */ /* 0x000fc800078e02ff */
[----:B------:R-:W-:-:S05]  /*2c10*/  IMAD R4, R2, 0x2, R4 ;  /* 0x0000000202047824 */ /* 0x000fca00078e0204 */
[----:B------:R-:W-:Y:S01]  /*2c20*/  LEA.HI.X.SX32 R4, R4, R0, 0x1, P6 ;  /* 0x0000000004047211 */ /* 0x000fe200030f0eff */
[----:B-1----:R-:W-:-:S04]  /*2c30*/  @P0 IMAD.MOV.U32 R18, RZ, RZ, R37 ;  /* 0x000000ffff120224 */ /* 0x002fc800078e0025 */
[----:B----4-:R-:W-:-:S05]  /*2c40*/  @P0 IMAD.MOV.U32 R19, RZ, RZ, R4 ;  /* 0x000000ffff130224 */ /* 0x010fca00078e0004 */
[----:B------:R-:W3:Y:S04]  /*2c50*/  @P0 LDG.E.U8 R17, desc[UR22][R18.64] ;  /* 0x0000001612110981 */ /* 0x000ee8000c1e1100 */
[----:B--2---:R1:W-:Y:S04]  /*2c60*/  STL [R1+0x1d0], R15 ;  /* 0x0001d00f01007387 */ /* 0x0043e80000100800 */
[----:B-1----:R-:W2:Y:S04]  /*2c70*/  LDL.LU R15, [R1+0xb94] ;  /* 0x000b9400010f7983 */ /* 0x002ea80000300800 */
[----:B------:R1:W-:Y:S02]  /*2c80*/  STL [R1+0x454], R4 ;  /* 0x0004540401007387 */ /* 0x0003e40000100800 */
[----:B-1----:R-:W1:Y:S01]  /*2c90*/  S2R R4, SR_TID.X ;  /* 0x0000000000047919 */ /* 0x002e620000002100 */
[----:B------:R-:W-:-:S04]  /*2ca0*/  PLOP3.LUT P5, PT, PT, PT, UP1, 0x80, 0x8 ;  /* 0x000000000008781c */ /* 0x000fc80003faf018 */
[----:B------:R-:W-:Y:S02]  /*2cb0*/  ISETP.LT.AND P5, PT, R22, UR13, P5 ;  /* 0x0000000d16007c0c */ /* 0x000fe4000afa1270 */
[----:B------:R-:W-:-:S04]  /*2cc0*/  IADD3 R22, P4, PT, R14, R5, RZ ;  /* 0x000000050e167210 */ /* 0x000fc80007f9e0ff */
[----:B------:R-:W-:Y:S01]  /*2cd0*/  LEA.HI.X.SX32 R14, R14, R0, 0x1, P4 ;  /* 0x000000000e0e7211 */ /* 0x000fe200020f0eff */
[----:B------:R-:W-:Y:S01]  /*2ce0*/  STL [R1+0x470], R22 ;  /* 0x0004701601007387 */ /* 0x000fe20000100800 */
[----:B-1----:R-:W-:-:S03]  /*2cf0*/  SHF.R.U32.HI R4, RZ, 0x6, R4 ;  /* 0x00000006ff047819 */ /* 0x002fc60000011604 */
[----:B------:R1:W-:Y:S01]  /*2d00*/  STL.S16 [R1+0x1c8], R6 ;  /* 0x0001c80601007387 */ /* 0x0003e20000100600 */
[----:B------:R-:W-:-:S04]  /*2d10*/  SGXT.U32 R4, R4, 0x1 ;  /* 0x000000010404781a */ /* 0x000fc80000000000 */
[----:B-1----:R-:W-:Y:S02]  /*2d20*/  LOP3.LUT R6, R4, 0x1a, RZ, 0xfc, !PT ;  /* 0x0000001a04067812 */ /* 0x002fe400078efcff */
[----:B--2---:R-:W-:-:S05]  /*2d30*/  IADD3 R37, P0, PT, R15, R5, RZ ;  /* 0x000000050f257210 */ /* 0x004fca0007f1e0ff */
[----:B------:R-:W-:Y:S04]  /*2d40*/  STL [R1+0x490], R37 ;  /* 0x0004902501007387 */ /* 0x000fe80000100800 */
[----:B---3--:R1:W-:Y:S04]  /*2d50*/  STL [R1+0x1dc], R17 ;  /* 0x0001dc1101007387 */ /* 0x0083e80000100800 */
[----:B------:R2:W-:Y:S04]  /*2d60*/  STL [R1+0x46c], R14 ;  /* 0x00046c0e01007387 */ /* 0x0005e80000100800 */
[----:B------:R-:W3:Y:S01]  /*2d70*/  LDL R4, [R1+0x1c8] ;  /* 0x0001c80001047983 */ /* 0x000ee20000100800 */
[----:B-1----:R-:W-:Y:S01]  /*2d80*/  LEA.HI.X.SX32 R17, R15, R0, 0x1, P0 ;  /* 0x000000000f117211 */ /* 0x002fe200000f0eff */
[----:B------:R-:W-:-:S02]  /*2d90*/  @P1 IMAD.MOV.U32 R15, RZ, RZ, R14 ;  /* 0x000000ffff0f1224 */ /* 0x000fc400078e000e */
[----:B--2---:R-:W-:Y:S02]  /*2da0*/  @P1 IMAD.MOV.U32 R14, RZ, RZ, R22 ;  /* 0x000000ffff0e1224 */ /* 0x004fe400078e0016 */
[----:B------:R-:W2:Y:S01]  /*2db0*/  LDL.LU R22, [R1+0xb90] ;  /* 0x000b900001167983 */ /* 0x000ea20000300800 */
[----:B------:R-:W-:-:S03]  /*2dc0*/  PRMT R24, RZ, 0x7610, R24 ;  /* 0x00007610ff187816 */ /* 0x000fc60000000018 */
[----:B---3--:R1:W3:Y:S02]  /*2dd0*/  @P1 LDG.E.U8 R4, desc[UR22][R14.64] ;  /* 0x000000160e041981 */ /* 0x0082e4000c1e1100 */
[----:B-1----:R-:W-:Y:S02]  /*2de0*/  @P5 IMAD.MOV.U32 R14, RZ, RZ, R37 ;  /* 0x000000ffff0e5224 */ /* 0x002fe400078e0025 */
[----:B------:R-:W-:-:S05]  /*2df0*/  @P5 IMAD.MOV.U32 R15, RZ, RZ, R17 ;  /* 0x000000ffff0f5224 */ /* 0x000fca00078e0011 */
[----:B------:R2:W4:Y:S04]  /*2e00*/  @P5 LDG.E.U8 R24, desc[UR22][R14.64] ;  /* 0x000000160e185981 */ /* 0x000528000c1e1100 */
[----:B------:R-:W-:Y:S01]  /*2e10*/  STL [R1+0x48c], R17 ;  /* 0x00048c1101007387 */ /* 0x000fe20000100800 */
[----:B------:R-:W-:-:S04]  /*2e20*/  PLOP3.LUT P4, PT, PT, PT, UP1, 0x80, 0x8 ;  /* 0x000000000008781c */ /* 0x000fc80003f8f018 */
[----:B------:R-:W-:Y:S02]  /*2e30*/  ISETP.LT.AND P4, PT, R6, UR13, P4 ;  /* 0x0000000d06007c0c */ /* 0x000fe4000a781270 */
[C---:B--2---:R-:W-:Y:S02]  /*2e40*/  IADD3 R14, P5, PT, R22.reuse, R5, RZ ;  /* 0x00000005160e7210 */ /* 0x044fe40007fbe0ff */
[----:B------:R-:W-:Y:S02]  /*2e50*/  PRMT R27, RZ, 0x7610, R27 ;  /* 0x00007610ff1b7816 */ /* 0x000fe4000000001b */
[----:B------:R-:W-:-:S07]  /*2e60*/  LEA.HI.X.SX32 R15, R22, R0, 0x1, P5 ;  /* 0x00000000160f7211 */ /* 0x000fce00028f0eff */
[----:B------:R1:W2:Y:S01]  /*2e70*/  @P4 LDG.E.U8 R27, desc[UR22][R14.64] ;  /* 0x000000160e1b4981 */ /* 0x0002a2000c1e1100 */
[----:B------:R-:W-:Y:S02]  /*2e80*/  PLOP3.LUT P0, PT, PT, PT, UP1, 0x80, 0x8 ;  /* 0x000000000008781c */ /* 0x000fe40003f0f018 */
[----:B------:R-:W-:Y:S02]  /*2e90*/  PLOP3.LUT P5, PT, PT, PT, UP1, 0x80, 0x8 ;  /* 0x000000000008781c */ /* 0x000fe40003faf018 */
[----:B------:R-:W-:Y:S01]  /*2ea0*/  PRMT R34, RZ, 0x7610, R34 ;  /* 0x00007610ff227816 */ /* 0x000fe20000000022 */
[----:B---3--:R3:W-:Y:S02]  /*2eb0*/  @P1 STL [R1+0x1c8], R4 ;  /* 0x0001c80401001387 */ /* 0x0087e40000100800 */
[----:B---3--:R-:W3:Y:S01]  /*2ec0*/  S2R R4, SR_TID.X ;  /* 0x0000000000047919 */ /* 0x008ee20000002100 */
[----:B------:R-:W-:Y:S01]  /*2ed0*/  PLOP3.LUT P1, PT, PT, PT, UP1, 0x80, 0x8 ;  /* 0x000000000008781c */ /* 0x000fe20003f2f018 */
[----:B------:R-:W2:Y:S04]  /*2ee0*/  LDL.LU R17, [R1+0xb8c] ;  /* 0x000b8c0001117983 */ /* 0x000ea80000300800 */
[----:B----4-:R4:W-:Y:S04]  /*2ef0*/  STL [R1+0x1bc], R24 ;  /* 0x0001bc1801007387 */ /* 0x0109e80000100800 */
[----:B------:R1:W-:Y:S01]  /*2f00*/  STL [R1+0x4a8], R14 ;  /* 0x0004a80e01007387 */ /* 0x0003e20000100800 */
[----:B---3--:R-:W-:-:S04]  /*2f10*/  SHF.R.U32.HI R4, RZ, 0x6, R4 ;  /* 0x00000006ff047819 */ /* 0x008fc80000011604 */
[----:B------:R-:W-:-:S04]  /*2f20*/  SGXT.U32 R4, R4, 0x1 ;  /* 0x000000010404781a */ /* 0x000fc80000000000 */
[C---:B------:R-:W-:Y:S02]  /*2f30*/  LOP3.LUT R37, R4.reuse, 0x22, RZ, 0xfc, !PT ;  /* 0x0000002204257812 */ /* 0x040fe400078efcff */
[C---:B----4-:R-:W-:Y:S02]  /*2f40*/  LOP3.LUT R24, R4.reuse, 0x2a, RZ, 0xfc, !PT ;  /* 0x0000002a04187812 */ /* 0x050fe400078efcff */
[----:B------:R-:W-:Y:S02]  /*2f50*/  ISETP.LT.AND P1, PT, R37, UR13, P1 ;  /* 0x0000000d25007c0c */ /* 0x000fe40008f21270 */
[----:B------:R-:W-:Y:S02]  /*2f60*/  LOP3.LUT R6, R4, 0x32, RZ, 0xfc, !PT ;  /* 0x0000003204067812 */ /* 0x000fe400078efcff */
[----:B------:R-:W-:Y:S02]  /*2f70*/  ISETP.LT.AND P0, PT, R24, UR13, P0 ;  /* 0x0000000d18007c0c */ /* 0x000fe40008701270 */
[----:B------:R-:W-:-:S02]  /*2f80*/  IADD3 R24, P6, PT, R23, R5, RZ ;  /* 0x0000000517187210 */ /* 0x000fc40007fde0ff */
[----:B------:R-:W-:Y:S02]  /*2f90*/  ISETP.LT.AND P5, PT, R6, UR13, P5 ;  /* 0x0000000d06007c0c */ /* 0x000fe4000afa1270 */
[----:B------:R-:W-:Y:S02]  /*2fa0*/  IADD3 R6, P4, PT, R28, R5, RZ ;  /* 0x000000051c067210 */ /* 0x000fe40007f9e0ff */
[----:B-1----:R-:W-:Y:S01]  /*2fb0*/  LEA.HI.X.SX32 R14, R23, R0, 0x1, P6 ;  /* 0x00000000170e7211 */ /* 0x002fe200030f0eff */
[----:B------:R1:W-:Y:S04]  /*2fc0*/  STL [R1+0x4a4], R15 ;  /* 0x0004a40f01007387 */ /* 0x0003e80000100800 */
[----:B------:R-:W-:Y:S04]  /*2fd0*/  STL [R1+0x4c8], R24 ;  /* 0x0004c81801007387 */ /* 0x000fe80000100800 */
[----:B------:R-:W-:Y:S01]  /*2fe0*/  STL [R1+0x4f8], R6 ;  /* 0x0004f80601007387 */ /* 0x000fe20000100800 */
[----:B-1----:R-:W-:-:S03]  /*2ff0*/  @P1 IMAD.MOV.U32 R15, RZ, RZ, R14 ;  /* 0x000000ffff0f1224 */ /* 0x002fc600078e000e */
[----:B------:R1:W-:Y:S02]  /*3000*/  STL [R1+0x4c4], R14 ;  /* 0x0004c40e01007387 */ /* 0x0003e40000100800 */
[----:B-1----:R-:W-:-:S05]  /*3010*/  @P1 IMAD.MOV.U32 R14, RZ, RZ, R24 ;  /* 0x000000ffff0e1224 */ /* 0x002fca00078e0018 */
[----:B------:R1:W3:Y:S04]  /*3020*/  @P1 LDG.E.U8 R34, desc[UR22][R14.64] ;  /* 0x000000160e221981 */ /* 0x0002e8000c1e1100 */
[----:B--2---:R2:W-:Y:S01]  /*3030*/  STL [R1+0x1b0], R27 ;  /* 0x0001b01b01007387 */ /* 0x0045e20000100800 */
[----:B------:R-:W-:Y:S02]  /*3040*/  PRMT R4, RZ, 0x7610, R4 ;  /* 0x00007610ff047816 */ /* 0x000fe40000000004 */
[----:B------:R-:W-:Y:S01]  /*3050*/  IADD3 R37, P6, PT, R26, R5, RZ ;  /* 0x000000051a257210 */ /* 0x000fe20007fde0ff */
[----:B------:R-:W4:Y:S01]  /*3060*/  LDL.LU R24, [R1+0xb88] ;  /* 0x000b880001187983 */ /* 0x000f220000300800 */
[----:B--2---:R-:W-:Y:S01]  /*3070*/  LEA.HI.X.SX32 R27, R28, R0, 0x1, P4 ;  /* 0x000000001c1b7211 */ /* 0x004fe200020f0eff */
[----:B-1----:R-:W-:-:S04]  /*3080*/  @P0 IMAD.MOV.U32 R14, RZ, RZ, R6 ;  /* 0x000000ffff0e0224 */ /* 0x002fc800078e0006 */
[----:B------:R-:W-:-:S05]  /*3090*/  @P0 IMAD.MOV.U32 R15, RZ, RZ, R27 ;  /* 0x000000ffff0f0224 */ /* 0x000fca00078e001b */
[----:B------:R1:W2:Y:S04]  /*30a0*/  @P0 LDG.E.U8 R4, desc[UR22][R14.64] ;  /* 0x000000160e040981 */ /* 0x0002a8000c1e1100 */
[----:B------:R-:W-:Y:S04]  /*30b0*/  STL [R1+0x510], R37 ;  /* 0x0005102501007387 */ /* 0x000fe80000100800 */
[----:B------:R0:W-:Y:S01]  /*30c0*/  STL [R1+0x4f4], R27 ;  /* 0x0004f41b01007387 */ /* 0x0001e20000100800 */
[----:B-1----:R-:W-:Y:S01]  /*30d0*/  @P5 IMAD.MOV.U32 R14, RZ, RZ, R37 ;  /* 0x000000ffff0e5224 */ /* 0x002fe200078e0025 */
[----:B------:R-:W-:-:S02]  /*30e0*/  PRMT R17, RZ, 0x7610, R17 ;  /* 0x00007610ff117816 */ /* 0x000fc40000000011 */
[----:B---3--:R1:W-:Y:S04]  /*30f0*/  STL [R1+0x1a4], R34 ;  /* 0x0001a42201007387 */ /* 0x0083e80000100800 */
[----:B0-----:R-:W3:Y:S04]  /*3100*/  LDL.LU R27, [R1+0xb84] ;  /* 0x000b8400011b7983 */ /* 0x001ee80000300800 */
[----:B------:R-:W3:Y:S01]  /*3110*/  LDL.LU R6, [R1+0xb80] ;  /* 0x000b800001067983 */ /* 0x000ee20000300800 */
[----:B-1----:R-:W-:-:S05]  /*3120*/  LEA.HI.X.SX32 R34, R26, R0, 0x1, P6 ;  /* 0x000000001a227211 */ /* 0x002fca00030f0eff */
[----:B------:R-:W-:-:S05]  /*3130*/  IMAD.MOV.U32 R15, RZ, RZ, R34 ;  /* 0x000000ffff0f7224 */ /* 0x000fca00078e0022 */
[----:B------:R0:W3:Y:S04]  /*3140*/  @P5 LDG.E.U8 R17, desc[UR22][R14.64] ;  /* 0x000000160e115981 */ /* 0x0000e8000c1e1100 */
[----:B--2---:R1:W-:Y:S02]  /*3150*/  STL [R1+0x1a0], R4 ;  /* 0x0001a00401007387 */ /* 0x0043e40000100800 */
[----:B-1----:R-:W1:Y:S01]  /*3160*/  S2R R4, SR_TID.X ;  /* 0x0000000000047919 */ /* 0x002e620000002100 */
[----:B0-----:R-:W-:Y:S01]  /*3170*/  PRMT R14, RZ, 0x7610, R14 ;  /* 0x00007610ff0e7816 */ /* 0x001fe2000000000e */
[----:B------:R0:W-:Y:S01]  /*3180*/  STL [R1+0x50c], R34 ;  /* 0x00050c2201007387 */ /* 0x0001e20000100800 */
[----:B------:R-:W-:Y:S02]  /*3190*/  PLOP3.LUT P1, PT, PT, PT, UP1, 0x80, 0x8 ;  /* 0x000000000008781c */ /* 0x000fe40003f2f018 */
[----:B-1----:R-:W-:-:S04]  /*31a0*/  SHF.R.U32.HI R4, RZ, 0x6, R4 ;  /* 0x00000006ff047819 */ /* 0x002fc80000011604 */
[----:B------:R-:W-:-:S04]  /*31b0*/  SGXT.U32 R4, R4, 0x1 ;  /* 0x000000010404781a */ /* 0x000fc80000000000 */
[C---:B0-----:R-:W-:Y:S02]  /*31c0*/  LOP3.LUT R34, R4.reuse, 0x3a, RZ, 0xfc, !PT ;  /* 0x0000003a04227812 */ /* 0x041fe400078efcff */
[----:B------:R-:W-:Y:S02]  /*31d0*/  LOP3.LUT R37, R4, 0x52, RZ, 0xfc, !PT ;  /* 0x0000005204257812 */ /* 0x000fe400078efcff */
[----:B------:R-:W-:Y:S02]  /*31e0*/  ISETP.LT.AND P1, PT, R34, UR13, P1 ;  /* 0x0000000d22007c0c */ /* 0x000fe40008f21270 */
[----:B------:R-:W-:Y:S01]  /*31f0*/  LOP3.LUT R34, R4, 0x4a, RZ, 0xfc, !PT ;  /* 0x0000004a04227812 */ /* 0x000fe200078efcff */
[----:B---3--:R-:W-:Y:S04]  /*3200*/  STL [R1+0x194], R17 ;  /* 0x0001941101007387 */ /* 0x008fe80000100800 */
[----:B------:R0:W-:Y:S02]  /*3210*/  STL.S16 [R1+0x17c], R14 ;  /* 0x00017c0e01007387 */ /* 0x0001e40000100600 */
[----:B0-----:R-:W-:-:S02]  /*3220*/  IADD3 R14, P4, PT, R27, R5, RZ ;  /* 0x000000051b0e7210 */ /* 0x001fc40007f9e0ff */
[----:B------:R-:W-:-:S03]  /*3230*/  LOP3.LUT R17, R4, 0x42, RZ, 0xfc, !PT ;  /* 0x0000004204117812 */ /* 0x000fc600078efcff */
[----:B------:R0:W-:Y:S04]  /*3240*/  STL [R1+0x520], R14 ;  /* 0x0005200e01007387 */ /* 0x0001e80000100800 */
[----:B------:R-:W2:Y:S01]  /*3250*/  LDL R4, [R1+0x17c] ;  /* 0x00017c0001047983 */ /* 0x000ea20000100800 */
[----:B------:R-:W-:Y:S02]  /*3260*/  LEA.HI.X.SX32 R15, R27, R0, 0x1, P4 ;  /* 0x000000001b0f7211 */ /* 0x000fe400020f0eff */
[----:B------:R-:W-:-:S04]  /*3270*/  PLOP3.LUT P0, PT, PT, PT, UP1, 0x80, 0x8 ;  /* 0x000000000008781c */ /* 0x000fc80003f0f018 */
[----:B------:R-:W-:Y:S02]  /*3280*/  ISETP.LT.AND P0, PT, R17, UR13, P0 ;  /* 0x0000000d11007c0c */ /* 0x000fe40008701270 */
[----:B------:R-:W-:Y:S02]  /*3290*/  PLOP3.LUT P5, PT, PT, PT, UP1, 0x80, 0x8 ;  /* 0x000000000008781c */ /* 0x000fe40003faf018 */
[----:B----4-:R-:W-:Y:S02]  /*32a0*/  IADD3 R17, P6, PT, R24, R5, RZ ;  /* 0x0000000518117210 */ /* 0x010fe40007fde0ff */
[----:B------:R-:W-:Y:S02]  /*32b0*/  ISETP.LT.AND P5, PT, R34, UR13, P5 ;  /* 0x0000000d22007c0c */ /* 0x000fe4000afa1270 */
[----:B------:R-:W-:Y:S01]  /*32c0*/  LEA.HI.X.SX32 R34, R24, R0, 0x1, P6 ;  /* 0x0000000018227211 */ /* 0x000fe200030f0eff */
[----:B------:R1:W-:Y:S01]  /*32d0*/  STL [R1+0x51c], R15 ;  /* 0x00051c0f01007387 */ /* 0x0003e20000100800 */
[----:B------:R-:W-:-:S03]  /*32e0*/  PRMT R6, RZ, 0x7610, R6 ;  /* 0x00007610ff067816 */ /* 0x000fc60000000006 */
[----:B--2---:R0:W2:Y:S02]  /*32f0*/  @P1 LDG.E.U8 R4, desc[UR22][R14.64] ;  /* 0x000000160e041981 */ /* 0x0040a4000c1e1100 */
[----:B0-----:R-:W-:Y:S02]  /*3300*/  @P0 IMAD.MOV.U32 R14, RZ, RZ, R17 ;  /* 0x000000ffff0e0224 */ /* 0x001fe400078e0011 */
[----:B-1----:R-:W-:-:S05]  /*3310*/  @P0 IMAD.MOV.U32 R15, RZ, RZ, R34 ;  /* 0x000000ffff0f0224 */ /* 0x002fca00078e0022 */
[----:B------:R0:W3:Y:S04]  /*3320*/  @P0 LDG.E.U8 R6, desc[UR22][R14.64] ;  /* 0x000000160e060981 */ /* 0x0000e8000c1e1100 */
[----:B------:R-:W-:Y:S01]  /*3330*/  STL [R1+0x538], R17 ;  /* 0x0005381101007387 */ /* 0x000fe20000100800 */
[----:B------:R-:W-:-:S04]  /*3340*/  PLOP3.LUT P4, PT, PT, PT, UP1, 0x80, 0x8 ;  /* 0x000000000008781c */ /* 0x000fc80003f8f018 */
[----:B------:R-:W-:Y:S02]  /*3350*/  ISETP.LT.AND P4, PT, R37, UR13, P4 ;  /* 0x0000000d25007c0c */ /* 0x000fe4000a781270 */
[----:B0-----:R-:W-:Y:S01]  /*3360*/  PRMT R15, RZ, 0x7610, R15 ;  /* 0x00007610ff0f7816 */ /* 0x001fe2000000000f */
[----:B--2---:R0:W-:Y:S02]  /*3370*/  @P1 STL [R1+0x17c], R4 ;  /* 0x00017c0401001387 */ /* 0x0041e40000100800 */
[----:B0-----:R-:W0:Y:S01]  /*3380*/  S2R R4, SR_TID.X ;  /* 0x0000000000047919 */ /* 0x001e220000002100 */
[CC--:B------:R-:W-:Y:S01]  /*3390*/  IADD3 R37, P1, PT, R25.reuse, R5.reuse, RZ ;  /* 0x0000000519257210 */ /* 0x0c0fe20007f3e0ff */
[----:B------:R-:W-:Y:S03]  /*33a0*/  STL [R1+0x534], R34 ;  /* 0x0005342201007387 */ /* 0x000fe60000100800 */
[----:B------:R-:W-:Y:S01]  /*33b0*/  LEA.HI.X.SX32 R14, R25, R0, 0x1, P1 ;  /* 0x00000000190e7211 */ /* 0x000fe200008f0eff */
[----:B---3--:R1:W-:Y:S04]  /*33c0*/  STL [R1+0x178], R6 ;  /* 0x0001780601007387 */ /* 0x0083e80000100800 */
[----:B------:R-:W-:Y:S01]  /*33d0*/  STL [R1+0x73c], R37 ;  /* 0x00073c2501007387 */ /* 0x000fe20000100800 */
[----:B-1----:R-:W-:-:S03]  /*33e0*/  IADD3 R6, P0, PT, R21, R5, RZ ;  /* 0x0000000515067210 */ /* 0x002fc60007f1e0ff */
[----:B------:R1:W-:Y:S04]  /*33f0*/  STL.S16 [R1+0x15c], R15 ;  /* 0x00015c0f01007387 */ /* 0x0003e80000100600 */
[----:B------:R-:W-:Y:S01]  /*3400*/  STL [R1+0x744], R6 ;  /* 0x0007440601007387 */ /* 0x000fe20000100800 */
[----:B0-----:R-:W-:-:S04]  /*3410*/  SHF.R.U32.HI R4, RZ, 0x6, R4 ;  /* 0x00000006ff047819 */ /* 0x001fc80000011604 */
[----:B------:R-:W-:Y:S01]  /*3420*/  SGXT.U32 R4, R4, 0x1 ;  /* 0x000000010404781a */ /* 0x000fe20000000000 */
[----:B------:R0:W-:Y:S03]  /*3430*/  STL [R1+0x738], R14 ;  /* 0x0007380e01007387 */ /* 0x0001e60000100800 */
[----:B------:R-:W-:Y:S02]  /*3440*/  LOP3.LUT R17, R4, 0x5a, RZ, 0xfc, !PT ;  /* 0x0000005a04117812 */ /* 0x000fe400078efcff */
[----:B------:R-:W2:Y:S01]  /*3450*/  LDL R4, [R1+0x15c] ;  /* 0x00015c0001047983 */ /* 0x000ea20000100800 */
[----:B-1----:R-:W-:Y:S02]  /*3460*/  @P5 IMAD.MOV.U32 R15, RZ, RZ, R14 ;  /* 0x000000ffff0f5224 */ /* 0x002fe400078e000e */
[----:B0-----:R-:W-:Y:S01]  /*3470*/  @P5 IMAD.MOV.U32 R14, RZ, RZ, R37 ;  /* 0x000000ffff0e5224 */ /* 0x001fe200078e0025 */
[----:B------:R-:W-:Y:S01]  /*3480*/  LEA.HI.X.SX32 R34, R21, R0, 0x1, P0 ;  /* 0x0000000015227211 */ /* 0x000fe200000f0eff */
[----:B------:R-:W3:Y:S01]  /*3490*/  LDL.LU R37, [R1+0xb7c] ;  /* 0x000b7c0001257983 */ /* 0x000ee20000300800 */
[----:B------:R-:W-:-:S03]  /*34a0*/  PRMT R36, RZ, 0x7610, R36 ;  /* 0x00007610ff247816 */ /* 0x000fc60000000024 */
[----:B--2---:R0:W2:Y:S02]  /*34b0*/  @P5 LDG.E.U8 R4, desc[UR22][R14.64] ;  /* 0x000000160e045981 */ /* 0x0040a4000c1e1100 */
[----:B0-----:R-:W-:Y:S02]  /*34c0*/  @P4 IMAD.MOV.U32 R14, RZ, RZ, R6 ;  /* 0x000000ffff0e4224 */ /* 0x001fe400078e0006 */
[----:B------:R-:W-:-:S05]  /*34d0*/  @P4 IMAD.MOV.U32 R15, RZ, RZ, R34 ;  /* 0x000000ffff0f4224 */ /* 0x000fca00078e0022 */
[----:B------:R0:W4:Y:S04]  /*34e0*/  @P4 LDG.E.U8 R36, desc[UR22][R14.64] ;  /* 0x000000160e244981 */ /* 0x000128000c1e1100 */
[----:B------:R1:W-:Y:S01]  /*34f0*/  STL [R1+0x740], R34 ;  /* 0x0007402201007387 */ /* 0x0003e20000100800 */
[----:B------:R-:W-:-:S04]  /*3500*/  PLOP3.LUT P0, PT, PT, PT, UP1, 0x80, 0x8 ;  /* 0x000000000008781c */ /* 0x000fc80003f0f018 */
[----:B------:R-:W-:Y:S02]  /*3510*/  ISETP.LT.AND P4, PT, R17, UR13, P0 ;  /* 0x0000000d11007c0c */ /* 0x000fe40008781270 */
[----:B------:R-:W-:Y:S02]  /*3520*/  PLOP3.LUT P1, PT, PT, PT, UP1, 0x80, 0x8 ;  /* 0x000000000008781c */ /* 0x000fe40003f2f018 */
[----:B------:R-:W-:Y:S02]  /*3530*/  PLOP3.LUT P0, PT, PT, PT, UP1, 0x80, 0x8 ;  /* 0x000000000008781c */ /* 0x000fe40003f0f018 */
[----:B---3--:R-:W-:Y:S02]  /*3540*/  PRMT R37, RZ, 0x7610, R37 ;  /* 0x00007610ff257816 */ /* 0x008fe40000000025 */
[----:B------:R-:W-:Y:S01]  /*3550*/  PRMT R33, RZ, 0x7610, R33 ;  /* 0x00007610ff217816 */ /* 0x000fe20000000021 */
[----:B--2---:R2:W-:Y:S04]  /*3560*/  @P5 STL [R1+0x15c], R4 ;  /* 0x00015c0401005387 */ /* 0x0045e80000100800 */
[----:B-1----:R-:W3:Y:S04]  /*3570*/  LDL.LU R34, [R1+0xb78] ;  /* 0x000b780001227983 */ /* 0x002ee80000300800 */
[----:B------:R-:W3:Y:S01]  /*3580*/  LDL.LU R6, [R1+0xb74] ;  /* 0x000b740001067983 */ /* 0x000ee20000300800 */
[----:B--2---:R-:W1:Y:S02]  /*3590*/  S2R R4, SR_TID.X ;  /* 0x0000000000047919 */ /* 0x004e640000002100 */
[----:B-1----:R-:W-:-:S04]  /*35a0*/  SHF.R.U32.HI R4, RZ, 0x6, R4 ;  /* 0x00000006ff047819 */ /* 0x002fc80000011604 */
[----:B------:R-:W-:-:S04]  /*35b0*/  SGXT.U32 R4, R4, 0x1 ;  /* 0x000000010404781a */ /* 0x000fc80000000000 */
[----:B0-----:R-:W-:-:S06]  /*35c0*/  LOP3.LUT R15, R4, 0x62, RZ, 0xfc, !PT ;  /* 0x00000062040f7812 */ /* 0x001fcc00078efcff */
[----:B------:R-:W0:Y:S01]  /*35d0*/  S2R R15, SR_TID.X ;  /* 0x00000000000f7919 */ /* 0x000e220000002100 */
[C---:B------:R-:W-:Y:S01]  /*35e0*/  LOP3.LUT R17, R4.reuse, 0x72, RZ, 0xfc, !PT ;  /* 0x0000007204117812 */ /* 0x040fe200078efcff */
[----:B----4-:R1:W-:Y:S02]  /*35f0*/  STL [R1+0x158], R36 ;  /* 0x0001582401007387 */ /* 0x0103e40000100800 */
[----:B-1----:R-:W-:Y:S02]  /*3600*/  LOP3.LUT R36, R4, 0x6a, RZ, 0xfc, !PT ;  /* 0x0000006a04247812 */ /* 0x002fe400078efcff */
[----:B------:R-:W-:Y:S02]  /*3610*/  IADD3 R14, P5, PT, R20, R5, RZ ;  /* 0x00000005140e7210 */ /* 0x000fe40007fbe0ff */
[----:B------:R-:W-:Y:S02]  /*3620*/  ISETP.LT.AND P0, PT, R36, UR13, P0 ;  /* 0x0000000d24007c0c */ /* 0x000fe40008701270 */
[----:B0-----:R-:W-:-:S04]  /*3630*/  SHF.R.U32.HI R4, RZ, 0x6, R15 ;  /* 0x00000006ff047819 */ /* 0x001fc8000001160f */
[----:B------:R-:W-:-:S04]  /*3640*/  SGXT.U32 R4, R4, 0x1 ;  /* 0x000000010404781a */ /* 0x000fc80000000000 */
[----:B------:R-:W-:Y:S02]  /*3650*/  LOP3.LUT R4, R4, 0x62, RZ, 0xfc, !PT ;  /* 0x0000006204047812 */ /* 0x000fe400078efcff */
[-C--:B------:R-:W-:Y:S02]  /*3660*/  LEA.HI.X.SX32 R15, R20, R0.reuse, 0x1, P5 ;  /* 0x00000000140f7211 */ /* 0x080fe400028f0eff */
[----:B------:R-:W-:Y:S02]  /*3670*/  ISETP.LT.AND P1, PT, R4, UR13, P1 ;  /* 0x0000000d04007c0c */ /* 0x000fe40008f21270 */
[C---:B------:R-:W-:Y:S01]  /*3680*/  IADD3 R36, P6, PT, R16.reuse, R5, RZ ;  /* 0x0000000510247210 */ /* 0x040fe20007fde0ff */
[----:B------:R-:W-:Y:S04]  /*3690*/  STL [R1+0x74c], R14 ;  /* 0x00074c0e01007387 */ /* 0x000fe80000100800 */
[----:B------:R0:W-:Y:S04]  /*36a0*/  STL [R1+0x748], R15 ;  /* 0x0007480f01007387 */ /* 0x0001e80000100800 */
[----:B------:R0:W2:Y:S04]  /*36b0*/  @P4 LDG.E.U8 R37, desc[UR22][R14.64] ;  /* 0x000000160e254981 */ /* 0x0000a8000c1e1100 */
[----:B------:R1:W-:Y:S01]  /*36c0*/  STL [R1+0x754], R36 ;  /* 0x0007542401007387 */ /* 0x0003e20000100800 */
[----:B0-----:R-:W-:Y:S01]  /*36d0*/  IMAD.MOV.U32 R15, RZ, RZ, R36 ;  /* 0x000000ffff0f7224 */ /* 0x001fe200078e0024 */
[----:B------:R-:W-:-:S02]  /*36e0*/  LEA.HI.X.SX32 R14, R16, R0, 0x1, P6 ;  /* 0x00000000100e7211 */ /* 0x000fc400030f0eff */
[----:B-1----:R-:W-:Y:S02]  /*36f0*/  IADD3 R36, P4, PT, R13, R5, RZ ;  /* 0x000000050d247210 */ /* 0x002fe40007f9e0ff */
[----:B------:R-:W-:-:S03]  /*3700*/  @P1 LOP3.LUT R15, R15, R14, RZ, 0x3c, !PT ;  /* 0x0000000e0f0f1212 */ /* 0x000fc600078e3cff */
[----:B------:R-:W-:Y:S04]  /*3710*/  STL [R1+0x75c], R36 ;  /* 0x00075c2401007387 */ /* 0x000fe80000100800 */
[----:B------:R0:W-:Y:S02]  /*3720*/  STL [R1+0x750], R14 ;  /* 0x0007500e01007387 */ /* 0x0001e40000100800 */
[----:B0-----:R-:W-:-:S04]  /*3730*/  @P1 LOP3.LUT R14, R15, R14, RZ, 0x3c, !PT ;  /* 0x0000000e0f0e1212 */ /* 0x001fc800078e3cff */
[----:B------:R-:W-:-:S05]  /*3740*/  @P1 LOP3.LUT R15, R15, R14, RZ, 0x3c, !PT ;  /* 0x0000000e0f0f1212 */ /* 0x000fca00078e3cff */
[----:B------:R-:W4:Y:S01]  /*3750*/  @P1 LDG.E.U8 R33, desc[UR22][R14.64] ;  /* 0x000000160e211981 */ /* 0x000f22000c1e1100 */
[----:B------:R-:W-:-:S04]  /*3760*/  PLOP3.LUT P5, PT, PT, PT, UP1, 0x80, 0x8 ;  /* 0x000000000008781c */ /* 0x000fc80003faf018 */
[----:B------:R-:W-:Y:S02]  /*3770*/  ISETP.LT.AND P5, PT, R17, UR13, P5 ;  /* 0x0000000d11007c0c */ /* 0x000fe4000afa1270 */
[----:B------:R-:W-:Y:S02]  /*3780*/  IADD3 R17, P6, PT, R12, R5, RZ ;  /* 0x000000050c117210 */ /* 0x000fe40007fde0ff */
[----:B------:R-:W-:Y:S01]  /*3790*/  PRMT R3, RZ, 0x7610, R3 ;  /* 0x00007610ff037816 */ /* 0x000fe20000000003 */
[----:B--2---:R0:W-:Y:S04]  /*37a0*/  STL [R1+0x14c], R37 ;  /* 0x00014c2501007387 */ /* 0x0041e80000100800 */
[----:B------:R-:W-:Y:S01]  /*37b0*/  STL [R1+0x76c], R17 ;  /* 0x00076c1101007387 */ /* 0x000fe20000100800 */
[----:B0-----:R-:W-:-:S05]  /*37c0*/  LEA.HI.X.SX32 R37, R13, R0, 0x1, P4 ;  /* 0x000000000d257211 */ /* 0x001fca00020f0eff */
[----:B------:R0:W-:Y:S01]  /*37d0*/  STL [R1+0x758], R37 ;  /* 0x0007582501007387 */ /* 0x0001e20000100800 */
[----:B------:R-:W-:-:S03]  /*37e0*/  @P0 IMAD.MOV.U32 R13, RZ, RZ, R37 ;  /* 0x000000ffff0d0224 */ /* 0x000fc600078e0025 */
[----:B----4-:R1:W-:Y:S01]  /*37f0*/  STL [R1+0x148], R33 ;  /* 0x0001482101007387 */ /* 0x0103e20000100800 */
[----:B------:R-:W2:Y:S01]  /*3800*/  S2R R4, SR_TID.X ;  /* 0x0000000000047919 */ /* 0x000ea20000002100 */
[----:B---3--:R-:W-:Y:S02]  /*3810*/  PRMT R6, RZ, 0x7610, R6 ;  /* 0x00007610ff067816 */ /* 0x008fe40000000006 */
[----:B0-----:R-:W3:Y:S01]  /*3820*/  LDL.LU R37, [R1+0x5c] ;  /* 0x00005c0001257983 */ /* 0x001ee20000300800 */
[----:B-1----:R-:W-:Y:S01]  /*3830*/  LEA.HI.X.SX32 R33, R12, R0, 0x1, P6 ;  /* 0x000000000c217211 */ /* 0x002fe200030f0eff */
[----:B------:R-:W-:-:S05]  /*3840*/  @P0 IMAD.MOV.U32 R12, RZ, RZ, R36 ;  /* 0x000000ffff0c0224 */ /* 0x000fca00078e0024 */
[----:B------:R0:W4:Y:S01]  /*3850*/  @P0 LDG.E.U8 R3, desc[UR22][R12.64] ;  /* 0x000000160c030981 */ /* 0x000122000c1e1100 */
[----:B------:R-:W-:-:S03]  /*3860*/  PLOP3.LUT P4, PT, PT, PT, UP1, 0x80, 0x8 ;  /* 0x000000000008781c */ /* 0x000fc60003f8f018 */
[----:B------:R-:W-:Y:S01]  /*3870*/  STL [R1+0x768], R33 ;  /* 0x0007682101007387 */ /* 0x000fe20000100800 */
[----:B0-----:R-:W-:Y:S02]  /*3880*/  @P5 IMAD.MOV.U32 R12, RZ, RZ, R17 ;  /* 0x000000ffff0c5224 */ /* 0x001fe400078e0011 */
[----:B------:R-:W-:-:S05]  /*3890*/  @P5 IMAD.MOV.U32 R13, RZ, RZ, R33 ;  /* 0x000000ffff0d5224 */ /* 0x000fca00078e0021 */
[----:B------:R0:W3:Y:S01]  /*38a0*/  @P5 LDG.E.U8 R6, desc[UR22][R12.64] ;  /* 0x000000160c065981 */ /* 0x0000e2000c1e1100 */
[----:B--2---:R-:W-:-:S04]  /*38b0*/  SHF.R.U32.HI R4, RZ, 0x6, R4 ;  /* 0x00000006ff047819 */ /* 0x004fc80000011604 */
[----:B------:R-:W-:Y:S02]  /*38c0*/  SGXT.U32 R4, R4, 0x1 ;  /* 0x000000010404781a */ /* 0x000fe40000000000 */
[C---:B0-----:R-:W-:Y:S02]  /*38d0*/  IADD3 R12, P6, PT, R11.reuse, R5, RZ ;  /* 0x000000050b0c7210 */ /* 0x041fe40007fde0ff */
[----:B------:R-:W-:Y:S02]  /*38e0*/  PRMT R32, RZ, 0x7610, R32 ;  /* 0x00007610ff207816 */ /* 0x000fe40000000020 */
[----:B------:R-:W-:Y:S01]  /*38f0*/  LEA.HI.X.SX32 R13, R11, R0, 0x1, P6 ;  /* 0x000000000b0d7211 */ /* 0x000fe200030f0eff */
[----:B----4-:R0:W-:Y:S02]  /*3900*/  STL [R1+0x144], R3 ;  /* 0x0001440301007387 */ /* 0x0101e40000100800 */
[----:B0-----:R-:W-:-:S04]  /*3910*/  LOP3.LUT R3, R4, 0x7a, RZ, 0xfc, !PT ;  /* 0x0000007a04037812 */ /* 0x001fc800078efcff */
[----:B------:R-:W-:-:S13]  /*3920*/  ISETP.LT.AND P4, PT, R3, UR13, P4 ;  /* 0x0000000d03007c0c */ /* 0x000fda000a781270 */
[----:B------:R-:W2:Y:S01]  /*3930*/  @P4 LDG.E.U8 R32, desc[UR22][R12.64] ;  /* 0x000000160c204981 */ /* 0x000ea2000c1e1100 */
[----:B------:R-:W-:-:S03]  /*3940*/  PLOP3.LUT P1, PT, PT, PT, UP1, 0x80, 0x8 ;  /* 0x000000000008781c */ /* 0x000fc60003f2f018 */
[----:B---3--:R0:W-:Y:S01]  /*3950*/  STL [R1+0x140], R6 ;  /* 0x0001400601007387 */ /* 0x0081e20000100800 */
[----:B------:R-:W-:Y:S02]  /*3960*/  LOP3.LUT R3, R4, 0x8a, RZ, 0xfc, !PT ;  /* 0x0000008a04037812 */ /* 0x000fe400078efcff */
[----:B------:R-:W-:Y:S01]  /*3970*/  PLOP3.LUT P0, PT, PT, PT, UP1, 0x80, 0x8 ;  /* 0x000000000008781c */ /* 0x000fe20003f0f018 */
[----:B------:R-:W-:Y:S01]  /*3980*/  IMAD R8, R2, 0x2, R8 ;  /* 0x0000000202087824 */ /* 0x000fe200078e0208 */
[C---:B0-----:R-:W-:Y:S02]  /*3990*/  LOP3.LUT R6, R4.reuse, 0x82, RZ, 0xfc, !PT ;  /* 0x0000008204067812 */ /* 0x041fe400078efcff */
[----:B------:R-:W-:Y:S02]  /*39a0*/  LOP3.LUT R17, R4, 0x4, RZ, 0xfc, !PT ;  /* 0x0000000404117812 */ /* 0x000fe400078efcff */
[----:B------:R-:W-:Y:S02]  /*39b0*/  ISETP.LT.AND P1, PT, R6, UR13, P1 ;  /* 0x0000000d06007c0c */ /* 0x000fe40008f21270 */
[----:B------:R-:W-:-:S02]  /*39c0*/  PLOP3.LUT P5, PT, PT, PT, UP1, 0x80, 0x8 ;  /* 0x000000000008781c */ /* 0x000fc40003faf018 */
[----:B------:R-:W-:Y:S02]  /*39d0*/  ISETP.LT.AND P0, PT, R3, UR13, P0 ;  /* 0x0000000d03007c0c */ /* 0x000fe40008701270 */
[-C--:B------:R-:W-:Y:S01]  /*39e0*/  IADD3 R3, P6, PT, R10, R5.reuse, RZ ;  /* 0x000000050a037210 */ /* 0x080fe20007fde0ff */
[----:B------:R-:W-:Y:S01]  /*39f0*/  STL [R1+0x77c], R12 ;  /* 0x00077c0c01007387 */ /* 0x000fe20000100800 */
[----:B------:R-:W-:Y:S02]  /*3a00*/  ISETP.LT.AND P5, PT, R17, UR13, P5 ;  /* 0x0000000d11007c0c */ /* 0x000fe4000afa1270 */
[----:B------:R-:W-:Y:S01]  /*3a10*/  IADD3 R17, P4, PT, R8, R5, RZ ;  /* 0x0000000508117210 */ /* 0x000fe20007f9e0ff */
[----:B------:R-:W3:Y:S01]  /*3a20*/  LDL.LU R6, [R1+0x40] ;  /* 0x0000400001067983 */ /* 0x000ee20000300800 */
[----:B------:R-:W-:-:S03]  /*3a30*/  LEA.HI.X.SX32 R10, R10, R0, 0x1, P6 ;  /* 0x000000000a0a7211 */ /* 0x000fc600030f0eff */
[----:B------:R-:W-:Y:S01]  /*3a40*/  STL [R1+0x778], R13 ;  /* 0x0007780d01007387 */ /* 0x000fe20000100800 */
[----:B------:R-:W-:-:S03]  /*3a50*/  PRMT R34, RZ, 0x7610, R34 ;  /* 0x00007610ff227816 */ /* 0x000fc60000000022 */
[----:B------:R-:W4:Y:S01]  /*3a60*/  LDL.LU R36, [R1+0x48] ;  /* 0x0000480001247983 */ /* 0x000f220000300800 */
[----:B------:R-:W-:-:S03]  /*3a70*/  @P1 IMAD.MOV.U32 R11, RZ, RZ, R10 ;  /* 0x000000ffff0b1224 */ /* 0x000fc600078e000a */
[----:B------:R-:W-:Y:S04]  /*3a80*/  STL [R1+0x5a4], R3 ;  /* 0x0005a40301007387 */ /* 0x000fe80000100800 */
[----:B------:R-:W-:Y:S04]  /*3a90*/  STL [R1+0x5b4], R17 ;  /* 0x0005b41101007387 */ /* 0x000fe80000100800 */
[----:B------:R0:W-:Y:S01]  /*3aa0*/  STL [R1+0x5a0], R10 ;  /* 0x0005a00a01007387 */ /* 0x0001e20000100800 */
[----:B------:R-:W-:Y:S01]  /*3ab0*/  PRMT R4, RZ, 0x7610, R4 ;  /* 0x00007610ff047816 */ /* 0x000fe20000000004 */
[----:B0-----:R-:W-:-:S05]  /*3ac0*/  @P1 IMAD.MOV.U32 R10, RZ, RZ, R3 ;  /* 0x000000ffff0a1224 */ /* 0x001fca00078e0003 */
[----:B------:R0:W3:Y:S02]  /*3ad0*/  @P1 LDG.E.U8 R34, desc[UR22][R10.64] ;  /* 0x000000160a221981 */ /* 0x0000e4000c1e1100 */
[----:B0-----:R-:W-:Y:S02]  /*3ae0*/  @P0 IMAD.MOV.U32 R10, RZ, RZ, R17 ;  /* 0x000000ffff0a0224 */ /* 0x001fe400078e0011 */
[----:B--2---:R0:W-:Y:S01]  /*3af0*/  STL [R1+0x13c], R32 ;  /* 0x00013c2001007387 */ /* 0x0041e20000100800 */
[----:B------:R-:W-:-:S03]  /*3b00*/  IADD3 R33, P6, PT, R37, R5, RZ ;  /* 0x0000000525217210 */ /* 0x000fc60007fde0ff */
[----:B------:R-:W2:Y:S01]  /*3b10*/  LDL.LU R3, [R1+0x58] ;  /* 0x0000580001037983 */ /* 0x000ea20000300800 */
[----:B0-----:R-:W-:-:S05]  /*3b20*/  LEA.HI.X.SX32 R32, R8, R0, 0x1, P4 ;  /* 0x0000000008207211 */ /* 0x001fca00020f0eff */
[----:B------:R-:W-:-:S05]  /*3b30*/  @P0 IMAD.MOV.U32 R11, RZ, RZ, R32 ;  /* 0x000000ffff0b0224 */ /* 0x000fca00078e0020 */
[----:B------:R0:W2:Y:S04]  /*3b40*/  @P0 LDG.E.U8 R4, desc[UR22][R10.64] ;  /* 0x000000160a040981 */ /* 0x0000a8000c1e1100 */
[----:B------:R-:W-:Y:S04]  /*3b50*/  STL [R1+0x460], R33 ;  /* 0x0004602101007387 */ /* 0x000fe80000100800 */
[----:B------:R-:W-:Y:S04]  /*3b60*/  STL [R1+0x5b0], R32 ;  /* 0x0005b02001007387 */ /* 0x000fe80000100800 */
[----:B---3--:R1:W-:Y:S04]  /*3b70*/  STL [R1+0x138], R34 ;  /* 0x0001382201007387 */ /* 0x0083e80000100800 */
[----:B-1----:R-:W3:Y:S04]  /*3b80*/  LDL.LU R34, [R1+0x54] ;  /* 0x0000540001227983 */ /* 0x002ee80000300800 */
[----:B------:R-:W3:Y:S04]  /*3b90*/  LDL.LU R32, [R1+0xb70] ;  /* 0x000b700001207983 */ /* 0x000ee80000300800 */
[----:B------:R-:W3:Y:S01]  /*3ba0*/  LDL.LU R17, [R1+0xb6c] ;  /* 0x000b6c0001117983 */ /* 0x000ee20000300800 */
[----:B------:R-:W-:-:S02]  /*3bb0*/  LEA.HI.X.SX32 R37, R37, R0, 0x1, P6 ;  /* 0x0000000025257211 */ /* 0x000fc400030f0eff */
[----:B------:R-:W-:-:S03]  /*3bc0*/  PRMT R35, RZ, 0x7610, R35 ;  /* 0x00007610ff237816 */ /* 0x000fc60000000023 */
[----:B0-----:R-:W-:Y:S01]  /*3bd0*/  @P5 IMAD.MOV.U32 R11, RZ, RZ, R37 ;  /* 0x000000ffff0b5224 */ /* 0x001fe200078e0025 */
[----:B--2---:R0:W-:Y:S02]  /*3be0*/  STL [R1+0x134], R4 ;  /* 0x0001340401007387 */ /* 0x0041e40000100800 */
[----:B0-----:R-:W0:Y:S02]  /*3bf0*/  S2R R4, SR_TID.X ;  /* 0x0000000000047919 */ /* 0x001e240000002100 */
[----:B0-----:R-:W-:-:S04]  /*3c00*/  SHF.R.U32.HI R4, RZ, 0x6, R4 ;  /* 0x00000006ff047819 */ /* 0x001fc80000011604 */
[----:B------:R-:W-:-:S04]  /*3c10*/  SGXT.U32 R4, R4, 0x1 ;  /* 0x000000010404781a */ /* 0x000fc80000000000 */
[----:B------:R-:W-:Y:S01]  /*3c20*/  LOP3.LUT R10, R4, 0xc, RZ, 0xfc, !PT ;  /* 0x0000000c040a7812 */ /* 0x000fe200078efcff */
[----:B------:R-:W-:-:S05]  /*3c30*/  @P5 IMAD.MOV.U32 R10, RZ, RZ, R33 ;  /* 0x000000ffff0a5224 */ /* 0x000fca00078e0021 */
[----:B------:R0:W2:Y:S04]  /*3c40*/  @P5 LDG.E.U8 R35, desc[UR22][R10.64] ;  /* 0x000000160a235981 */ /* 0x0000a8000c1e1100 */
[----:B------:R1:W-:Y:S04]  /*3c50*/  STL [R1+0x45c], R37 ;  /* 0x00045c2501007387 */ /* 0x0003e80000100800 */
[----:B-1----:R-:W4:Y:S01]  /*3c60*/  LDL.LU R37, [R1+0xb68] ;  /* 0x000b680001257983 */ /* 0x002f220000300800 */
[----:B------:R-:W-:Y:S02]  /*3c70*/  PLOP3.LUT P1, PT, PT, PT, UP1, 0x80, 0x8 ;  /* 0x000000000008781c */ /* 0x000fe40003f2f018 */
[----:B0-----:R-:W-:Y:S01]  /*3c80*/  LOP3.LUT R11, R4, 0xc, RZ, 0xfc, !PT ;  /* 0x0000000c040b7812 */ /* 0x001fe200078efcff */
[----:B------:R-:W4:Y:S01]  /*3c90*/  LDL.LU R33, [R1+0xb64] ;  /* 0x000b640001217983 */ /* 0x000f220000300800 */
[----:B------:R-:W-:-:S02]  /*3ca0*/  IADD3 R10, P4, PT, R6, R5, RZ ;  /* 0x00000005060a7210 */ /* 0x000fc40007f9e0ff */
[----:B------:R-:W-:Y:S02]  /*3cb0*/  ISETP.LT.AND P1, PT, R11, UR13, P1 ;  /* 0x0000000d0b007c0c */ /* 0x000fe40008f21270 */
[----:B------:R-:W-:Y:S02]  /*3cc0*/  LOP3.LUT R11, R4, 0x1c, RZ, 0xfc, !PT ;  /* 0x0000001c040b7812 */ /* 0x000fe400078efcff */
[----:B------:R-:W-:Y:S02]  /*3cd0*/  LEA.HI.X.SX32 R11, R6, R0, 0x1, P4 ;  /* 0x00000000060b7211 */ /* 0x000fe400020f0eff */
[----:B------:R-:W-:Y:S02]  /*3ce0*/  LOP3.LUT R6, R4, 0x24, RZ, 0xfc, !PT ;  /* 0x0000002404067812 */ /* 0x000fe400078efcff */
[----:B---3--:R-:W-:-:S06]  /*3cf0*/  PRMT R17, RZ, 0x7610, R17 ;  /* 0x00007610ff117816 */ /* 0x008fcc0000000011 */
[----:B------:R0:W3:Y:S01]  /*3d00*/  @P1 LDG.E.U8 R17, desc[UR22][R10.64] ;  /* 0x000000160a111981 */ /* 0x0000e2000c1e1100 */
[----:B------:R-:W-:Y:S02]  /*3d10*/  PLOP3.LUT P0, PT, PT, PT, UP1, 0x80, 0x8 ;  /* 0x000000000008781c */ /* 0x000fe40003f0f018 */
[----:B------:R-:W-:Y:S01]  /*3d20*/  PLOP3.LUT P5, PT, PT, PT, UP1, 0x80, 0x8 ;  /* 0x000000000008781c */ /* 0x000fe20003faf018 */
[----:B--2---:R1:W-:Y:S02]  /*3d30*/  STL [R1+0x130], R35 ;  /* 0x0001302301007387 */ /* 0x0043e40000100800 */
[----:B-1----:R-:W-:Y:S02]  /*3d40*/  LOP3.LUT R35, R4, 0x14, RZ, 0xfc, !PT ;  /* 0x0000001404237812 */ /* 0x002fe400078efcff */
[----:B------:R-:W1:Y:S02]  /*3d50*/  S2R R4, SR_TID.X ;  /* 0x0000000000047919 */ /* 0x000e640000002100 */
[----:B------:R-:W-:-:S02]  /*3d60*/  ISETP.LT.AND P0, PT, R35, UR13, P0 ;  /* 0x0000000d23007c0c */ /* 0x000fc40008701270 */
[----:B----4-:R-:W-:Y:S01]  /*3d70*/  IADD3 R35, P6, PT, R36, R5, RZ ;  /* 0x0000000524237210 */ /* 0x010fe20007fde0ff */
[----:B------:R0:W-:Y:S01]  /*3d80*/  STL [R1+0x478], R10 ;  /* 0x0004780a01007387 */ /* 0x0001e20000100800 */
[----:B------:R-:W-:-:S03]  /*3d90*/  PRMT R37, RZ, 0x7610, R37 ;  /* 0x00007610ff257816 */ /* 0x000fc60000000025 */
[----:B------:R-:W-:Y:S04]  /*3da0*/  STL [R1+0x498], R35 ;  /* 0x0004982301007387 */ /* 0x000fe80000100800 */
[----:B------:R2:W-:Y:S01]  /*3db0*/  STL [R1+0x474], R11 ;  /* 0x0004740b01007387 */ /* 0x0005e20000100800 */
[----:B-1----:R-:W-:-:S04]  /*3dc0*/  SHF.R.U32.HI R4, RZ, 0x6, R4 ;  /* 0x00000006ff047819 */ /* 0x002fc80000011604 */
[----:B------:R-:W-:-:S04]  /*3dd0*/  SGXT.U32 R4, R4, 0x1 ;  /* 0x000000010404781a */ /* 0x000fc80000000000 */
[----:B------:R-:W-:-:S04]  /*3de0*/  LOP3.LUT R4, R4, 0x1c, RZ, 0xfc, !PT ;  /* 0x0000001c04047812 */ /* 0x000fc800078efcff */
[----:B------:R-:W-:Y:S02]  /*3df0*/  ISETP.LT.AND P5, PT, R4, UR13, P5 ;  /* 0x0000000d04007c0c */ /* 0x000fe4000afa1270 */
[----:B------:R-:W-:Y:S01]  /*3e00*/  LEA.HI.X.SX32 R4, R36, R0, 0x1, P6 ;  /* 0x0000000024047211 */ /* 0x000fe200030f0eff */
[----:B0-----:R-:W-:Y:S01]  /*3e10*/  @P0 IMAD.MOV.U32 R10, RZ, RZ, R35 ;  /* 0x000000ffff0a0224 */ /* 0x001fe200078e0023 */
[----:B------:R-:W4:Y:S03]  /*3e20*/  LDL.LU R36, [R1+0x4c] ;  /* 0x00004c0001247983 */ /* 0x000f260000300800 */
[----:B--2---:R-:W-:-:S05]  /*3e30*/  @P0 IMAD.MOV.U32 R11, RZ, RZ, R4 ;  /* 0x000000ffff0b0224 */ /* 0x004fca00078e0004 */
[----:B------:R0:W2:Y:S04]  /*3e40*/  @P0 LDG.E.U8 R37, desc[UR22][R10.64] ;  /* 0x000000160a250981 */ /* 0x0000a8000c1e1100 */
[----:B---3--:R1:W-:Y:S04]  /*3e50*/  STL [R1+0x12c], R17 ;  /* 0x00012c1101007387 */ /* 0x0083e80000100800 */
[----:B-1----:R-:W3:Y:S04]  /*3e60*/  LDL.LU R17, [R1+0xb60] ;  /* 0x000b600001117983 */ /* 0x002ee80000300800 */
[----:B------:R1:W-:Y:S01]  /*3e70*/  STL [R1+0x494], R4 ;  /* 0x0004940401007387 */ /* 0x0003e20000100800 */
[----:B------:R-:W-:-:S02]  /*3e80*/  PLOP3.LUT P4, PT, PT, PT, UP1, 0x80, 0x8 ;  /* 0x000000000008781c */ /* 0x000fc40003f8f018 */
[----:B0-----:R-:W-:Y:S01]  /*3e90*/  PRMT R11, RZ, 0x7610, R11 ;  /* 0x00007610ff0b7816 */ /* 0x001fe2000000000b */
[----:B------:R-:W3:Y:S01]  /*3ea0*/  LDL.LU R35, [R1+0xb5c] ;  /* 0x000b5c0001237983 */ /* 0x000ee20000300800 */
[----:B-1----:R-:W0:Y:S01]  /*3eb0*/  S2R R4, SR_TID.X ;  /* 0x0000000000047919 */ /* 0x002e220000002100 */
[----:B------:R-:W-:Y:S02]  /*3ec0*/  ISETP.LT.AND P4, PT, R6, UR13, P4 ;  /* 0x0000000d06007c0c */ /* 0x000fe4000a781270 */
[----:B------:R-:W-:-:S04]  /*3ed0*/  IADD3 R6, P1, PT, R3, R5, RZ ;  /* 0x0000000503067210 */ /* 0x000fc80007f3e0ff */
[----:B------:R-:W-:Y:S02]  /*3ee0*/  LEA.HI.X.SX32 R10, R3, R0, 0x1, P1 ;  /* 0x00000000030a7211 */ /* 0x000fe400008f0eff */
[----:B0-----:R-:W-:-:S04]  /*3ef0*/  SHF.R.U32.HI R4, RZ, 0x6, R4 ;  /* 0x00000006ff047819 */ /* 0x001fc80000011604 */
[----:B------:R-:W-:-:S04]  /*3f00*/  SGXT.U32 R4, R4, 0x1 ;  /* 0x000000010404781a */ /* 0x000fc80000000000 */
[----:B------:R-:W-:Y:S01]  /*3f10*/  LOP3.LUT R3, R4, 0x2c, RZ, 0xfc, !PT ;  /* 0x0000002c04037812 */ /* 0x000fe200078efcff */
[----:B--2---:R0:W-:Y:S04]  /*3f20*/  STL [R1+0x128], R37 ;  /* 0x0001282501007387 */ /* 0x0041e80000100800 */
[----:B------:R-:W-:Y:S01]  /*3f30*/  STL [R1+0x4b0], R6 ;  /* 0x0004b00601007387 */ /* 0x000fe20000100800 */
[----:B0-----:R-:W-:-:S03]  /*3f40*/  IADD3 R37, P0, PT, R34, R5, RZ ;  /* 0x0000000522257210 */ /* 0x001fc60007f1e0ff */
[----:B------:R0:W-:Y:S04]  /*3f50*/  STL.S16 [R1+0x124], R11 ;  /* 0x0001240b01007387 */ /* 0x0001e80000100600 */
[----:B------:R-:W-:Y:S04]  /*3f60*/  STL [R1+0x4e8], R37 ;  /* 0x0004e82501007387 */ /* 0x000fe80000100800 */
[----:B------:R1:W-:Y:S04]  /*3f70*/  STL [R1+0x4ac], R10 ;  /* 0x0004ac0a01007387 */ /* 0x0003e80000100800 */
[----:B------:R-:W2:Y:S01]  /*3f80*/  LDL R4, [R1+0x124] ;  /* 0x0001240001047983 */ /* 0x000ea20000100800 */
[----:B0-----:R-:W-:-:S02]  /*3f90*/  @P5 IMAD.MOV.U32 R11, RZ, RZ, R10 ;  /* 0x000000ffff0b5224 */ /* 0x001fc400078e000a */
[----:B-1----:R-:W-:Y:S01]  /*3fa0*/  @P5 IMAD.MOV.U32 R10, RZ, RZ, R6 ;  /* 0x000000ffff0a5224 */ /* 0x002fe200078e0006 */
[----:B------:R-:W-:Y:S01]  /*3fb0*/  LEA.HI.X.SX32 R34, R34, R0, 0x1, P0 ;  /* 0x0000000022227211 */ /* 0x000fe200000f0eff */
[----:B------:R-:W4:Y:S04]  /*3fc0*/  LDL.LU R6, [R1+0xb58] ;  /* 0x000b580001067983 */ /* 0x000f280000300800 */
[----:B--2---:R0:W2:Y:S01]  /*3fd0*/  @P5 LDG.E.U8 R4, desc[UR22][R10.64] ;  /* 0x000000160a045981 */ /* 0x0040a2000c1e1100 */
[----:B---3--:R-:W-:-:S03]  /*3fe0*/  PRMT R17, RZ, 0x7610, R17 ;  /* 0x00007610ff117816 */ /* 0x008fc60000000011 */
[----:B------:R1:W-:Y:S01]  /*3ff0*/  STL [R1+0x4e4], R34 ;  /* 0x0004e42201007387 */ /* 0x0003e20000100800 */
[----:B0-----:R-:W-:Y:S02]  /*4000*/  @P4 IMAD.MOV.U32 R10, RZ, RZ, R37 ;  /* 0x000000ffff0a4224 */ /* 0x001fe400078e0025 */
[----:B------:R-:W-:-:S05]  /*4010*/  @P4 IMAD.MOV.U32 R11, RZ, RZ, R34 ;  /* 0x000000ffff0b4224 */ /* 0x000fca00078e0022 */
[----:B------:R0:W3:Y:S04]  /*4020*/  @P4 LDG.E.U8 R17, desc[UR22][R10.64] ;  /* 0x000000160a114981 */ /* 0x0000e8000c1e1100 */
[----:B--2---:R2:W-:Y:S04]  /*4030*/  @P5 STL [R1+0x124], R4 ;  /* 0x0001240401005387 */ /* 0x0045e80000100800 */
[----:B-1----:R-:W3:Y:S04]  /*4040*/  LDL.LU R34, [R1+0xb54] ;  /* 0x000b540001227983 */ /* 0x002ee80000300800 */
[----:B------:R-:W3:Y:S04]  /*4050*/  LDL.LU R37, [R1+0xb50] ;  /* 0x000b500001257983 */ /* 0x000ee80000300800 */
[----:B------:R-:W0:Y:S01]  /*4060*/  LDL.LU R11, [R1+0x50] ;  /* 0x00005000010b7983 */ /* 0x000e220000300800 */
[----:B------:R-:W-:-:S04]  /*4070*/  PLOP3.LUT P0, PT, PT, PT, UP1, 0x80, 0x8 ;  /* 0x000000000008781c */ /* 0x000fc80003f0f018 */
[----:B------:R-:W-:Y:S02]  /*4080*/  ISETP.LT.AND P4, PT, R3, UR13, P0 ;  /* 0x0000000d03007c0c */ /* 0x000fe40008781270 */
[----:B----4-:R-:W-:Y:S01]  /*4090*/  PRMT R6, RZ, 0x7610, R6 ;  /* 0x00007610ff067816 */ /* 0x010fe20000000006 */
[----:B--2---:R-:W1:Y:S01]  /*40a0*/  S2R R4, SR_TID.X ;  /* 0x0000000000047919 */ /* 0x004e620000002100 */
[----:B0-----:R-:W-:-:S04]  /*40b0*/  IADD3 R10, P5, PT, R11, R5, RZ ;  /* 0x000000050b0a7210 */ /* 0x001fc80007fbe0ff */
[----:B------:R-:W-:-:S05]  /*40c0*/  LEA.HI.X.SX32 R11, R11, R0, 0x1, P5 ;  /* 0x000000000b0b7211 */ /* 0x000fca00028f0eff */
[----:B------:R-:W2:Y:S01]  /*40d0*/  @P4 LDG.E.U8 R6, desc[UR22][R10.64] ;  /* 0x000000160a064981 */ /* 0x000ea2000c1e1100 */
[----:B-1----:R-:W-:-:S04]  /*40e0*/  SHF.R.U32.HI R4, RZ, 0x6, R4 ;  /* 0x00000006ff047819 */ /* 0x002fc80000011604 */
[----:B------:R-:W-:Y:S01]  /*40f0*/  SGXT.U32 R4, R4, 0x1 ;  /* 0x000000010404781a */ /* 0x000fe20000000000 */
[----:B---3--:R0:W-:Y:S01]  /*4100*/  STL [R1+0x120], R17 ;  /* 0x0001201101007387 */ /* 0x0081e20000100800 */
[----:B------:R-:W-:-:S03]  /*4110*/  PLOP3.LUT P1, PT, PT, PT, UP1, 0x80, 0x8 ;  /* 0x000000000008781c */ /* 0x000fc60003f2f018 */
[----:B------:R-:W-:Y:S01]  /*4120*/  STL [R1+0x500], R10 ;  /* 0x0005000a01007387 */ /* 0x000fe20000100800 */
[----:B0-----:R-:W-:-:S04]  /*4130*/  LOP3.LUT R17, R4, 0x34, RZ, 0xfc, !PT ;  /* 0x0000003404117812 */ /* 0x001fc800078efcff */
[----:B------:R-:W-:Y:S02]  /*4140*/  ISETP.LT.AND P1, PT, R17, UR13, P1 ;  /* 0x0000000d11007c0c */ /* 0x000fe40008f21270 */
[----:B------:R-:W3:Y:S04]  /*4150*/  LDL.LU R17, [R1+0xb4c] ;  /* 0x000b4c0001117983 */ /* 0x000ee80000300800 */
[----:B------:R-:W-:Y:S04]  /*4160*/  STL [R1+0x4fc], R11 ;  /* 0x0004fc0b01007387 */ /* 0x000fe80000100800 */
[----:B--2---:R0:W-:Y:S04]  /*4170*/  STL [R1+0x11c], R6 ;  /* 0x00011c0601007387 */ /* 0x0041e80000100800 */
[----:B0-----:R-:W2:Y:S01]  /*4180*/  LDL.LU R6, [R1+0xb48] ;  /* 0x000b480001067983 */ /* 0x001ea20000300800 */
[----:B------:R-:W-:-:S02]  /*4190*/  LOP3.LUT R3, R4, 0x3c, RZ, 0xfc, !PT ;  /* 0x0000003c04037812 */ /* 0x000fc400078efcff */
[----:B------:R-:W-:Y:S02]  /*41a0*/  PLOP3.LUT P0, PT, PT, PT, UP1, 0x80, 0x8 ;  /* 0x000000000008781c */ /* 0x000fe40003f0f018 */
[----:B------:R-:W-:Y:S02]  /*41b0*/  LOP3.LUT R4, R4, 0x44, RZ, 0xfc, !PT ;  /* 0x0000004404047812 */ /* 0x000fe400078efcff */
[----:B------:R-:W-:Y:S02]  /*41c0*/  PLOP3.LUT P5, PT, PT, PT, UP1, 0x80, 0x8 ;  /* 0x000000000008781c */ /* 0x000fe40003faf018 */
[----:B------:R-:W-:Y:S02]  /*41d0*/  ISETP.LT.AND P0, PT, R3, UR13, P0 ;  /* 0x0000000d03007c0c */ /* 0x000fe40008701270 */
[----:B------:R-:W-:Y:S02]  /*41e0*/  IADD3 R3, P6, PT, R36, R5, RZ ;  /* 0x0000000524037210 */ /* 0x000fe40007fde0ff */
[----:B------:R-:W-:-:S02]  /*41f0*/  ISETP.LT.AND P5, PT, R4, UR13, P5 ;  /* 0x0000000d04007c0c */ /* 0x000fc4000afa1270 */
[----:B------:R-:W-:Y:S02]  /*4200*/  IADD3 R4, P4, PT, R37, R5, RZ ;  /* 0x0000000525047210 */ /* 0x000fe40007f9e0ff */
[----:B------:R-:W-:Y:S01]  /*4210*/  LEA.HI.X.SX32 R10, R36, R0, 0x1, P6 ;  /* 0x00000000240a7211 */ /* 0x000fe200030f0eff */
[----:B------:R-:W-:Y:S04]  /*4220*/  STL [R1+0x518], R3 ;  /* 0x0005180301007387 */ /* 0x000fe80000100800 */
[----:B------:R-:W-:Y:S01]  /*4230*/  STL [R1+0x528], R4 ;  /* 0x0005280401007387 */ /* 0x000fe20000100800 */
[----:B------:R-:W-:-:S03]  /*4240*/  @P1 IMAD.MOV.U32 R11, RZ, RZ, R10 ;  /* 0x000000ffff0b1224 */ /* 0x000fc600078e000a */
[----:B------:R0:W-:Y:S01]  /*4250*/  STL [R1+0x514], R10 ;  /* 0x0005140a01007387 */ /* 0x0001e20000100800 */
[----:B------:R-:W-:Y:S01]  /*4260*/  LEA.HI.X.SX32 R37, R37, R0, 0x1, P4 ;  /* 0x0000000025257211 */ /* 0x000fe200020f0eff */
[----:B0-----:R-:W-:Y:S01]  /*4270*/  @P1 IMAD.MOV.U32 R10, RZ, RZ, R3 ;  /* 0x000000ffff0a1224 */ /* 0x001fe200078e0003 */
[----:B---3--:R-:W-:Y:S01]  /*4280*/  PRMT R17, RZ, 0x7610, R17 ;  /* 0x00007610ff117816 */ /* 0x008fe20000000011 */
[----:B------:R-:W3:Y:S01]  /*4290*/  LDL.LU R3, [R1+0xb44] ;  /* 0x000b440001037983 */ /* 0x000ee20000300800 */
[----:B--2---:R-:W-:-:S06]  /*42a0*/  PRMT R6, RZ, 0x7610, R6 ;  /* 0x00007610ff067816 */ /* 0x004fcc0000000006 */
[----:B------:R0:W2:Y:S02]  /*42b0*/  @P1 LDG.E.U8 R6, desc[UR22][R10.64] ;  /* 0x000000160a061981 */ /* 0x0000a4000c1e1100 */
[----:B0-----:R-:W-:Y:S02]  /*42c0*/  @P0 IMAD.MOV.U32 R10, RZ, RZ, R4 ;  /* 0x000000ffff0a0224 */ /* 0x001fe400078e0004 */
[----:B------:R-:W-:-:S05]  /*42d0*/  @P0 IMAD.MOV.U32 R11, RZ, RZ, R37 ;  /* 0x000000ffff0b0224 */ /* 0x000fca00078e0025 */
[----:B------:R0:W4:Y:S01]  /*42e0*/  @P0 LDG.E.U8 R17, desc[UR22][R10.64] ;  /* 0x000000160a110981 */ /* 0x000122000c1e1100 */
[----:B------:R-:W-:-:S04]  /*42f0*/  IADD3 R36, P6, PT, R34, R5, RZ ;  /* 0x0000000522247210 */ /* 0x000fc80007fde0ff */
[----:B------:R-:W-:-:S05]  /*4300*/  LEA.HI.X.SX32 R34, R34, R0, 0x1, P6 ;  /* 0x0000000022227211 */ /* 0x000fca00030f0eff */
[----:B0-----:R-:W-:Y:S02]  /*4310*/  @P5 IMAD.MOV.U32 R11, RZ, RZ, R34 ;  /* 0x000000ffff0b5224 */ /* 0x001fe400078e0022 */
[----:B------:R-:W-:Y:S01]  /*4320*/  @P5 IMAD.MOV.U32 R10, RZ, RZ, R36 ;  /* 0x000000ffff0a5224 */ /* 0x000fe200078e0024 */
[----:B------:R-:W0:Y:S01]  /*4330*/  S2R R4, SR_TID.X ;  /* 0x0000000000047919 */ /* 0x000e220000002100 */
[----:B--2---:R1:W-:Y:S04]  /*4340*/  STL [R1+0x118], R6 ;  /* 0x0001180601007387 */ /* 0x0043e80000100800 */
[----:B-1----:R-:W2:Y:S04]  /*4350*/  LDL.LU R6, [R1+0xb40] ;  /* 0x000b400001067983 */ /* 0x002ea80000300800 */
[----:B------:R-:W-:Y:S04]  /*4360*/  STL [R1+0x540], R36 ;  /* 0x0005402401007387 */ /* 0x000fe80000100800 */
[----:B------:R1:W-:Y:S04]  /*4370*/  STL [R1+0x524], R37 ;  /* 0x0005242501007387 */ /* 0x0003e80000100800 */
[----:B-1----:R-:W3:Y:S04]  /*4380*/  LDL.LU R37, [R1+0xb3c] ;  /* 0x000b3c0001257983 */ /* 0x002ee80000300800 */
[----:B----4-:R-:W-:Y:S04]  /*4390*/  STL [R1+0x114], R17 ;  /* 0x0001141101007387 */ /* 0x010fe80000100800 */
[----:B------:R1:W-:Y:S04]  /*43a0*/  STL [R1+0x53c], R34 ;  /* 0x00053c2201007387 */ /* 0x0003e80000100800 */
[----:B-1----:R-:W4:Y:S04]  /*43b0*/  LDL.LU R34, [R1+0xb38] ;  /* 0x000b380001227983 */ /* 0x002f280000300800 */
[----:B------:R-:W4:Y:S01]  /*43c0*/  LDL.LU R36, [R1+0xb34] ;  /* 0x000b340001247983 */ /* 0x000f220000300800 */
[----:B0-----:R-:W-:-:S04]  /*43d0*/  SHF.R.U32.HI R4, RZ, 0x6, R4 ;  /* 0x00000006ff047819 */ /* 0x001fc80000011604 */
[----:B------:R-:W-:Y:S02]  /*43e0*/  SGXT.U32 R4, R4, 0x1 ;  /* 0x000000010404781a */ /* 0x000fe40000000000 */
[----:B------:R-:W-:Y:S02]  /*43f0*/  PLOP3.LUT P1, PT, PT, PT, UP1, 0x80, 0x8 ;  /* 0x000000000008781c */ /* 0x000fe40003f2f018 */
[----:B------:R-:W-:-:S04]  /*4400*/  LOP3.LUT R17, R4, 0x4c, RZ, 0xfc, !PT ;  /* 0x0000004c04117812 */ /* 0x000fc800078efcff */
[----:B------:R-:W-:Y:S02]  /*4410*/  ISETP.LT.AND P1, PT, R17, UR13, P1 ;  /* 0x0000000d11007c0c */ /* 0x000fe40008f21270 */
[----:B--2---:R-:W-:-:S06]  /*4420*/  PRMT R6, RZ, 0x7610, R6 ;  /* 0x00007610ff067816 */ /* 0x004fcc0000000006 */
[----:B------:R4:W2:Y:S01]  /*4430*/  @P5 LDG.E.U8 R6, desc[UR22][R10.64] ;  /* 0x000000160a065981 */ /* 0x0008a2000c1e1100 */
[----:B---3--:R-:W-:Y:S02]  /*4440*/  PRMT R37, RZ, 0x7610, R37 ;  /* 0x00007610ff257816 */ /* 0x008fe40000000025 */
[----:B----4-:R-:W-:-:S04]  /*4450*/  IADD3 R10, P4, PT, R36, R5, RZ ;  /* 0x00000005240a7210 */ /* 0x010fc80007f9e0ff */
[----:B------:R-:W-:-:S05]  /*4460*/  LEA.HI.X.SX32 R11, R36, R0, 0x1, P4 ;  /* 0x00000000240b7211 */ /* 0x000fca00020f0eff */
[----:B------:R-:W3:Y:S01]  /*4470*/  @P1 LDG.E.U8 R37, desc[UR22][R10.64] ;  /* 0x000000160a251981 */ /* 0x000ee2000c1e1100 */
[----:B------:R-:W-:Y:S02]  /*4480*/  PLOP3.LUT P0, PT, PT, PT, UP1, 0x80, 0x8 ;  /* 0x000000000008781c */ /* 0x000fe40003f0f018 */
[C---:B------:R-:W-:Y:S02]  /*4490*/  LOP3.LUT R17, R4.reuse, 0x5c, RZ, 0xfc, !PT ;  /* 0x0000005c04117812 */ /* 0x040fe400078efcff */
[----:B------:R-:W-:Y:S02]  /*44a0*/  PLOP3.LUT P5, PT, PT, PT, UP1, 0x80, 0x8 ;  /* 0x000000000008781c */ /* 0x000fe40003faf018 */
[C---:B------:R-:W-:Y:S02]  /*44b0*/  LOP3.LUT R36, R4.reuse, 0x64, RZ, 0xfc, !PT ;  /* 0x0000006404247812 */ /* 0x040fe400078efcff */
[----:B------:R-:W-:Y:S02]  /*44c0*/  ISETP.LT.AND P5, PT, R17, UR13, P5 ;  /* 0x0000000d11007c0c */ /* 0x000fe4000afa1270 */
[----:B------:R-:W-:Y:S01]  /*44d0*/  PRMT R34, RZ, 0x7610, R34 ;  /* 0x00007610ff227816 */ /* 0x000fe20000000022 */
[----:B--2---:R0:W-:Y:S02]  /*44e0*/  STL [R1+0x110], R6 ;  /* 0x0001100601007387 */ /* 0x0041e40000100800 */
[----:B0-----:R-:W-:-:S04]  /*44f0*/  LOP3.LUT R6, R4, 0x54, RZ, 0xfc, !PT ;  /* 0x0000005404067812 */ /* 0x001fc800078efcff */
[----:B------:R-:W-:Y:S02]  /*4500*/  ISETP.LT.AND P0, PT, R6, UR13, P0 ;  /* 0x0000000d06007c0c */ /* 0x000fe40008701270 */
[C---:B------:R-:W-:Y:S01]  /*4510*/  IADD3 R6, P6, PT, R35.reuse, R5, RZ ;  /* 0x0000000523067210 */ /* 0x040fe20007fde0ff */
[----:B------:R-:W-:Y:S04]  /*4520*/  STL [R1+0x548], R10 ;  /* 0x0005480a01007387 */ /* 0x000fe80000100800 */
[----:B------:R-:W2:Y:S04]  /*4530*/  LDL.LU R4, [R1+0x2c] ;  /* 0x00002c0001047983 */ /* 0x000ea80000300800 */
[----:B------:R-:W-:Y:S04]  /*4540*/  STL [R1+0x558], R6 ;  /* 0x0005580601007387 */ /* 0x000fe80000100800 */
[----:B------:R-:W-:Y:S04]  /*4550*/  STL [R1+0x544], R11 ;  /* 0x0005440b01007387 */ /* 0x000fe80000100800 */
[----:B------:R-:W4:Y:S04]  /*4560*/  LDL.LU R17, [R1+0xb30] ;  /* 0x000b300001117983 */ /* 0x000f280000300800 */
[----:B---3--:R0:W-:Y:S04]  /*4570*/  STL [R1+0x10c], R37 ;  /* 0x00010c2501007387 */ /* 0x0081e80000100800 */
[----:B0-----:R-:W3:Y:S01]  /*4580*/  LDL.LU R37, [R1+0xb2c] ;  /* 0x000b2c0001257983 */ /* 0x001ee20000300800 */
[----:B------:R-:W-:Y:S01]  /*4590*/  LEA.HI.X.SX32 R35, R35, R0, 0x1, P6 ;  /* 0x0000000023237211 */ /* 0x000fe200030f0eff */
[----:B------:R-:W-:-:S04]  /*45a0*/  @P0 IMAD.MOV.U32 R10, RZ, RZ, R6 ;  /* 0x000000ffff0a0224 */ /* 0x000fc800078e0006 */
[----:B------:R-:W-:-:S05]  /*45b0*/  @P0 IMAD.MOV.U32 R11, RZ, RZ, R35 ;  /* 0x000000ffff0b0224 */ /* 0x000fca00078e0023 */
[----:B------:R0:W4:Y:S04]  /*45c0*/  @P0 LDG.E.U8 R34, desc[UR22][R10.64] ;  /* 0x000000160a220981 */ /* 0x000128000c1e1100 */
[----:B------:R1:W-:Y:S04]  /*45d0*/  STL [R1+0x554], R35 ;  /* 0x0005542301007387 */ /* 0x0003e80000100800 */
[----:B-1----:R-:W4:Y:S04]  /*45e0*/  LDL.LU R35, [R1+0xb28] ;  /* 0x000b280001237983 */ /* 0x002f280000300800 */
[----:B------:R-:W4:Y:S01]  /*45f0*/  LDL.LU R6, [R1+0xb24] ;  /* 0x000b240001067983 */ /* 0x000f220000300800 */
[----:B------:R-:W-:-:S04]  /*4600*/  PLOP3.LUT P4, PT, PT, PT, UP1, 0x80, 0x8 ;  /* 0x000000000008781c */ /* 0x000fc80003f8f018 */
[----:B------:R-:W-:Y:S02]  /*4610*/  ISETP.LT.AND P4, PT, R36, UR13, P4 ;  /* 0x0000000d24007c0c */ /* 0x000fe4000a781270 */
[----:B--2---:R-:W-:-:S04]  /*4620*/  IADD3 R36, P1, PT, R4, R5, RZ ;  /* 0x0000000504247210 */ /* 0x004fc80007f3e0ff */
[----:B0-----:R-:W-:Y:S01]  /*4630*/  LEA.HI.X.SX32 R11, R4, R0, 0x1, P1 ;  /* 0x00000000040b7211 */ /* 0x001fe200008f0eff */
[----:B------:R-:W-:Y:S01]  /*4640*/  @P5 IMAD.MOV.U32 R10, RZ, RZ, R36 ;  /* 0x000000ffff0a5224 */ /* 0x000fe200078e0024 */
[----:B---3--:R-:W-:-:S06]  /*4650*/  PRMT R37, RZ, 0x7610, R37 ;  /* 0x00007610ff257816 */ /* 0x008fcc0000000025 */
[----:B------:R0:W2:Y:S04]  /*4660*/  @P5 LDG.E.U8 R37, desc[UR22][R10.64] ;  /* 0x000000160a255981 */ /* 0x0000a8000c1e1100 */
[----:B------:R-:W-:Y:S04]  /*4670*/  STL [R1+0x560], R36 ;  /* 0x0005602401007387 */ /* 0x000fe80000100800 */
[----:B----4-:R1:W-:Y:S01]  /*4680*/  STL [R1+0x108], R34 ;  /* 0x0001082201007387 */ /* 0x0103e20000100800 */
[----:B------:R-:W3:Y:S01]  /*4690*/  S2R R4, SR_TID.X ;  /* 0x0000000000047919 */ /* 0x000ee20000002100 */
[----:B-1----:R-:W-:-:S05]  /*46a0*/  IADD3 R34, P6, PT, R33, R5, RZ ;  /* 0x0000000521227210 */ /* 0x002fca0007fde0ff */
[----:B------:R-:W-:Y:S04]  /*46b0*/  STL [R1+0x570], R34 ;  /* 0x0005702201007387 */ /* 0x000fe80000100800 */
[----:B------:R1:W-:Y:S01]  /*46c0*/  STL [R1+0x55c], R11 ;  /* 0x00055c0b01007387 */ /* 0x0003e20000100800 */
[----:B------:R-:W-:Y:S01]  /*46d0*/  PLOP3.LUT P0, PT, PT, PT, UP1, 0x80, 0x8 ;  /* 0x000000000008781c */ /* 0x000fe20003f0f018 */
[----:B0-----:R-:W-:Y:S01]  /*46e0*/  @P4 IMAD.MOV.U32 R10, RZ, RZ, R34 ;  /* 0x000000ffff0a4224 */ /* 0x001fe200078e0022 */
[----:B------:R-:W-:Y:S01]  /*46f0*/  PRMT R6, RZ, 0x7610, R6 ;  /* 0x00007610ff067816 */ /* 0x000fe20000000006 */
[----:B------:R-:W4:Y:S01]  /*4700*/  LDL.LU R36, [R1+0xb20] ;  /* 0x000b200001247983 */ /* 0x000f220000300800 */
[----:B-1----:R-:W0:Y:S01]  /*4710*/  S2R R11, SR_TID.X ;  /* 0x00000000000b7919 */ /* 0x002e220000002100 */
[----:B---3--:R-:W-:-:S04]  /*4720*/  SHF.R.U32.HI R4, RZ, 0x6, R4 ;  /* 0x00000006ff047819 */ /* 0x008fc80000011604 */
[----:B------:R-:W-:-:S04]  /*4730*/  SGXT.U32 R4, R4, 0x1 ;  /* 0x000000010404781a */ /* 0x000fc80000000000 */
[----:B------:R-:W-:Y:S02]  /*4740*/  LOP3.LUT R4, R4, 0x6c, RZ, 0xfc, !PT ;  /* 0x0000006c04047812 */ /* 0x000fe400078efcff */
[----:B------:R-:W-:Y:S02]  /*4750*/  LEA.HI.X.SX32 R4, R33, R0, 0x1, P6 ;  /* 0x0000000021047211 */ /* 0x000fe400030f0eff */
[----:B0-----:R-:W-:-:S04]  /*4760*/  SHF.R.U32.HI R11, RZ, 0x6, R11 ;  /* 0x00000006ff0b7819 */ /* 0x001fc8000001160b */
[----:B------:R-:W-:-:S04]  /*4770*/  SGXT.U32 R11, R11, 0x1 ;  /* 0x000000010b0b781a */ /* 0x000fc80000000000 */
[----:B------:R-:W-:-:S04]  /*4780*/  LOP3.LUT R11, R11, 0x6c, RZ, 0xfc, !PT ;  /* 0x0000006c0b0b7812 */ /* 0x000fc800078efcff */
[----:B------:R-:W-:Y:S01]  /*4790*/  ISETP.LT.AND P0, PT, R11, UR13, P0 ;  /* 0x0000000d0b007c0c */ /* 0x000fe20008701270 */
[----:B------:R-:W-:-:S05]  /*47a0*/  @P4 IMAD.MOV.U32 R11, RZ, RZ, R4 ;  /* 0x000000ffff0b4224 */ /* 0x000fca00078e0004 */
[----:B------:R0:W3:Y:S01]  /*47b0*/  @P4 LDG.E.U8 R6, desc[UR22][R10.64] ;  /* 0x000000160a064981 */ /* 0x0000e2000c1e1100 */
[----:B------:R-:W-:Y:S02]  /*47c0*/  PRMT R35, RZ, 0x7610, R35 ;  /* 0x00007610ff237816 */ /* 0x000fe40000000023 */
[----:B0-----:R-:W-:-:S04]  /*47d0*/  IADD3 R10, P1, PT, R32, R5, RZ ;  /* 0x00000005200a7210 */ /* 0x001fc80007f3e0ff */
[----:B------:R-:W-:-:S05]  /*47e0*/  LEA.HI.X.SX32 R11, R32, R0, 0x1, P1 ;  /* 0x00000000200b7211 */ /* 0x000fca00008f0eff */
[----:B------:R0:W4:Y:S04]  /*47f0*/  @P0 LDG.E.U8 R35, desc[UR22][R10.64] ;  /* 0x000000160a230981 */ /* 0x000128000c1e1100 */
[----:B--2---:R1:W-:Y:S04]  /*4800*/  STL [R1+0x818], R37 ;  /* 0x0008182501007387 */ /* 0x0043e80000100800 */
[----:B-1----:R-:W2:Y:S04]  /*4810*/  LDL.LU R37, [R1+0xb1c] ;  /* 0x000b1c0001257983 */ /* 0x002ea80000300800 */
[----:B------:R1:W-:Y:S02]  /*4820*/  STL [R1+0x56c], R4 ;  /* 0x00056c0401007387 */ /* 0x0003e40000100800 */
[----:B-1----:R-:W1:Y:S02]  /*4830*/  S2R R4, SR_TID.X ;  /* 0x0000000000047919 */ /* 0x002e640000002100 */
[----:B-1----:R-:W-:-:S04]  /*4840*/  SHF.R.U32.HI R4, RZ, 0x6, R4 ;  /* 0x00000006ff047819 */ /* 0x002fc80000011604 */
[----:B------:R-:W-:-:S04]  /*4850*/  SGXT.U32 R4, R4, 0x1 ;  /* 0x000000010404781a */ /* 0x000fc80000000000 */
[C---:B------:R-:W-:Y:S01]  /*4860*/  LOP3.LUT R34, R4.reuse, 0x7c, RZ, 0xfc, !PT ;  /* 0x0000007c04227812 */ /* 0x040fe200078efcff */
[----:B---3--:R1:W-:Y:S02]  /*4870*/  STL [R1+0x810], R6 ;  /* 0x0008100601007387 */ /* 0x0083e40000100800 */
[C---:B-1----:R-:W-:Y:S02]  /*4880*/  LOP3.LUT R6, R4.reuse, 0x74, RZ, 0xfc, !PT ;  /* 0x0000007404067812 */ /* 0x042fe400078efcff */
[----:B------:R-:W-:Y:S02]  /*4890*/  LOP3.LUT R6, R4, 0x84, RZ, 0xfc, !PT ;  /* 0x0000008404067812 */ /* 0x000fe400078efcff */
[----:B------:R-:W1:Y:S01]  /*48a0*/  S2R R4, SR_TID.X ;  /* 0x0000000000047919 */ /* 0x000e620000002100 */
[----:B------:R-:W-:Y:S02]  /*48b0*/  PLOP3.LUT P4, PT, PT, PT, UP1, 0x80, 0x8 ;  /* 0x000000000008781c */ /* 0x000fe40003f8f018 */
[----:B------:R-:W-:Y:S01]  /*48c0*/  PLOP3.LUT P5, PT, PT, PT, UP1, 0x80, 0x8 ;  /* 0x000000000008781c */ /* 0x000fe20003faf018 */
[----:B------:R0:W-:Y:S01]  /*48d0*/  STL [R1+0x578], R10 ;  /* 0x0005780a01007387 */ /* 0x0001e20000100800 */
[----:B------:R-:W-:-:S02]  /*48e0*/  PLOP3.LUT P1, PT, PT, PT, UP1, 0x80, 0x8 ;  /* 0x000000000008781c */ /* 0x000fc40003f2f018 */
[----:B------:R-:W-:Y:S01]  /*48f0*/  ISETP.LT.AND P0, PT, R34, UR13, P5 ;  /* 0x0000000d22007c0c */ /* 0x000fe2000af01270 */
[----:B------:R3:W-:Y:S01]  /*4900*/  STL [R1+0x574], R11 ;  /* 0x0005740b01007387 */ /* 0x0007e20000100800 */
[----:B------:R-:W-:Y:S02]  /*4910*/  ISETP.LT.AND P1, PT, R6, UR13, P1 ;  /* 0x0000000d06007c0c */ /* 0x000fe40008f21270 */
[----:B0-----:R-:W-:Y:S02]  /*4920*/  IADD3 R10, P5, PT, R31, R5, RZ ;  /* 0x000000051f0a7210 */ /* 0x001fe40007fbe0ff */
[----:B-1----:R-:W-:-:S04]  /*4930*/  SHF.R.U32.HI R4, RZ, 0x6, R4 ;  /* 0x00000006ff047819 */ /* 0x002fc80000011604 */
[----:B------:R-:W-:-:S04]  /*4940*/  SGXT.U32 R4, R4, 0x1 ;  /* 0x000000010404781a */ /* 0x000fc80000000000 */
[----:B------:R-:W-:-:S04]  /*4950*/  LOP3.LUT R4, R4, 0x74, RZ, 0xfc, !PT ;  /* 0x0000007404047812 */ /* 0x000fc800078efcff */
[----:B------:R-:W-:Y:S02]  /*4960*/  ISETP.LT.AND P4, PT, R4, UR13, P4 ;  /* 0x0000000d04007c0c */ /* 0x000fe4000a781270 */
[CC--:B------:R-:W-:Y:S02]  /*4970*/  IADD3 R4, P6, PT, R30.reuse, R5.reuse, RZ ;  /* 0x000000051e047210 */ /* 0x0c0fe40007fde0ff */
[----:B----4-:R-:W-:Y:S02]  /*4980*/  PRMT R36, RZ, 0x7610, R36 ;  /* 0x00007610ff247816 */ /* 0x010fe40000000024 */
[-C--:B---3--:R-:W-:Y:S02]  /*4990*/  LEA.HI.X.SX32 R11, R31, R0.reuse, 0x1, P5 ;  /* 0x000000001f0b7211 */ /* 0x088fe400028f0eff */
[----:B------:R-:W-:Y:S01]  /*49a0*/  IADD3 R34, P5, PT, R29, R5, RZ ;  /* 0x000000051d227210 */ /* 0x000fe20007fbe0ff */
[----:B------:R0:W-:Y:S01]  /*49b0*/  STL [R1+0x58c], R10 ;  /* 0x00058c0a01007387 */ /* 0x0001e20000100800 */
[----:B------:R-:W-:-:S03]  /*49c0*/  LEA.HI.X.SX32 R6, R30, R0, 0x1, P6 ;  /* 0x000000001e067211 */ /* 0x000fc600030f0eff */
[----:B------:R-:W-:Y:S04]  /*49d0*/  STL [R1+0x594], R4 ;  /* 0x0005940401007387 */ /* 0x000fe80000100800 */
[----:B------:R1:W-:Y:S04]  /*49e0*/  STL [R1+0x588], R11 ;  /* 0x0005880b01007387 */ /* 0x0003e80000100800 */
[----:B------:R-:W-:Y:S04]  /*49f0*/  STL [R1+0x5ac], R34 ;  /* 0x0005ac2201007387 */ /* 0x000fe80000100800 */
[----:B------:R0:W3:Y:S04]  /*4a00*/  @P4 LDG.E.U8 R36, desc[UR22][R10.64] ;  /* 0x000000160a244981 */ /* 0x0000e8000c1e1100 */
[----:B------:R4:W-:Y:S01]  /*4a10*/  STL [R1+0x7f4], R35 ;  /* 0x0007f42301007387 */ /* 0x0009e20000100800 */
[----:B------:R-:W-:Y:S01]  /*4a20*/  PRMT R9, RZ, 0x7610, R9 ;  /* 0x00007610ff097816 */ /* 0x000fe20000000009 */
[----:B0-----:R-:W-:-:S02]  /*4a30*/  @P0 IMAD.MOV.U32 R10, RZ, RZ, R4 ;  /* 0x000000ffff0a0224 */ /* 0x001fc400078e0004 */
[----:B-1----:R-:W-:Y:S01]  /*4a40*/  @P0 IMAD.MOV.U32 R11, RZ, RZ, R6 ;  /* 0x000000ffff0b0224 */ /* 0x002fe200078e0006 */
[----:B----4-:R-:W-:Y:S02]  /*4a50*/  LEA.HI.X.SX32 R35, R29, R0, 0x1, P5 ;  /* 0x000000001d237211 */ /* 0x010fe400028f0eff */
[----:B--2---:R-:W-:-:S06]  /*4a60*/  PRMT R37, RZ, 0x7610, R37 ;  /* 0x00007610ff257816 */ /* 0x004fcc0000000025 */
[----:B------:R0:W2:Y:S02]  /*4a70*/  @P0 LDG.E.U8 R37, desc[UR22][R10.64] ;  /* 0x000000160a250981 */ /* 0x0000a4000c1e1100 */
[----:B0-----:R-:W-:Y:S02]  /*4a80*/  @P1 IMAD.MOV.U32 R10, RZ, RZ, R34 ;  /* 0x000000ffff0a1224 */ /* 0x001fe400078e0022 */
[----:B------:R-:W-:-:S05]  /*4a90*/  @P1 IMAD.MOV.U32 R11, RZ, RZ, R35 ;  /* 0x000000ffff0b1224 */ /* 0x000fca00078e0023 */
[----:B------:R0:W4:Y:S01]  /*4aa0*/  @P1 LDG.E.U8 R9, desc[UR22][R10.64] ;  /* 0x000000160a091981 */ /* 0x000122000c1e1100 */
[----:B------:R-:W1:Y:S02]  /*4ab0*/  S2R R4, SR_TID.X ;  /* 0x0000000000047919 */ /* 0x000e640000002100 */
[----:B-1----:R-:W-:-:S04]  /*4ac0*/  SHF.R.U32.HI R4, RZ, 0x6, R4 ;  /* 0x00000006ff047819 */ /* 0x002fc80000011604 */
[----:B------:R-:W-:-:S04]  /*4ad0*/  SGXT.U32 R4, R4, 0x1 ;  /* 0x000000010404781a */ /* 0x000fc80000000000 */
[C---:B0-----:R-:W-:Y:S02]  /*4ae0*/  LOP3.LUT R11, R4.reuse, 0x90, RZ, 0xfc, !PT ;  /* 0x00000090040b7812 */ /* 0x041fe400078efcff */
[----:B------:R-:W-:-:S06]  /*4af0*/  LOP3.LUT R11, R4, 0x92, RZ, 0xfc, !PT ;  /* 0x00000092040b7812 */ /* 0x000fcc00078efcff */
[----:B------:R-:W0:Y:S01]  /*4b00*/  S2R R11, SR_TID.X ;  /* 0x00000000000b7919 */ /* 0x000e220000002100 */
[----:B------:R-:W-:Y:S01]  /*4b10*/  STL [R1+0x590], R6 ;  /* 0x0005900601007387 */ /* 0x000fe20000100800 */
[----:B------:R-:W-:Y:S02]  /*4b20*/  LOP3.LUT R10, R4, 0x8c, RZ, 0xfc, !PT ;  /* 0x0000008c040a7812 */ /* 0x000fe400078efcff */
[----:B------:R-:W-:Y:S02]  /*4b30*/  PLOP3.LUT P0, PT, PT, PT, UP1, 0x80, 0x8 ;  /* 0x000000000008781c */ /* 0x000fe40003f0f018 */
[----:B------:R-:W-:Y:S02]  /*4b40*/  PLOP3.LUT P5, PT, PT, PT, UP1, 0x80, 0x8 ;  /* 0x000000000008781c */ /* 0x000fe40003faf018 */
[----:B------:R-:W-:Y:S02]  /*4b50*/  ISETP.LT.AND P0, PT, R10, UR13, P0 ;  /* 0x0000000d0a007c0c */ /* 0x000fe40008701270 */
[----:B------:R-:W-:Y:S01]  /*4b60*/  PRMT R19, RZ, 0x7610, R19 ;  /* 0x00007610ff137816 */ /* 0x000fe20000000013 */
[----:B---3--:R1:W-:Y:S04]  /*4b70*/  STL [R1+0x80c], R36 ;  /* 0x00080c2401007387 */ /* 0x0083e80000100800 */
[----:B-1----:R-:W3:Y:S04]  /*4b80*/  LDL.LU R36, [R1+0xb18] ;  /* 0x000b180001247983 */ /* 0x002ee80000300800 */
[----:B------:R-:W3:Y:S04]  /*4b90*/  LDL.LU R6, [R1+0xb14] ;  /* 0x000b140001067983 */ /* 0x000ee80000300800 */
[----:B------:R-:W-:Y:S04]  /*4ba0*/  STL [R1+0x5a8], R35 ;  /* 0x0005a82301007387 */ /* 0x000fe80000100800 */
[----:B----4-:R-:W-:Y:S04]  /*4bb0*/  STL [R1+0x7f8], R9 ;  /* 0x0007f80901007387 */ /* 0x010fe80000100800 */
[----:B--2---:R1:W-:Y:S02]  /*4bc0*/  STL [R1+0x7fc], R37 ;  /* 0x0007fc2501007387 */ /* 0x0043e40000100800 */
[----:B-1----:R-:W-:-:S02]  /*4bd0*/  LOP3.LUT R37, R4, 0x94, RZ, 0xfc, !PT ;  /* 0x0000009404257812 */ /* 0x002fc400078efcff */
[----:B0-----:R-:W-:Y:S01]  /*4be0*/  SHF.R.U32.HI R4, RZ, 0x6, R11 ;  /* 0x00000006ff047819 */ /* 0x001fe2000001160b */
[----:B------:R-:W-:-:S03]  /*4bf0*/  IMAD R9, R2, 0x2, R8 ;  /* 0x0000000202097824 */ /* 0x000fc600078e0208 */
[----:B------:R-:W-:Y:S02]  /*4c00*/  SGXT.U32 R4, R4, 0x1 ;  /* 0x000000010404781a */ /* 0x000fe40000000000 */
[----:B------:R-:W-:Y:S02]  /*4c10*/  IADD3 R10, P6, PT, R9, R5, RZ ;  /* 0x00000005090a7210 */ /* 0x000fe40007fde0ff */
[----:B------:R-:W-:-:S04]  /*4c20*/  LOP3.LUT R4, R4, 0x90, RZ, 0xfc, !PT ;  /* 0x0000009004047812 */ /* 0x000fc800078efcff */
[----:B------:R-:W-:Y:S02]  /*4c30*/  ISETP.LT.AND P5, PT, R4, UR13, P5 ;  /* 0x0000000d04007c0c */ /* 0x000fe4000afa1270 */
[----:B------:R-:W-:Y:S02]  /*4c40*/  SHF.R.U32.HI R4, RZ, 0x6, R11 ;  /* 0x00000006ff047819 */ /* 0x000fe4000001160b */
[----:B------:R-:W-:-:S05]  /*4c50*/  LEA.HI.X.SX32 R11, R9, R0, 0x1, P6 ;  /* 0x00000000090b7211 */ /* 0x000fca00030f0eff */
[----:B------:R0:W2:Y:S01]  /*4c60*/  @P0 LDG.E.U8 R19, desc[UR22][R10.64] ;  /* 0x000000160a130981 */ /* 0x0000a2000c1e1100 */
[----:B------:R-:W-:-:S05]  /*4c70*/  IMAD R8, R2, 0x4, R9 ;  /* 0x0000000402087824 */ /* 0x000fca00078e0209 */
[----:B------:R-:W-:-:S04]  /*4c80*/  IADD3 R34, P4, PT, R8, R5, RZ ;  /* 0x0000000508227210 */ /* 0x000fc80007f9e0ff */
[----:B------:R-:W-:Y:S01]  /*4c90*/  LEA.HI.X.SX32 R35, R8, R0, 0x1, P4 ;  /* 0x0000000008237211 */ /* 0x000fe200020f0eff */
[----:B------:R-:W-:Y:S01]  /*4ca0*/  STL [R1+0x5cc], R34 ;  /* 0x0005cc2201007387 */ /* 0x000fe20000100800 */
[----:B------:R-:W-:-:S03]  /*4cb0*/  SGXT.U32 R4, R4, 0x1 ;  /* 0x000000010404781a */ /* 0x000fc60000000000 */
[----:B------:R-:W-:Y:S04]  /*4cc0*/  STL [R1+0x5c8], R35 ;  /* 0x0005c82301007387 */ /* 0x000fe80000100800 */
[----:B------:R0:W-:Y:S04]  /*4cd0*/  STL [R1+0x5bc], R10 ;  /* 0x0005bc0a01007387 */ /* 0x0001e80000100800 */
[----:B------:R1:W-:Y:S01]  /*4ce0*/  STL [R1+0x5b8], R11 ;  /* 0x0005b80b01007387 */ /* 0x0003e20000100800 */
[----:B------:R-:W-:Y:S01]  /*4cf0*/  PLOP3.LUT P1, PT, PT, PT, UP1, 0x80, 0x8 ;  /* 0x000000000008781c */ /* 0x000fe20003f2f018 */
[----:B------:R-:W-:Y:S01]  /*4d00*/  IMAD R8, R2, 0x2, R8 ;  /* 0x0000000202087824 */ /* 0x000fe200078e0208 */
[----:B------:R-:W-:Y:S01]  /*4d10*/  LOP3.LUT R4, R4, 0x92, RZ, 0xfc, !PT ;  /* 0x0000009204047812 */ /* 0x000fe200078efcff */
[----:B0-----:R-:W-:-:S02]  /*4d20*/  @P5 IMAD.MOV.U32 R10, RZ, RZ, R34 ;  /* 0x000000ffff0a5224 */ /* 0x001fc400078e0022 */
[----:B-1----:R-:W-:Y:S01]  /*4d30*/  @P5 IMAD.MOV.U32 R11, RZ, RZ, R35 ;  /* 0x000000ffff0b5224 */ /* 0x002fe200078e0023 */
[----:B------:R-:W-:Y:S02]  /*4d40*/  ISETP.LT.AND P1, PT, R4, UR13, P1 ;  /* 0x0000000d04007c0c */ /* 0x000fe40008f21270 */
[----:B------:R-:W-:-:S05]  /*4d50*/  IADD3 R4, P6, PT, R8, R5, RZ ;  /* 0x0000000508047210 */ /* 0x000fca0007fde0ff */
[----:B------:R0:W-:Y:S01]  /*4d60*/  STL [R1+0x5d4], R4 ;  /* 0x0005d40401007387 */ /* 0x0001e20000100800 */
[----:B------:R-:W-:Y:S01]  /*4d70*/  PLOP3.LUT P4, PT, PT, PT, UP1, 0x80, 0x8 ;  /* 0x000000000008781c */ /* 0x000fe20003f8f018 */
[----:B------:R-:W-:-:S03]  /*4d80*/  IMAD R9, R2, 0x2, R8 ;  /* 0x0000000202097824 */ /* 0x000fc600078e0208 */
[----:B------:R-:W-:Y:S02]  /*4d90*/  ISETP.LT.AND P4, PT, R37, UR13, P4 ;  /* 0x0000000d25007c0c */ /* 0x000fe4000a781270 */
[----:B------:R-:W-:Y:S02]  /*4da0*/  IADD3 R37, P0, PT, R9, R5, RZ ;  /* 0x0000000509257210 */ /* 0x000fe40007f1e0ff */
[----:B---3--:R-:W-:-:S06]  /*4db0*/  PRMT R6, RZ, 0x7610, R6 ;  /* 0x00007610ff067816 */ /* 0x008fcc0000000006 */
[----:B------:R1:W3:Y:S02]  /*4dc0*/  @P5 LDG.E.U8 R6, desc[UR22][R10.64] ;  /* 0x000000160a065981 */ /* 0x0002e4000c1e1100 */
[----:B-1----:R-:W-:Y:S01]  /*4dd0*/  IMAD.MOV.U32 R11, RZ, RZ, R4 ;  /* 0x000000ffff0b7224 */ /* 0x002fe200078e0004 */
[----:B------:R-:W-:Y:S02]  /*4de0*/  PRMT R36, RZ, 0x7610, R36 ;  /* 0x00007610ff247816 */ /* 0x000fe40000000024 */
[-C--:B0-----:R-:W-:Y:S01]  /*4df0*/  LEA.HI.X.SX32 R4, R9, R0.reuse, 0x1, P0 ;  /* 0x0000000009047211 */ /* 0x081fe200000f0eff */
[----:B--2---:R0:W-:Y:S04]  /*4e00*/  STL [R1+0x7f0], R19 ;  /* 0x0007f01301007387 */ /* 0x0041e80000100800 */
[----:B------:R-:W2:Y:S04]  /*4e10*/  LDL.LU R35, [R1+0xb10] ;  /* 0x000b100001237983 */ /* 0x000ea80000300800 */
[----:B------:R-:W4:Y:S01]  /*4e20*/  LDL.LU R34, [R1+0xb0c] ;  /* 0x000b0c0001227983 */ /* 0x000f220000300800 */
[----:B0-----:R-:W-:-:S05]  /*4e30*/  LEA.HI.X.SX32 R19, R8, R0, 0x1, P6 ;  /* 0x0000000008137211 */ /* 0x001fca00030f0eff */
[----:B------:R-:W-:-:S05]  /*4e40*/  IMAD.MOV.U32 R10, RZ, RZ, R19 ;  /* 0x000000ffff0a7224 */ /* 0x000fca00078e0013 */
[----:B------:R-:W-:-:S04]  /*4e50*/  @P1 LOP3.LUT R11, R11, R10, RZ, 0x3c, !PT ;  /* 0x0000000a0b0b1212 */ /* 0x000fc800078e3cff */
[----:B------:R-:W-:-:S04]  /*4e60*/  @P1 LOP3.LUT R10, R11, R10, RZ, 0x3c, !PT ;  /* 0x0000000a0b0a1212 */ /* 0x000fc800078e3cff */
[----:B------:R-:W-:Y:S02]  /*4e70*/  @P1 LOP3.LUT R11, R11, R10, RZ, 0x3c, !PT ;  /* 0x0000000a0b0b1212 */ /* 0x000fe400078e3cff */
[----:B------:R-:W-:-:S03]  /*4e80*/  PRMT R8, RZ, 0x7610, R8 ;  /* 0x00007610ff087816 */ /* 0x000fc60000000008 */
[----:B------:R0:W2:Y:S02]  /*4e90*/  @P1 LDG.E.U8 R36, desc[UR22][R10.64] ;  /* 0x000000160a241981 */ /* 0x0000a4000c1e1100 */
[----:B0-----:R-:W-:Y:S02]  /*4ea0*/  @P4 IMAD.MOV.U32 R10, RZ, RZ, R37 ;  /* 0x000000ffff0a4224 */ /* 0x001fe400078e0025 */
[----:B------:R-:W-:-:S05]  /*4eb0*/  @P4 IMAD.MOV.U32 R11, RZ, RZ, R4 ;  /* 0x000000ffff0b4224 */ /* 0x000fca00078e0004 */
[----:B------:R0:W2:Y:S04]  /*4ec0*/  @P4 LDG.E.U8 R8, desc[UR22][R10.64] ;  /* 0x000000160a084981 */ /* 0x0000a8000c1e1100 */
[----:B------:R-:W-:Y:S01]  /*4ed0*/  STL [R1+0x5d0], R19 ;  /* 0x0005d01301007387 */ /* 0x000fe20000100800 */
[----:B------:R-:W-:-:S03]  /*4ee0*/  PLOP3.LUT P0, PT, PT, PT, UP1, 0x80, 0x8 ;  /* 0x000000000008781c */ /* 0x000fc60003f0f018 */
[----:B---3--:R1:W-:Y:S04]  /*4ef0*/  STL [R1+0xf8], R6 ;  /* 0x0000f80601007387 */ /* 0x0083e80000100800 */
[----:B-1----:R-:W3:Y:S04]  /*4f00*/  LDL.LU R6, [R1+0xb08] ;  /* 0x000b080001067983 */ /* 0x002ee80000300800 */
[----:B------:R-:W-:Y:S04]  /*4f10*/  STL [R1+0x5dc], R37 ;  /* 0x0005dc2501007387 */ /* 0x000fe80000100800 */
[----:B------:R1:W-:Y:S02]  /*4f20*/  STL [R1+0x5d8], R4 ;  /* 0x0005d80401007387 */ /* 0x0003e40000100800 */
[----:B-1----:R-:W1:Y:S02]  /*4f30*/  S2R R4, SR_TID.X ;  /* 0x0000000000047919 */ /* 0x002e640000002100 */
[----:B-1----:R-:W-:-:S04]  /*4f40*/  SHF.R.U32.HI R4, RZ, 0x6, R4 ;  /* 0x00000006ff047819 */ /* 0x002fc80000011604 */
[----:B------:R-:W-:-:S04]  /*4f50*/  SGXT.U32 R4, R4, 0x1 ;  /* 0x000000010404781a */ /* 0x000fc80000000000 */
[----:B0-----:R-:W-:-:S04]  /*4f60*/  LOP3.LUT R11, R4, 0x98, RZ, 0xfc, !PT ;  /* 0x00000098040b7812 */ /* 0x001fc800078efcff */
[----:B------:R-:W-:Y:S02]  /*4f70*/  ISETP.LT.AND P0, PT, R11, UR13, P0 ;  /* 0x0000000d0b007c0c */ /* 0x000fe40008701270 */
[C---:B------:R-:W-:Y:S02]  /*4f80*/  LOP3.LUT R37, R4.reuse, 0x9a, RZ, 0xfc, !PT ;  /* 0x0000009a04257812 */ /* 0x040fe400078efcff */
[----:B------:R-:W-:Y:S02]  /*4f90*/  LOP3.LUT R11, R4, 0x9c, RZ, 0xfc, !PT ;  /* 0x0000009c040b7812 */ /* 0x000fe400078efcff */
[----:B----4-:R-:W-:Y:S01]  /*4fa0*/  PRMT R34, RZ, 0x7610, R34 ;  /* 0x00007610ff227816 */ /* 0x010fe20000000022 */
[----:B--2---:R-:W-:Y:S04]  /*4fb0*/  STL [R1+0xf4], R36 ;  /* 0x0000f42401007387 */ /* 0x004fe80000100800 */
[----:B------:R0:W-:Y:S02]  /*4fc0*/  STL [R1+0x7e8], R8 ;  /* 0x0007e80801007387 */ /* 0x0001e40000100800 */
[----:B0-----:R-:W-:-:S05]  /*4fd0*/  IMAD R8, R2, 0x2, R9 ;  /* 0x0000000202087824 */ /* 0x001fca00078e0209 */
[----:B------:R0:W-:Y:S02]  /*4fe0*/  STL [R1+0xf0], R8 ;  /* 0x0000f00801007387 */ /* 0x0001e40000100800 */
[----:B0-----:R-:W-:-:S05]  /*4ff0*/  IMAD R8, R2, 0x2, R8 ;  /* 0x0000000202087824 */ /* 0x001fca00078e0208 */
[----:B------:R-:W-:-:S04]  /*5000*/  IADD3 R10, P4, PT, R8, R5, RZ ;  /* 0x00000005080a7210 */ /* 0x000fc80007f9e0ff */
[----:B------:R-:W-:Y:S02]  /*5010*/  LEA.HI.X.SX32 R4, R8, R0, 0x1, P4 ;  /* 0x0000000008047211 */ /* 0x000fe400020f0eff */
[----:B------:R-:W-:-:S04]  /*5020*/  PLOP3.LUT P4, PT, PT, PT, UP1, 0x80, 0x8 ;  /* 0x000000000008781c */ /* 0x000fc80003f8f018 */
[----:B------:R-:W-:Y:S01]  /*5030*/  ISETP.LT.AND P4, PT, R11, UR13, P4 ;  /* 0x0000000d0b007c0c */ /* 0x000fe2000a781270 */
[----:B------:R-:W-:-:S05]  /*5040*/  @P0 IMAD.MOV.U32 R11, RZ, RZ, R4 ;  /* 0x000000ffff0b0224 */ /* 0x000fca00078e0004 */
[----:B------:R-:W2:Y:S01]  /*5050*/  @P0 LDG.E.U8 R34, desc[UR22][R10.64] ;  /* 0x000000160a220981 */ /* 0x000ea2000c1e1100 */
[----:B------:R-:W0:Y:S01]  /*5060*/  S2R R19, SR_TID.X ;  /* 0x0000000000137919 */ /* 0x000e220000002100 */
[----:B------:R-:W-:Y:S02]  /*5070*/  PLOP3.LUT P1, PT, PT, PT, UP1, 0x80, 0x8 ;  /* 0x000000000008781c */ /* 0x000fe40003f2f018 */
[----:B------:R-:W-:Y:S04]  /*5080*/  STL [R1+0x5e4], R10 ;  /* 0x0005e40a01007387 */ /* 0x000fe80000100800 */
[----:B------:R-:W-:Y:S01]  /*5090*/  STL [R1+0x5e0], R4 ;  /* 0x0005e00401007387 */ /* 0x000fe20000100800 */
[----:B0-----:R-:W-:-:S05]  /*50a0*/  LEA.HI R36, R19, 0xfe, RZ, 0x1a ;  /* 0x000000fe13247811 */ /* 0x001fca00078fd0ff */
[C---:B------:R-:W-:Y:S01]  /*50b0*/  IMAD R9, R36.reuse, R2, RZ ;  /* 0x0000000224097224 */ /* 0x040fe200078e02ff */
[----:B------:R-:W-:-:S04]  /*50c0*/  ISETP.LT.AND P1, PT, R36, UR13, P1 ;  /* 0x0000000d24007c0c */ /* 0x000fc80008f21270 */
[----:B------:R-:W-:-:S05]  /*50d0*/  IADD3 R36, P6, PT, R9, R5, RZ ;  /* 0x0000000509247210 */ /* 0x000fca0007fde0ff */
[----:B------:R-:W-:Y:S04]  /*50e0*/  STL [R1+0x734], R36 ;  /* 0x0007342401007387 */ /* 0x000fe80000100800 */
[----:B--2---:R0:W-:Y:S04]  /*50f0*/  STL [R1+0xec], R34 ;  /* 0x0000ec2201007387 */ /* 0x0041e80000100800 */
[----:B0-----:R-:W2:Y:S01]  /*5100*/  LDL.LU R34, [R1+0xb04] ;  /* 0x000b040001227983 */ /* 0x001ea20000300800 */
[----:B------:R-:W-:Y:S01]  /*5110*/  PLOP3.LUT P5, PT, PT, PT, UP1, 0x80, 0x8 ;  /* 0x000000000008781c */ /* 0x000fe20003faf018 */
[----:B------:R-:W-:-:S03]  /*5120*/  IMAD R8, R2, 0x2, R8 ;  /* 0x0000000202087824 */ /* 0x000fc600078e0208 */
[----:B------:R-:W-:Y:S02]  /*5130*/  ISETP.LT.AND P5, PT, R37, UR13, P5 ;  /* 0x0000000d25007c0c */ /* 0x000fe4000afa1270 */
[----:B------:R-:W-:Y:S01]  /*5140*/  LEA.HI.X.SX32 R37, R9, R0, 0x1, P6 ;  /* 0x0000000009257211 */ /* 0x000fe200030f0eff */
[----:B------:R-:W-:Y:S01]  /*5150*/  IMAD R9, R2, 0x2, R8 ;  /* 0x0000000202097824 */ /* 0x000fe200078e0208 */
[----:B---3--:R-:W-:Y:S01]  /*5160*/  PRMT R6, RZ, 0x7610, R6 ;  /* 0x00007610ff067816 */ /* 0x008fe20000000006 */
[----:B------:R-:W-:Y:S02]  /*5170*/  @P1 IMAD.MOV.U32 R10, RZ, RZ, R36 ;  /* 0x000000ffff0a1224 */ /* 0x000fe400078e0024 */
[----:B------:R-:W-:Y:S01]  /*5180*/  @P1 IMAD.MOV.U32 R11, RZ, RZ, R37 ;  /* 0x000000ffff0b1224 */ /* 0x000fe200078e0025 */
[-C--:B------:R-:W-:Y:S02]  /*5190*/  IADD3 R4, P0, PT, R8, R5.reuse, RZ ;  /* 0x0000000508047210 */ /* 0x080fe40007f1e0ff */
[----:B------:R-:W-:-:S02]  /*51a0*/  IADD3 R36, P6, PT, R9, R5, RZ ;  /* 0x0000000509247210 */ /* 0x000fc40007fde0ff */
[----:B------:R0:W3:Y:S04]  /*51b0*/  @P1 LDG.E.U8 R6, desc[UR22][R10.64] ;  /* 0x000000160a061981 */ /* 0x0000e8000c1e1100 */
[----:B------:R1:W-:Y:S01]  /*51c0*/  STL [R1+0x730], R37 ;  /* 0x0007302501007387 */ /* 0x0003e20000100800 */
[-C--:B0-----:R-:W-:Y:S01]  /*51d0*/  LEA.HI.X.SX32 R11, R8, R0.reuse, 0x1, P0 ;  /* 0x00000000080b7211 */ /* 0x081fe200000f0eff */
[----:B------:R-:W-:Y:S01]  /*51e0*/  @P5 IMAD.MOV.U32 R10, RZ, RZ, R4 ;  /* 0x000000ffff0a5224 */ /* 0x000fe200078e0004 */
[----:B------:R-:W-:Y:S02]  /*51f0*/  PRMT R8, RZ, 0x7610, R8 ;  /* 0x00007610ff087816 */ /* 0x000fe40000000008 */
[----:B-1----:R-:W-:Y:S01]  /*5200*/  LEA.HI.X.SX32 R37, R9, R0, 0x1, P6 ;  /* 0x0000000009257211 */ /* 0x002fe200030f0eff */
[----:B------:R-:W-:Y:S04]  /*5210*/  STL [R1+0x5ec], R4 ;  /* 0x0005ec0401007387 */ /* 0x000fe80000100800 */
[----:B------:R-:W-:Y:S04]  /*5220*/  STL [R1+0x5f4], R36 ;  /* 0x0005f42401007387 */ /* 0x000fe80000100800 */
[----:B------:R0:W-:Y:S04]  /*5230*/  STL [R1+0x5e8], R11 ;  /* 0x0005e80b01007387 */ /* 0x0001e80000100800 */
[----:B------:R1:W4:Y:S02]  /*5240*/  @P5 LDG.E.U8 R8, desc[UR22][R10.64] ;  /* 0x000000160a085981 */ /* 0x000324000c1e1100 */
[----:B-1----:R-:W-:-:S02]  /*5250*/  @P4 IMAD.MOV.U32 R10, RZ, RZ, R36 ;  /* 0x000000ffff0a4224 */ /* 0x002fc400078e0024 */
[----:B0-----:R-:W-:Y:S01]  /*5260*/  @P4 IMAD.MOV.U32 R11, RZ, RZ, R37 ;  /* 0x000000ffff0b4224 */ /* 0x001fe200078e0025 */
[----:B--2---:R-:W-:-:S06]  /*5270*/  PRMT R34, RZ, 0x7610, R34 ;  /* 0x00007610ff227816 */ /* 0x004fcc0000000022 */
[----:B------:R-:W2:Y:S01]  /*5280*/  @P4 LDG.E.U8 R34, desc[UR22][R10.64] ;  /* 0x000000160a224981 */ /* 0x000ea2000c1e1100 */
[----:B------:R-:W0:Y:S01]  /*5290*/  S2R R4, SR_TID.X ;  /* 0x0000000000047919 */ /* 0x000e220000002100 */
[----:B------:R-:W-:Y:S02]  /*52a0*/  IMAD R9, R2, 0x4, R9 ;  /* 0x0000000402097824 */ /* 0x000fe400078e0209 */
[----:B---3--:R1:W-:Y:S01]  /*52b0*/  STL [R1+0x81c], R6 ;  /* 0x00081c0601007387 */ /* 0x0083e20000100800 */
[----:B------:R-:W-:-:S03]  /*52c0*/  PLOP3.LUT P0, PT, PT, PT, UP1, 0x80, 0x8 ;  /* 0x000000000008781c */ /* 0x000fc60003f0f018 */
[----:B------:R-:W-:Y:S01]  /*52d0*/  STL [R1+0x5f0], R37 ;  /* 0x0005f02501007387 */ /* 0x000fe20000100800 */
[----:B-1----:R-:W-:Y:S02]  /*52e0*/  LEA.HI R6, R19, 0xe, RZ, 0x1a ;  /* 0x0000000e13067811 */ /* 0x002fe400078fd0ff */
[----:B------:R-:W-:Y:S02]  /*52f0*/  PLOP3.LUT P5, PT, PT, PT, UP1, 0x80, 0x8 ;  /* 0x000000000008781c */ /* 0x000fe40003faf018 */
[----:B------:R-:W-:Y:S02]  /*5300*/  ISETP.LT.AND P0, PT, R6, UR13, P0 ;  /* 0x0000000d06007c0c */ /* 0x000fe40008701270 */
[----:B0-----:R-:W-:Y:S01]  /*5310*/  SHF.R.U32.HI R4, RZ, 0x6, R4 ;  /* 0x00000006ff047819 */ /* 0x001fe20000011604 */
[----:B----4-:R0:W-:Y:S03]  /*5320*/  STL [R1+0xe8], R8 ;  /* 0x0000e80801007387 */ /* 0x0101e60000100800 */
[----:B------:R-:W-:Y:S01]  /*5330*/  SGXT.U32 R4, R4, 0x1 ;  /* 0x000000010404781a */ /* 0x000fe20000000000 */
[----:B0-----:R-:W-:-:S03]  /*5340*/  IMAD R8, R6, R2, RZ ;  /* 0x0000000206087224 */ /* 0x001fc600078e02ff */
[----:B------:R-:W-:Y:S02]  /*5350*/  LOP3.LUT R36, R4, 0xa0, RZ, 0xfc, !PT ;  /* 0x000000a004247812 */ /* 0x000fe400078efcff */
[-C--:B------:R-:W-:Y:S02]  /*5360*/  IADD3 R6, P6, PT, R8, R5.reuse, RZ ;  /* 0x0000000508067210 */ /* 0x080fe40007fde0ff */
[----:B------:R-:W-:Y:S01]  /*5370*/  ISETP.LT.AND P5, PT, R36, UR13, P5 ;  /* 0x0000000d24007c0c */ /* 0x000fe2000afa1270 */
[----:B--2---:R0:W-:Y:S02]  /*5380*/  STL [R1+0x7d8], R34 ;  /* 0x0007d82201007387 */ /* 0x0041e40000100800 */
[----:B0-----:R-:W-:-:S05]  /*5390*/  IADD3 R34, P1, PT, R9, R5, RZ ;  /* 0x0000000509227210 */ /* 0x001fca0007f3e0ff */
[----:B------:R-:W-:Y:S04]  /*53a0*/  STL [R1+0x604], R34 ;  /* 0x0006042201007387 */ /* 0x000fe80000100800 */
[----:B------:R-:W-:Y:S04]  /*53b0*/  STL [R1+0x480], R6 ;  /* 0x0004800601007387 */ /* 0x000fe80000100800 */
[----:B------:R-:W2:Y:S01]  /*53c0*/  LDL.LU R36, [R1+0xb00] ;  /* 0x000b000001247983 */ /* 0x000ea20000300800 */
[----:B------:R-:W-:Y:S02]  /*53d0*/  LEA.HI.X.SX32 R37, R9, R0, 0x1, P1 ;  /* 0x0000000009257211 */ /* 0x000fe400008f0eff */
[----:B------:R-:W-:-:S02]  /*53e0*/  LOP3.LUT R11, R4, 0xa2, RZ, 0xfc, !PT ;  /* 0x000000a2040b7812 */ /* 0x000fc400078efcff */
[----:B------:R-:W-:Y:S02]  /*53f0*/  LOP3.LUT R10, R4, 0xa4, RZ, 0xfc, !PT ;  /* 0x000000a4040a7812 */ /* 0x000fe400078efcff */
[----:B------:R-:W-:Y:S02]  /*5400*/  PLOP3.LUT P1, PT, PT, PT, UP1, 0x80, 0x8 ;  /* 0x000000000008781c */ /* 0x000fe40003f2f018 */
[----:B------:R-:W-:Y:S02]  /*5410*/  PLOP3.LUT P4, PT, PT, PT, UP1, 0x80, 0x8 ;  /* 0x000000000008781c */ /* 0x000fe40003f8f018 */
[----:B------:R-:W-:Y:S02]  /*5420*/  LEA.HI.X.SX32 R8, R8, R0, 0x1, P6 ;  /* 0x0000000008087211 */ /* 0x000fe400030f0eff */
[----:B------:R-:W-:Y:S02]  /*5430*/  ISETP.LT.AND P1, PT, R11, UR13, P1 ;  /* 0x0000000d0b007c0c */ /* 0x000fe40008f21270 */
[----:B------:R-:W-:Y:S01]  /*5440*/  ISETP.LT.AND P4, PT, R10, UR13, P4 ;  /* 0x0000000d0a007c0c */ /* 0x000fe2000a781270 */
[----:B------:R-:W-:-:S02]  /*5450*/  @P0 IMAD.MOV.U32 R10, RZ, RZ, R6 ;  /* 0x000000ffff0a0224 */ /* 0x000fc400078e0006 */
[----:B------:R-:W-:Y:S01]  /*5460*/  @P0 IMAD.MOV.U32 R11, RZ, RZ, R8 ;  /* 0x000000ffff0b0224 */ /* 0x000fe200078e0008 */
[----:B--2---:R-:W-:-:S06]  /*5470*/  PRMT R36, RZ, 0x7610, R36 ;  /* 0x00007610ff247816 */ /* 0x004fcc0000000024 */
[----:B------:R0:W2:Y:S02]  /*5480*/  @P0 LDG.E.U8 R36, desc[UR22][R10.64] ;  /* 0x000000160a240981 */ /* 0x0000a4000c1e1100 */
[----:B0-----:R-:W-:Y:S02]  /*5490*/  IMAD.MOV.U32 R10, RZ, RZ, R37 ;  /* 0x000000ffff0a7224 */ /* 0x001fe400078e0025 */
[----:B------:R-:W-:-:S05]  /*54a0*/  IMAD.MOV.U32 R11, RZ, RZ, R34 ;  /* 0x000000ffff0b7224 */ /* 0x000fca00078e0022 */
[----:B------:R-:W-:-:S04]  /*54b0*/  @P5 LOP3.LUT R11, R11, R10, RZ, 0x3c, !PT ;  /* 0x0000000a0b0b5212 */ /* 0x000fc800078e3cff */
[C---:B------:R-:W-:Y:S02]  /*54c0*/  @P5 LOP3.LUT R10, R11.reuse, R10, RZ, 0x3c, !PT ;  /* 0x0000000a0b0a5212 */ /* 0x040fe400078e3cff */
[----:B------:R-:W-:Y:S01]  /*54d0*/  PRMT R4, RZ, 0x7610, R4 ;  /* 0x00007610ff047816 */ /* 0x000fe20000000004 */
[----:B------:R-:W-:Y:S01]  /*54e0*/  STL [R1+0x600], R37 ;  /* 0x0006002501007387 */ /* 0x000fe20000100800 */
[----:B------:R-:W-:-:S03]  /*54f0*/  @P5 LOP3.LUT R11, R11, R10, RZ, 0x3c, !PT ;  /* 0x0000000a0b0b5212 */ /* 0x000fc600078e3cff */
[----:B------:R-:W-:Y:S04]  /*5500*/  STL [R1+0x47c], R8 ;  /* 0x00047c0801007387 */ /* 0x000fe80000100800 */
[----:B------:R0:W3:Y:S04]  /*5510*/  @P5 LDG.E.U8 R4, desc[UR22][R10.64] ;  /* 0x000000160a045981 */ /* 0x0000e8000c1e1100 */
[----:B--2---:R1:W-:Y:S04]  /*5520*/  STL [R1+0x814], R36 ;  /* 0x0008142401007387 */ /* 0x0043e80000100800 */
[----:B-1----:R-:W2:Y:S01]  /*5530*/  LDL.LU R36, [R1+0xafc] ;  /* 0x000afc0001247983 */ /* 0x002ea20000300800 */
[----:B------:R-:W-:-:S04]  /*5540*/  IMAD R9, R2, 0x2, R9 ;  /* 0x0000000202097824 */ /* 0x000fc800078e0209 */
[----:B------:R-:W-:Y:S01]  /*5550*/  IMAD R8, R2, 0x2, R9 ;  /* 0x0000000202087824 */ /* 0x000fe200078e0209 */
[----:B------:R-:W-:-:S04]  /*5560*/  IADD3 R6, P6, PT, R9, R5, RZ ;  /* 0x0000000509067210 */ /* 0x000fc80007fde0ff */
[----:B------:R-:W-:Y:S02]  /*5570*/  LEA.HI.X.SX32 R34, R9, R0, 0x1, P6 ;  /* 0x0000000009227211 */ /* 0x000fe400030f0eff */
[----:B------:R-:W-:Y:S01]  /*5580*/  IADD3 R37, P0, PT, R8, R5, RZ ;  /* 0x0000000508257210 */ /* 0x000fe20007f1e0ff */
[----:B------:R-:W-:Y:S01]  /*5590*/  STL [R1+0x60c], R6 ;  /* 0x00060c0601007387 */ /* 0x000fe20000100800 */
[----:B0-----:R-:W-:-:S03]  /*55a0*/  @P1 IMAD.MOV.U32 R10, RZ, RZ, R6 ;  /* 0x000000ffff0a1224 */ /* 0x001fc600078e0006 */
[----:B------:R0:W-:Y:S01]  /*55b0*/  STL [R1+0x608], R34 ;  /* 0x0006082201007387 */ /* 0x0001e20000100800 */
[----:B------:R-:W-:-:S03]  /*55c0*/  @P1 IMAD.MOV.U32 R11, RZ, RZ, R34 ;  /* 0x000000ffff0b1224 */ /* 0x000fc600078e0022 */
[----:B------:R-:W-:Y:S04]  /*55d0*/  STL [R1+0x614], R37 ;  /* 0x0006142501007387 */ /* 0x000fe80000100800 */
[----:B---3--:R1:W-:Y:S01]  /*55e0*/  STL [R1+0xe0], R4 ;  /* 0x0000e00401007387 */ /* 0x0083e20000100800 */
[----:B------:R-:W-:-:S03]  /*55f0*/  PRMT R9, RZ, 0x7610, R9 ;  /* 0x00007610ff097816 */ /* 0x000fc60000000009 */
[----:B0-----:R-:W3:Y:S04]  /*5600*/  LDL.LU R34, [R1+0xaf8] ;  /* 0x000af80001227983 */ /* 0x001ee80000300800 */
[----:B------:R-:W4:Y:S01]  /*5610*/  LDL.LU R6, [R1+0xaf4] ;  /* 0x000af40001067983 */ /* 0x000f220000300800 */
[----:B-1----:R-:W-:Y:S02]  /*5620*/  LEA.HI.X.SX32 R4, R8, R0, 0x1, P0 ;  /* 0x0000000008047211 */ /* 0x002fe400000f0eff */
[----:B--2---:R-:W-:-:S06]  /*5630*/  PRMT R36, RZ, 0x7610, R36 ;  /* 0x00007610ff247816 */ /* 0x004fcc0000000024 */
[----:B------:R0:W2:Y:S02]  /*5640*/  @P1 LDG.E.U8 R36, desc[UR22][R10.64] ;  /* 0x000000160a241981 */ /* 0x0000a4000c1e1100 */
[----:B0-----:R-:W-:Y:S02]  /*5650*/  @P4 IMAD.MOV.U32 R10, RZ, RZ, R37 ;  /* 0x000000ffff0a4224 */ /* 0x001fe400078e0025 */
[----:B------:R-:W-:-:S05]  /*5660*/  @P4 IMAD.MOV.U32 R11, RZ, RZ, R4 ;  /* 0x000000ffff0b4224 */ /* 0x000fca00078e0004 */
[----:B------:R0:W4:Y:S04]  /*5670*/  @P4 LDG.E.U8 R9, desc[UR22][R10.64] ;  /* 0x000000160a094981 */ /* 0x000128000c1e1100 */
[----:B------:R1:W-:Y:S02]  /*5680*/  STL [R1+0x610], R4 ;  /* 0x0006100401007387 */ /* 0x0003e40000100800 */
[----:B-1----:R-:W1:Y:S01]  /*5690*/  S2R R4, SR_TID.X ;  /* 0x0000000000047919 */ /* 0x002e620000002100 */
[----:B------:R-:W-:Y:S01]  /*56a0*/  IMAD R8, R2, 0x2, R8 ;  /* 0x0000000202087824 */ /* 0x000fe200078e0208 */
[----:B------:R-:W-:Y:S02]  /*56b0*/  PLOP3.LUT P0, PT, PT, PT, UP1, 0x80, 0x8 ;  /* 0x000000000008781c */ /* 0x000fe40003f0f018 */
[----:B---3--:R-:W-:-:S02]  /*56c0*/  PRMT R34, RZ, 0x7610, R34 ;  /* 0x00007610ff227816 */ /* 0x008fc40000000022 */
[----:B-1----:R-:W-:-:S04]  /*56d0*/  SHF.R.U32.HI R4, RZ, 0x6, R4 ;  /* 0x00000006ff047819 */ /* 0x002fc80000011604 */
[----:B------:R-:W-:-:S04]  /*56e0*/  SGXT.U32 R4, R4, 0x1 ;  /* 0x000000010404781a */ /* 0x000fc80000000000 */
[----:B0-----:R-:W-:-:S04]  /*56f0*/  LOP3.LUT R11, R4, 0xa8, RZ, 0xfc, !PT ;  /* 0x000000a8040b7812 */ /* 0x001fc800078efcff */
[----:B------:R-:W-:Y:S02]  /*5700*/  ISETP.LT.AND P0, PT, R11, UR13, P0 ;  /* 0x0000000d0b007c0c */ /* 0x000fe40008701270 */
[C---:B------:R-:W-:Y:S02]  /*5710*/  LOP3.LUT R37, R4.reuse, 0xaa, RZ, 0xfc, !PT ;  /* 0x000000aa04257812 */ /* 0x040fe400078efcff */
[----:B------:R-:W-:Y:S01]  /*5720*/  LOP3.LUT R11, R4, 0xac, RZ, 0xfc, !PT ;  /* 0x000000ac040b7812 */ /* 0x000fe200078efcff */
[----:B--2---:R-:W-:Y:S04]  /*5730*/  STL [R1+0xdc], R36 ;  /* 0x0000dc2401007387 */ /* 0x004fe80000100800 */
[----:B----4-:R-:W-:Y:S04]  /*5740*/  STL [R1+0x7bc], R9 ;  /* 0x0007bc0901007387 */ /* 0x010fe80000100800 */
        /* <DEDUP_REMOVED lines=8> */
[----:B------:R-:W-:Y:S02]  /*57d0*/  LEA.HI R36, R19, 0x1e, RZ, 0x1a ;  /* 0x0000001e13247811 */ /* 0x000fe400078fd0ff */
[----:B------:R-:W-:-:S03]  /*57e0*/  PLOP3.LUT P1, PT, PT, PT, UP1, 0x80, 0x8 ;  /* 0x000000000008781c */ /* 0x000fc60003f2f018 */
[C---:B------:R-:W-:Y:S01]  /*57f0*/  IMAD R9, R36.reuse, R2, RZ ;  /* 0x0000000224097224 */ /* 0x040fe200078e02ff */
[----:B------:R-:W-:Y:S01]  /*5800*/  ISETP.LT.AND P1, PT, R36, UR13, P1 ;  /* 0x0000000d24007c0c */ /* 0x000fe20008f21270 */
[----:B------:R-:W-:Y:S03]  /*5810*/  STL [R1+0x61c], R10 ;  /* 0x00061c0a01007387 */ /* 0x000fe60000100800 */
[----:B------:R-:W-:Y:S01]  /*5820*/  IADD3 R36, P6, PT, R9, R5, RZ ;  /* 0x0000000509247210 */ /* 0x000fe20007fde0ff */
[----:B------:R-:W-:Y:S04]  /*5830*/  STL [R1+0x618], R4 ;  /* 0x0006180401007387 */ /* 0x000fe80000100800 */
[----:B------:R-:W-:Y:S01]  /*5840*/  STL [R1+0x4b8], R36 ;  /* 0x0004b82401007387 */ /* 0x000fe20000100800 */
[----:B------:R-:W-:Y:S01]  /*5850*/  PLOP3.LUT P5, PT, PT, PT, UP1, 0x80, 0x8 ;  /* 0x000000000008781c */ /* 0x000fe20003faf018 */
[----:B------:R-:W-:-:S03]  /*5860*/  IMAD R8, R2, 0x2, R8 ;  /* 0x0000000202087824 */ /* 0x000fc600078e0208 */
[----:B------:R-:W-:Y:S01]  /*5870*/  ISETP.LT.AND P5, PT, R37, UR13, P5 ;  /* 0x0000000d25007c0c */ /* 0x000fe2000afa1270 */
[----:B--2---:R0:W-:Y:S04]  /*5880*/  STL [R1+0xd8], R34 ;  /* 0x0000d82201007387 */ /* 0x0041e80000100800 */
[----:B0-----:R-:W2:Y:S01]  /*5890*/  LDL.LU R34, [R1+0xaf0] ;  /* 0x000af00001227983 */ /* 0x001ea20000300800 */
[----:B------:R-:W-:Y:S01]  /*58a0*/  LEA.HI.X.SX32 R37, R9, R0, 0x1, P6 ;  /* 0x0000000009257211 */ /* 0x000fe200030f0eff */
[----:B------:R-:W-:Y:S01]  /*58b0*/  IMAD R9, R2, 0x2, R8 ;  /* 0x0000000202097824 */ /* 0x000fe200078e0208 */
[----:B------:R-:W-:Y:S01]  /*58c0*/  PRMT R6, RZ, 0x7610, R6 ;  /* 0x00007610ff067816 */ /* 0x000fe20000000006 */
[----:B------:R-:W-:Y:S02]  /*58d0*/  @P1 IMAD.MOV.U32 R10, RZ, RZ, R36 ;  /* 0x000000ffff0a1224 */ /* 0x000fe400078e0024 */
[----:B------:R-:W-:Y:S01]  /*58e0*/  @P1 IMAD.MOV.U32 R11, RZ, RZ, R37 ;  /* 0x000000ffff0b1224 */ /* 0x000fe200078e0025 */
[----:B------:R-:W-:-:S02]  /*58f0*/  IADD3 R4, P0, PT, R8, R5, RZ ;  /* 0x0000000508047210 */ /* 0x000fc40007f1e0ff */
[----:B------:R-:W-:Y:S02]  /*5900*/  IADD3 R36, P6, PT, R9, R5, RZ ;  /* 0x0000000509247210 */ /* 0x000fe40007fde0ff */
[----:B------:R0:W3:Y:S04]  /*5910*/  @P1 LDG.E.U8 R6, desc[UR22][R10.64] ;  /* 0x000000160a061981 */ /* 0x0000e8000c1e1100 */
[----:B------:R1:W-:Y:S01]  /*5920*/  STL [R1+0x4b4], R37 ;  /* 0x0004b42501007387 */ /* 0x0003e20000100800 */
[----:B0-----:R-:W-:-:S03]  /*5930*/  LEA.HI.X.SX32 R10, R8, R0, 0x1, P0 ;  /* 0x00000000080a7211 */ /* 0x001fc600000f0eff */
[----:B------:R-:W-:Y:S01]  /*5940*/  STL [R1+0x624], R4 ;  /* 0x0006240401007387 */ /* 0x000fe20000100800 */
[----:B------:R-:W-:-:S03]  /*5950*/  PRMT R8, RZ, 0x7610, R8 ;  /* 0x00007610ff087816 */ /* 0x000fc60000000008 */
[----:B------:R-:W-:Y:S01]  /*5960*/  STL [R1+0x62c], R36 ;  /* 0x00062c2401007387 */ /* 0x000fe20000100800 */
[----:B------:R-:W-:Y:S01]  /*5970*/  @P5 IMAD.MOV.U32 R11, RZ, RZ, R10 ;  /* 0x000000ffff0b5224 */ /* 0x000fe200078e000a */
[----:B-1----:R-:W-:Y:S02]  /*5980*/  LEA.HI.X.SX32 R37, R9, R0, 0x1, P6 ;  /* 0x0000000009257211 */ /* 0x002fe400030f0eff */
[----:B------:R0:W-:Y:S02]  /*5990*/  STL [R1+0x620], R10 ;  /* 0x0006200a01007387 */ /* 0x0001e40000100800 */
[----:B0-----:R-:W-:-:S05]  /*59a0*/  @P5 IMAD.MOV.U32 R10, RZ, RZ, R4 ;  /* 0x000000ffff0a5224 */ /* 0x001fca00078e0004 */
[----:B------:R0:W4:Y:S02]  /*59b0*/  @P5 LDG.E.U8 R8, desc[UR22][R10.64] ;  /* 0x000000160a085981 */ /* 0x000124000c1e1100 */
[----:B0-----:R-:W-:Y:S02]  /*59c0*/  @P4 IMAD.MOV.U32 R10, RZ, RZ, R36 ;  /* 0x000000ffff0a4224 */ /* 0x001fe400078e0024 */
[----:B------:R-:W-:Y:S01]  /*59d0*/  @P4 IMAD.MOV.U32 R11, RZ, RZ, R37 ;  /* 0x000000ffff0b4224 */ /* 0x000fe200078e0025 */
[----:B--2---:R-:W-:-:S06]  /*59e0*/  PRMT R34, RZ, 0x7610, R34 ;  /* 0x00007610ff227816 */ /* 0x004fcc0000000022 */
[----:B------:R-:W2:Y:S01]  /*59f0*/  @P4 LDG.E.U8 R34, desc[UR22][R10.64] ;  /* 0x000000160a224981 */ /* 0x000ea2000c1e1100 */
[----:B------:R-:W0:Y:S03]  /*5a00*/  S2R R4, SR_TID.X ;  /* 0x0000000000047919 */ /* 0x000e260000002100 */
[----:B---3--:R1:W-:Y:S01]  /*5a10*/  STL [R1+0x7ec], R6 ;  /* 0x0007ec0601007387 */ /* 0x0083e20000100800 */
[----:B------:R-:W-:Y:S01]  /*5a20*/  IMAD R9, R2, 0x4, R9 ;  /* 0x0000000402097824 */ /* 0x000fe200078e0209 */
[----:B------:R-:W-:Y:S02]  /*5a30*/  PLOP3.LUT P0, PT, PT, PT, UP1, 0x80, 0x8 ;  /* 0x000000000008781c */ /* 0x000fe40003f0f018 */
[----:B------:R3:W-:Y:S01]  /*5a40*/  STL [R1+0x628], R37 ;  /* 0x0006282501007387 */ /* 0x0007e20000100800 */
[----:B-1----:R-:W-:Y:S02]  /*5a50*/  LEA.HI R6, R19, 0x2e, RZ, 0x1a ;  /* 0x0000002e13067811 */ /* 0x002fe400078fd0ff */
[----:B------:R-:W-:-:S02]  /*5a60*/  PLOP3.LUT P5, PT, PT, PT, UP1, 0x80, 0x8 ;  /* 0x000000000008781c */ /* 0x000fc40003faf018 */
[----:B------:R-:W-:Y:S02]  /*5a70*/  ISETP.LT.AND P0, PT, R6, UR13, P0 ;  /* 0x0000000d06007c0c */ /* 0x000fe40008701270 */
[----:B0-----:R-:W-:Y:S01]  /*5a80*/  SHF.R.U32.HI R4, RZ, 0x6, R4 ;  /* 0x00000006ff047819 */ /* 0x001fe20000011604 */
[----:B----4-:R0:W-:Y:S03]  /*5a90*/  STL [R1+0xd4], R8 ;  /* 0x0000d40801007387 */ /* 0x0101e60000100800 */
[----:B------:R-:W-:-:S04]  /*5aa0*/  SGXT.U32 R4, R4, 0x1 ;  /* 0x000000010404781a */ /* 0x000fc80000000000 */
[----:B---3--:R-:W-:Y:S01]  /*5ab0*/  LOP3.LUT R37, R4, 0xb0, RZ, 0xfc, !PT ;  /* 0x000000b004257812 */ /* 0x008fe200078efcff */
[----:B0-----:R-:W-:-:S05]  /*5ac0*/  IMAD R8, R6, R2, RZ ;  /* 0x0000000206087224 */ /* 0x001fca00078e02ff */
        /* <DEDUP_REMOVED lines=18> */
[----:B------:R0:W2:Y:S04]  /*5bf0*/  @P0 LDG.E.U8 R37, desc[UR22][R10.64] ;  /* 0x000000160a250981 */ /* 0x0000a8000c1e1100 */
[----:B------:R-:W-:Y:S04]  /*5c00*/  STL [R1+0x638], R36 ;  /* 0x0006382401007387 */ /* 0x000fe80000100800 */
[----:B------:R-:W-:Y:S01]  /*5c10*/  STL [R1+0x504], R8 ;  /* 0x0005040801007387 */ /* 0x000fe20000100800 */
[----:B0-----:R-:W-:-:S03]  /*5c20*/  IMAD.MOV.U32 R10, RZ, RZ, R36 ;  /* 0x000000ffff0a7224 */ /* 0x001fc600078e0024 */
[----:B--2---:R0:W-:Y:S04]  /*5c30*/  STL [R1+0x7dc], R37 ;  /* 0x0007dc2501007387 */ /* 0x0041e80000100800 */
[----:B0-----:R-:W2:Y:S01]  /*5c40*/  LDL.LU R37, [R1+0xae8] ;  /* 0x000ae80001257983 */ /* 0x001ea20000300800 */
[----:B------:R-:W-:-:S05]  /*5c50*/  IMAD.MOV.U32 R11, RZ, RZ, R34 ;  /* 0x000000ffff0b7224 */ /* 0x000fca00078e0022 */
[----:B------:R-:W-:-:S04]  /*5c60*/  @P5 LOP3.LUT R11, R11, R10, RZ, 0x3c, !PT ;  /* 0x0000000a0b0b5212 */ /* 0x000fc800078e3cff */
[----:B------:R-:W-:-:S04]  /*5c70*/  @P5 LOP3.LUT R10, R11, R10, RZ, 0x3c, !PT ;  /* 0x0000000a0b0a5212 */ /* 0x000fc800078e3cff */
[----:B------:R-:W-:Y:S01]  /*5c80*/  @P5 LOP3.LUT R11, R11, R10, RZ, 0x3c, !PT ;  /* 0x0000000a0b0b5212 */ /* 0x000fe200078e3cff */
[----:B------:R-:W-:-:S05]  /*5c90*/  IMAD R9, R2, 0x2, R9 ;  /* 0x0000000202097824 */ /* 0x000fca00078e0209 */
[----:B------:R-:W-:-:S04]  /*5ca0*/  IADD3 R6, P6, PT, R9, R5, RZ ;  /* 0x0000000509067210 */ /* 0x000fc80007fde0ff */
[----:B------:R-:W-:Y:S02]  /*5cb0*/  LEA.HI.X.SX32 R34, R9, R0, 0x1, P6 ;  /* 0x0000000009227211 */ /* 0x000fe400030f0eff */
[----:B------:R-:W-:Y:S02]  /*5cc0*/  PRMT R4, RZ, 0x7610, R4 ;  /* 0x00007610ff047816 */ /* 0x000fe40000000004 */
[----:B--2---:R-:W-:-:S06]  /*5cd0*/  PRMT R37, RZ, 0x7610, R37 ;  /* 0x00007610ff257816 */ /* 0x004fcc0000000025 */
[----:B------:R0:W2:Y:S02]  /*5ce0*/  @P5 LDG.E.U8 R37, desc[UR22][R10.64] ;  /* 0x000000160a255981 */ /* 0x0000a4000c1e1100 */
[----:B0-----:R-:W-:Y:S02]  /*5cf0*/  @P1 IMAD.MOV.U32 R10, RZ, RZ, R6 ;  /* 0x000000ffff0a1224 */ /* 0x001fe400078e0006 */
[----:B------:R-:W-:-:S05]  /*5d00*/  @P1 IMAD.MOV.U32 R11, RZ, RZ, R34 ;  /* 0x000000ffff0b1224 */ /* 0x000fca00078e0022 */
[----:B------:R0:W3:Y:S01]  /*5d10*/  @P1 LDG.E.U8 R4, desc[UR22][R10.64] ;  /* 0x000000160a041981 */ /* 0x0000e2000c1e1100 */
[----:B------:R-:W-:-:S05]  /*5d20*/  IMAD R8, R2, 0x2, R9 ;  /* 0x0000000202087824 */ /* 0x000fca00078e0209 */
[----:B------:R-:W-:Y:S01]  /*5d30*/  IADD3 R36, P0, PT, R8, R5, RZ ;  /* 0x0000000508247210 */ /* 0x000fe20007f1e0ff */
[----:B------:R-:W-:Y:S04]  /*5d40*/  STL [R1+0x644], R6 ;  /* 0x0006440601007387 */ /* 0x000fe80000100800 */
[----:B------:R1:W-:Y:S04]  /*5d50*/  STL [R1+0x640], R34 ;  /* 0x0006402201007387 */ /* 0x0003e80000100800 */
[----:B------:R-:W-:Y:S01]  /*5d60*/  STL [R1+0x64c], R36 ;  /* 0x00064c2401007387 */ /* 0x000fe20000100800 */
[----:B------:R-:W-:Y:S01]  /*5d70*/  PRMT R9, RZ, 0x7610, R9 ;  /* 0x00007610ff097816 */ /* 0x000fe20000000009 */
[----:B0-----:R-:W-:-:S02]  /*5d80*/  @P4 IMAD.MOV.U32 R10, RZ, RZ, R36 ;  /* 0x000000ffff0a4224 */ /* 0x001fc400078e0024 */
[----:B--2---:R0:W-:Y:S04]  /*5d90*/  STL [R1+0xcc], R37 ;  /* 0x0000cc2501007387 */ /* 0x0041e80000100800 */
[----:B-1----:R-:W2:Y:S04]  /*5da0*/  LDL.LU R34, [R1+0xae4] ;  /* 0x000ae40001227983 */ /* 0x002ea80000300800 */
[----:B------:R-:W4:Y:S01]  /*5db0*/  LDL.LU R6, [R1+0xae0] ;  /* 0x000ae00001067983 */ /* 0x000f220000300800 */
[----:B0-----:R-:W-:-:S05]  /*5dc0*/  LEA.HI.X.SX32 R37, R8, R0, 0x1, P0 ;  /* 0x0000000008257211 */ /* 0x001fca00000f0eff */
[----:B------:R-:W-:-:S05]  /*5dd0*/  @P4 IMAD.MOV.U32 R11, RZ, RZ, R37 ;  /* 0x000000ffff0b4224 */ /* 0x000fca00078e0025 */
[----:B------:R0:W4:Y:S04]  /*5de0*/  @P4 LDG.E.U8 R9, desc[UR22][R10.64] ;  /* 0x000000160a094981 */ /* 0x000128000c1e1100 */
[----:B---3--:R1:W-:Y:S02]  /*5df0*/  STL [R1+0xc8], R4 ;  /* 0x0000c80401007387 */ /* 0x0083e40000100800 */
[----:B-1----:R-:W1:Y:S01]  /*5e00*/  S2R R4, SR_TID.X ;  /* 0x0000000000047919 */ /* 0x002e620000002100 */
[----:B------:R-:W-:Y:S01]  /*5e10*/  IMAD R8, R2, 0x2, R8 ;  /* 0x0000000202087824 */ /* 0x000fe200078e0208 */
[----:B------:R-:W-:Y:S01]  /*5e20*/  PLOP3.LUT P0, PT, PT, PT, UP1, 0x80, 0x8 ;  /* 0x000000000008781c */ /* 0x000fe20003f0f018 */
[----:B------:R3:W-:Y:S01]  /*5e30*/  STL [R1+0x648], R37 ;  /* 0x0006482501007387 */ /* 0x0007e20000100800 */
[----:B0-----:R-:W-:-:S02]  /*5e40*/  LEA.HI R11, R19, 0x3e, RZ, 0x1a ;  /* 0x0000003e130b7811 */ /* 0x001fc400078fd0ff */
[----:B------:R-:W-:-:S04]  /*5e50*/  PLOP3.LUT P1, PT, PT, PT, UP1, 0x80, 0x8 ;  /* 0x000000000008781c */ /* 0x000fc80003f2f018 */
[----:B------:R-:W-:Y:S02]  /*5e60*/  ISETP.LT.AND P1, PT, R11, UR13, P1 ;  /* 0x0000000d0b007c0c */ /* 0x000fe40008f21270 */
[----:B-1----:R-:W-:-:S04]  /*5e70*/  SHF.R.U32.HI R4, RZ, 0x6, R4 ;  /* 0x00000006ff047819 */ /* 0x002fc80000011604 */
[----:B------:R-:W-:-:S04]  /*5e80*/  SGXT.U32 R4, R4, 0x1 ;  /* 0x000000010404781a */ /* 0x000fc80000000000 */
[----:B---3--:R-:W-:-:S04]  /*5e90*/  LOP3.LUT R37, R4, 0xb8, RZ, 0xfc, !PT ;  /* 0x000000b804257812 */ /* 0x008fc800078efcff */
[----:B------:R-:W-:Y:S02]  /*5ea0*/  ISETP.LT.AND P0, PT, R37, UR13, P0 ;  /* 0x0000000d25007c0c */ /* 0x000fe40008701270 */
[----:B--2---:R-:W-:Y:S01]  /*5eb0*/  PRMT R34, RZ, 0x7610, R34 ;  /* 0x00007610ff227816 */ /* 0x004fe20000000022 */
[----:B----4-:R-:W-:Y:S04]  /*5ec0*/  STL [R1+0x24c], R9 ;  /* 0x00024c0901007387 */ /* 0x010fe80000100800 */
[----:B------:R0:W-:Y:S02]  /*5ed0*/  STL [R1+0xd0], R8 ;  /* 0x0000d00801007387 */ /* 0x0001e40000100800 */
[----:B0-----:R-:W-:Y:S02]  /*5ee0*/  IMAD R8, R2, 0x2, R8 ;  /* 0x0000000202087824 */ /* 0x001fe400078e0208 */
[----:B------:R-:W-:-:S03]  /*5ef0*/  IMAD R9, R11, R2, RZ ;  /* 0x000000020b097224 */ /* 0x000fc600078e02ff */
[----:B------:R-:W-:-:S04]  /*5f00*/  IADD3 R10, P4, PT, R8, R5, RZ ;  /* 0x00000005080a7210 */ /* 0x000fc80007f9e0ff */
[----:B------:R-:W-:-:S05]  /*5f10*/  LEA.HI.X.SX32 R11, R8, R0, 0x1, P4 ;  /* 0x00000000080b7211 */ /* 0x000fca00020f0eff */
[----:B------:R-:W2:Y:S01]  /*5f20*/  @P0 LDG.E.U8 R34, desc[UR22][R10.64] ;  /* 0x000000160a220981 */ /* 0x000ea2000c1e1100 */
[C---:B------:R-:W-:Y:S02]  /*5f30*/  LOP3.LUT R36, R4.reuse, 0xba, RZ, 0xfc, !PT ;  /* 0x000000ba04247812 */ /* 0x040fe400078efcff */
[----:B------:R-:W-:Y:S02]  /*5f40*/  LOP3.LUT R37, R4, 0xbc, RZ, 0xfc, !PT ;  /* 0x000000bc04257812 */ /* 0x000fe400078efcff */
[----:B------:R-:W-:Y:S02]  /*5f50*/  PLOP3.LUT P5, PT, PT, PT, UP1, 0x80, 0x8 ;  /* 0x000000000008781c */ /* 0x000fe40003faf018 */
[----:B------:R-:W-:Y:S01]  /*5f60*/  IADD3 R4, P6, PT, R9, R5, RZ ;  /* 0x0000000509047210 */ /* 0x000fe20007fde0ff */
[----:B------:R-:W-:Y:S01]  /*5f70*/  STL [R1+0x654], R10 ;  /* 0x0006540a01007387 */ /* 0x000fe20000100800 */
[----:B------:R-:W-:-:S03]  /*5f80*/  ISETP.LT.AND P5, PT, R36, UR13, P5 ;  /* 0x0000000d24007c0c */ /* 0x000fc6000afa1270 */
[----:B------:R-:W-:Y:S04]  /*5f90*/  STL [R1+0x650], R11 ;  /* 0x0006500b01007387 */ /* 0x000fe80000100800 */
[----:B------:R-:W3:Y:S04]  /*5fa0*/  LDL.LU R36, [R1+0xadc] ;  /* 0x000adc0001247983 */ /* 0x000ee80000300800 */
[----:B------:R-:W-:Y:S04]  /*5fb0*/  STL [R1+0x530], R4 ;  /* 0x0005300401007387 */ /* 0x000fe80000100800 */
[----:B--2---:R0:W-:Y:S04]  /*5fc0*/  STL [R1+0xc4], R34 ;  /* 0x0000c42201007387 */ /* 0x0041e80000100800 */
[----:B0-----:R-:W2:Y:S01]  /*5fd0*/  LDL.LU R34, [R1+0xad8] ;  /* 0x000ad80001227983 */ /* 0x001ea20000300800 */
[----:B------:R-:W-:Y:S01]  /*5fe0*/  PLOP3.LUT P4, PT, PT, PT, UP1, 0x80, 0x8 ;  /* 0x000000000008781c */ /* 0x000fe20003f8f018 */
[----:B------:R-:W-:-:S03]  /*5ff0*/  IMAD R8, R2, 0x2, R8 ;  /* 0x0000000202087824 */ /* 0x000fc600078e0208 */
[----:B------:R-:W-:Y:S02]  /*6000*/  ISETP.LT.AND P4, PT, R37, UR13, P4 ;  /* 0x0000000d25007c0c */ /* 0x000fe4000a781270 */
[----:B------:R-:W-:Y:S01]  /*6010*/  LEA.HI.X.SX32 R37, R9, R0, 0x1, P6 ;  /* 0x0000000009257211 */ /* 0x000fe200030f0eff */
[----:B------:R-:W-:Y:S01]  /*6020*/  @P1 IMAD.MOV.U32 R10, RZ, RZ, R4 ;  /* 0x000000ffff0a1224 */ /* 0x000fe200078e0004 */
[----:B------:R-:W-:-:S03]  /*6030*/  PRMT R6, RZ, 0x7610, R6 ;  /* 0x00007610ff067816 */ /* 0x000fc60000000006 */
[----:B------:R0:W-:Y:S01]  /*6040*/  STL [R1+0x52c], R37 ;  /* 0x00052c2501007387 */ /* 0x0001e20000100800 */
[----:B------:R-:W-:-:S05]  /*6050*/  IMAD.MOV.U32 R11, RZ, RZ, R37 ;  /* 0x000000ffff0b7224 */ /* 0x000fca00078e0025 */
[----:B------:R1:W4:Y:S01]  /*6060*/  @P1 LDG.E.U8 R6, desc[UR22][R10.64] ;  /* 0x000000160a061981 */ /* 0x000322000c1e1100 */
[----:B0-----:R-:W-:-:S04]  /*6070*/  IADD3 R37, P0, PT, R8, R5, RZ ;  /* 0x0000000508257210 */ /* 0x001fc80007f1e0ff */
[----:B-1----:R-:W-:Y:S01]  /*6080*/  LEA.HI.X.SX32 R11, R8, R0, 0x1, P0 ;  /* 0x00000000080b7211 */ /* 0x002fe200000f0eff */
[----:B------:R-:W-:Y:S01]  /*6090*/  @P5 IMAD.MOV.U32 R10, RZ, RZ, R37 ;  /* 0x000000ffff0a5224 */ /* 0x000fe200078e0025 */
[----:B--2---:R-:W-:-:S06]  /*60a0*/  PRMT R34, RZ, 0x7610, R34 ;  /* 0x00007610ff227816 */ /* 0x004fcc0000000022 */
[----:B------:R0:W2:Y:S01]  /*60b0*/  @P5 LDG.E.U8 R34, desc[UR22][R10.64] ;  /* 0x000000160a225981 */ /* 0x0000a2000c1e1100 */
[----:B------:R-:W-:-:S05]  /*60c0*/  IMAD R9, R2, 0x2, R8 ;  /* 0x0000000202097824 */ /* 0x000fca00078e0208 */
[C---:B------:R-:W-:Y:S01]  /*60d0*/  IADD3 R4, P6, PT, R9.reuse, R5, RZ ;  /* 0x0000000509047210 */ /* 0x040fe20007fde0ff */
[----:B------:R1:W-:Y:S03]  /*60e0*/  STL [R1+0x65c], R37 ;  /* 0x00065c2501007387 */ /* 0x0003e60000100800 */
[----:B------:R-:W-:Y:S01]  /*60f0*/  LEA.HI.X.SX32 R8, R9, R0, 0x1, P6 ;  /* 0x0000000009087211 */ /* 0x000fe200030f0eff */
[----:B------:R-:W-:Y:S01]  /*6100*/  STL [R1+0x664], R4 ;  /* 0x0006640401007387 */ /* 0x000fe20000100800 */
[----:B---3--:R-:W-:Y:S01]  /*6110*/  PRMT R36, RZ, 0x7610, R36 ;  /* 0x00007610ff247816 */ /* 0x008fe20000000024 */
[----:B0-----:R-:W-:Y:S02]  /*6120*/  @P4 IMAD.MOV.U32 R10, RZ, RZ, R4 ;  /* 0x000000ffff0a4224 */ /* 0x001fe400078e0004 */
[----:B------:R0:W-:Y:S04]  /*6130*/  STL [R1+0x658], R11 ;  /* 0x0006580b01007387 */ /* 0x0001e80000100800 */
[----:B----4-:R-:W-:Y:S04]  /*6140*/  STL [R1+0x7c8], R6 ;  /* 0x0007c80601007387 */ /* 0x010fe80000100800 */
[----:B-1----:R-:W3:Y:S01]  /*6150*/  LDL.LU R37, [R1+0xad4] ;  /* 0x000ad40001257983 */ /* 0x002ee20000300800 */
[----:B0-----:R-:W-:-:S03]  /*6160*/  @P4 IMAD.MOV.U32 R11, RZ, RZ, R8 ;  /* 0x000000ffff0b4224 */ /* 0x001fc600078e0008 */
[----:B------:R-:W-:Y:S04]  /*6170*/  STL [R1+0x660], R8 ;  /* 0x0006600801007387 */ /* 0x000fe80000100800 */
[----:B------:R0:W4:Y:S01]  /*6180*/  @P4 LDG.E.U8 R36, desc[UR22][R10.64] ;  /* 0x000000160a244981 */ /* 0x000122000c1e1100 */
[----:B------:R-:W1:Y:S03]  /*6190*/  S2R R4, SR_TID.X ;  /* 0x0000000000047919 */ /* 0x000e660000002100 */
[----:B--2---:R2:W-:Y:S04]  /*61a0*/  STL [R1+0xc0], R34 ;  /* 0x0000c02201007387 */ /* 0x0045e80000100800 */
[----:B--2---:R-:W2:Y:S01]  /*61b0*/  LDL.LU R34, [R1+0xad0] ;  /* 0x000ad00001227983 */ /* 0x004ea20000300800 */
[----:B-1----:R-:W-:-:S04]  /*61c0*/  SHF.R.U32.HI R4, RZ, 0x6, R4 ;  /* 0x00000006ff047819 */ /* 0x002fc80000011604 */
[----:B------:R-:W-:-:S04]  /*61d0*/  SGXT.U32 R4, R4, 0x1 ;  /* 0x000000010404781a */ /* 0x000fc80000000000 */
[C---:B0-----:R-:W-:Y:S02]  /*61e0*/  LOP3.LUT R11, R4.reuse, 0xc0, RZ, 0xfc, !PT ;  /* 0x000000c0040b7812 */ /* 0x041fe400078efcff */
[C---:B------:R-:W-:Y:S02]  /*61f0*/  LOP3.LUT R10, R4.reuse, 0xc2, RZ, 0xfc, !PT ;  /* 0x000000c2040a7812 */ /* 0x040fe400078efcff */
[----:B------:R-:W-:Y:S02]  /*6200*/  LOP3.LUT R11, R4, 0xc4, RZ, 0xfc, !PT ;  /* 0x000000c4040b7812 */ /* 0x000fe400078efcff */
[----:B------:R-:W0:Y:S01]  /*6210*/  S2R R4, SR_TID.X ;  /* 0x0000000000047919 */ /* 0x000e220000002100 */
[----:B------:R-:W-:Y:S02]  /*6220*/  LEA.HI R6, R19, 0x4e, RZ, 0x1a ;  /* 0x0000004e13067811 */ /* 0x000fe400078fd0ff */
[----:B------:R-:W-:-:S03]  /*6230*/  PLOP3.LUT P0, PT, PT, PT, UP1, 0x80, 0x8 ;  /* 0x000000000008781c */ /* 0x000fc60003f0f018 */
[C---:B------:R-:W-:Y:S01]  /*6240*/  IMAD R8, R6.reuse, R2, RZ ;  /* 0x0000000206087224 */ /* 0x040fe200078e02ff */
[----:B------:R-:W-:Y:S01]  /*6250*/  ISETP.LT.AND P0, PT, R6, UR13, P0 ;  /* 0x0000000d06007c0c */ /* 0x000fe20008701270 */
[----:B------:R-:W-:Y:S01]  /*6260*/  IMAD R9, R2, 0x4, R9 ;  /* 0x0000000402097824 */ /* 0x000fe200078e0209 */
[----:B------:R-:W-:Y:S02]  /*6270*/  PLOP3.LUT P5, PT, PT, PT, UP1, 0x80, 0x8 ;  /* 0x000000000008781c */ /* 0x000fe40003faf018 */
[-C--:B------:R-:W-:Y:S01]  /*6280*/  IADD3 R10, P6, PT, R8, R5.reuse, RZ ;  /* 0x00000005080a7210 */ /* 0x080fe20007fde0ff */
[----:B------:R-:W-:Y:S01]  /*6290*/  IMAD.MOV.U32 R6, RZ, RZ, R7 ;  /* 0x000000ffff067224 */ /* 0x000fe200078e0007 */
[----:B------:R-:W-:Y:S02]  /*62a0*/  IADD3 R7, P1, PT, R9, R5, RZ ;  /* 0x0000000509077210 */ /* 0x000fe40007f3e0ff */
[----:B------:R-:W-:Y:S02]  /*62b0*/  PLOP3.LUT P4, PT, PT, PT, UP1, 0x80, 0x8 ;  /* 0x000000000008781c */ /* 0x000fe40003f8f018 */
[----:B0-----:R-:W-:-:S04]  /*62c0*/  SHF.R.U32.HI R4, RZ, 0x6, R4 ;  /* 0x00000006ff047819 */ /* 0x001fc80000011604 */
[----:B------:R-:W-:-:S04]  /*62d0*/  SGXT.U32 R4, R4, 0x1 ;  /* 0x000000010404781a */ /* 0x000fc80000000000 */
[----:B------:R-:W-:-:S04]  /*62e0*/  LOP3.LUT R4, R4, 0xc0, RZ, 0xfc, !PT ;  /* 0x000000c004047812 */ /* 0x000fc800078efcff */
[----:B------:R-:W-:Y:S02]  /*62f0*/  ISETP.LT.AND P5, PT, R4, UR13, P5 ;  /* 0x0000000d04007c0c */ /* 0x000fe4000afa1270 */
[----:B------:R-:W-:Y:S01]  /*6300*/  LEA.HI.X.SX32 R4, R8, R0, 0x1, P6 ;  /* 0x0000000008047211 */ /* 0x000fe200030f0eff */
[----:B------:R-:W-:Y:S01]  /*6310*/  STL [R1+0x674], R7 ;  /* 0x0006740701007387 */ /* 0x000fe20000100800 */
[----:B------:R-:W-:-:S03]  /*6320*/  ISETP.LT.AND P4, PT, R11, UR13, P4 ;  /* 0x0000000d0b007c0c */ /* 0x000fc6000a781270 */
[----:B----4-:R0:W-:Y:S01]  /*6330*/  STL [R1+0x240], R36 ;  /* 0x0002402401007387 */ /* 0x0101e20000100800 */
[----:B------:R-:W-:-:S03]  /*6340*/  @P0 IMAD.MOV.U32 R11, RZ, RZ, R4 ;  /* 0x000000ffff0b0224 */ /* 0x000fc600078e0004 */
[----:B------:R1:W-:Y:S01]  /*6350*/  STL [R1+0x550], R10 ;  /* 0x0005500a01007387 */ /* 0x0003e20000100800 */
[----:B0-----:R-:W-:Y:S02]  /*6360*/  LEA.HI.X.SX32 R36, R9, R0, 0x1, P1 ;  /* 0x0000000009247211 */ /* 0x001fe400008f0eff */
[----:B---3--:R-:W-:Y:S02]  /*6370*/  PRMT R37, RZ, 0x7610, R37 ;  /* 0x00007610ff257816 */ /* 0x008fe40000000025 */
[----:B--2---:R-:W-:-:S06]  /*6380*/  PRMT R34, RZ, 0x7610, R34 ;  /* 0x00007610ff227816 */ /* 0x004fcc0000000022 */
[----:B------:R1:W2:Y:S02]  /*6390*/  @P0 LDG.E.U8 R34, desc[UR22][R10.64] ;  /* 0x000000160a220981 */ /* 0x0002a4000c1e1100 */
[----:B-1----:R-:W-:Y:S02]  /*63a0*/  IMAD.MOV.U32 R10, RZ, RZ, R36 ;  /* 0x000000ffff0a7224 */ /* 0x002fe400078e0024 */
[----:B------:R-:W-:-:S05]  /*63b0*/  IMAD.MOV.U32 R11, RZ, RZ, R7 ;  /* 0x000000ffff0b7224 */ /* 0x000fca00078e0007 */
[----:B------:R-:W-:-:S04]  /*63c0*/  @P5 LOP3.LUT R11, R11, R10, RZ, 0x3c, !PT ;  /* 0x0000000a0b0b5212 */ /* 0x000fc800078e3cff */
[----:B------:R-:W-:-:S04]  /*63d0*/  @P5 LOP3.LUT R10, R11, R10, RZ, 0x3c, !PT ;  /* 0x0000000a0b0a5212 */ /* 0x000fc800078e3cff */
[----:B------:R-:W-:-:S05]  /*63e0*/  @P5 LOP3.LUT R11, R11, R10, RZ, 0x3c, !PT ;  /* 0x0000000a0b0b5212 */ /* 0x000fca00078e3cff */
[----:B------:R0:W3:Y:S01]  /*63f0*/  @P5 LDG.E.U8 R37, desc[UR22][R10.64] ;  /* 0x000000160a255981 */ /* 0x0000e2000c1e1100 */
[----:B------:R-:W1:Y:S01]  /*6400*/  S2R R8, SR_TID.X ;  /* 0x0000000000087919 */ /* 0x000e620000002100 */
[----:B------:R-:W-:Y:S01]  /*6410*/  PLOP3.LUT P1, PT, PT, PT, UP1, 0x80, 0x8 ;  /* 0x000000000008781c */ /* 0x000fe20003f2f018 */
[----:B------:R-:W-:Y:S01]  /*6420*/  IMAD R9, R2, 0x2, R9 ;  /* 0x0000000202097824 */ /* 0x000fe200078e0209 */
[----:B------:R-:W-:Y:S04]  /*6430*/  STL [R1+0x670], R36 ;  /* 0x0006702401007387 */ /* 0x000fe80000100800 */
[----:B------:R4:W-:Y:S02]  /*6440*/  STL [R1+0x54c], R4 ;  /* 0x00054c0401007387 */ /* 0x0009e40000100800 */
[----:B----4-:R-:W-:-:S02]  /*6450*/  IADD3 R4, P6, PT, R9, R5, RZ ;  /* 0x0000000509047210 */ /* 0x010fc40007fde0ff */
[----:B-1----:R-:W-:-:S04]  /*6460*/  SHF.R.U32.HI R8, RZ, 0x6, R8 ;  /* 0x00000006ff087819 */ /* 0x002fc80000011608 */
[----:B------:R-:W-:-:S04]  /*6470*/  SGXT.U32 R8, R8, 0x1 ;  /* 0x000000010808781a */ /* 0x000fc80000000000 */
[----:B------:R-:W-:-:S04]  /*6480*/  LOP3.LUT R8, R8, 0xc2, RZ, 0xfc, !PT ;  /* 0x000000c208087812 */ /* 0x000fc800078efcff */
[----:B------:R-:W-:Y:S01]  /*6490*/  ISETP.LT.AND P1, PT, R8, UR13, P1 ;  /* 0x0000000d08007c0c */ /* 0x000fe20008f21270 */
[----:B------:R-:W-:Y:S01]  /*64a0*/  IMAD R8, R2, 0x2, R9 ;  /* 0x0000000202087824 */ /* 0x000fe200078e0209 */
[----:B------:R-:W-:-:S04]  /*64b0*/  LEA.HI.X.SX32 R7, R9, R0, 0x1, P6 ;  /* 0x0000000009077211 */ /* 0x000fc800030f0eff */
[----:B------:R-:W-:Y:S02]  /*64c0*/  IADD3 R36, P0, PT, R8, R5, RZ ;  /* 0x0000000508247210 */ /* 0x000fe40007f1e0ff */
[----:B------:R-:W-:-:S05]  /*64d0*/  PRMT R33, RZ, 0x7610, R33 ;  /* 0x00007610ff217816 */ /* 0x000fca0000000021 */
[----:B0-----:R-:W-:Y:S02]  /*64e0*/  @P1 IMAD.MOV.U32 R10, RZ, RZ, R4 ;  /* 0x000000ffff0a1224 */ /* 0x001fe400078e0004 */
[----:B------:R-:W-:Y:S01]  /*64f0*/  @P1 IMAD.MOV.U32 R11, RZ, RZ, R7 ;  /* 0x000000ffff0b1224 */ /* 0x000fe200078e0007 */
[----:B------:R-:W-:-:S04]  /*6500*/  PRMT R9, RZ, 0x7610, R9 ;  /* 0x00007610ff097816 */ /* 0x000fc80000000009 */
[----:B------:R0:W4:Y:S02]  /*6510*/  @P1 LDG.E.U8 R33, desc[UR22][R10.64] ;  /* 0x000000160a211981 */ /* 0x000124000c1e1100 */
[----:B0-----:R-:W-:Y:S02]  /*6520*/  @P4 IMAD.MOV.U32 R10, RZ, RZ, R36 ;  /* 0x000000ffff0a4224 */ /* 0x001fe400078e0024 */
[----:B--2---:R0:W-:Y:S04]  /*6530*/  STL [R1+0x798], R34 ;  /* 0x0007982201007387 */ /* 0x0041e80000100800 */
[----:B0-----:R-:W2:Y:S04]  /*6540*/  LDL.LU R34, [R1+0xacc] ;  /* 0x000acc0001227983 */ /* 0x001ea80000300800 */
[----:B------:R0:W-:Y:S04]  /*6550*/  STL [R1+0x67c], R4 ;  /* 0x00067c0401007387 */ /* 0x0001e80000100800 */
[----:B------:R1:W-:Y:S04]  /*6560*/  STL [R1+0x678], R7 ;  /* 0x0006780701007387 */ /* 0x0003e80000100800 */
[----:B------:R-:W-:Y:S04]  /*6570*/  STL [R1+0x684], R36 ;  /* 0x0006842401007387 */ /* 0x000fe80000100800 */
[----:B---3--:R3:W-:Y:S01]  /*6580*/  STL [R1+0xb8], R37 ;  /* 0x0000b82501007387 */ /* 0x0087e20000100800 */
[----:B0-----:R-:W0:Y:S03]  /*6590*/  S2R R4, SR_TID.X ;  /* 0x0000000000047919 */ /* 0x001e260000002100 */
[----:B-1----:R-:W2:Y:S01]  /*65a0*/  LDL.LU R7, [R1+0xac8] ;  /* 0x000ac80001077983 */ /* 0x002ea20000300800 */
[----:B---3--:R-:W-:-:S05]  /*65b0*/  LEA.HI.X.SX32 R37, R8, R0, 0x1, P0 ;  /* 0x0000000008257211 */ /* 0x008fca00000f0eff */
[----:B------:R-:W-:-:S05]  /*65c0*/  @P4 IMAD.MOV.U32 R11, RZ, RZ, R37 ;  /* 0x000000ffff0b4224 */ /* 0x000fca00078e0025 */
[----:B------:R-:W3:Y:S01]  /*65d0*/  @P4 LDG.E.U8 R9, desc[UR22][R10.64] ;  /* 0x000000160a094981 */ /* 0x000ee2000c1e1100 */
[----:B------:R-:W-:Y:S01]  /*65e0*/  IMAD R8, R2, 0x2, R8 ;  /* 0x0000000202087824 */ /* 0x000fe200078e0208 */
[----:B------:R-:W-:Y:S02]  /*65f0*/  PLOP3.LUT P0, PT, PT, PT, UP1, 0x80, 0x8 ;  /* 0x000000000008781c */ /* 0x000fe40003f0f018 */
[----:B------:R1:W-:Y:S01]  /*6600*/  STL [R1+0x680], R37 ;  /* 0x0006802501007387 */ /* 0x0003e20000100800 */
[----:B0-----:R-:W-:-:S04]  /*6610*/  SHF.R.U32.HI R4, RZ, 0x6, R4 ;  /* 0x00000006ff047819 */ /* 0x001fc80000011604 */
[----:B------:R-:W-:-:S04]  /*6620*/  SGXT.U32 R4, R4, 0x1 ;  /* 0x000000010404781a */ /* 0x000fc80000000000 */
[----:B-1----:R-:W-:-:S04]  /*6630*/  LOP3.LUT R37, R4, 0xc8, RZ, 0xfc, !PT ;  /* 0x000000c804257812 */ /* 0x002fc800078efcff */
[----:B------:R-:W-:Y:S01]  /*6640*/  ISETP.LT.AND P0, PT, R37, UR13, P0 ;  /* 0x0000000d25007c0c */ /* 0x000fe20008701270 */
[----:B----4-:R-:W-:Y:S01]  /*6650*/  STL [R1+0xb4], R33 ;  /* 0x0000b42101007387 */ /* 0x010fe20000100800 */
[----:B--2---:R-:W-:-:S03]  /*6660*/  PRMT R34, RZ, 0x7610, R34 ;  /* 0x00007610ff227816 */ /* 0x004fc60000000022 */
[----:B---3--:R-:W-:Y:S04]  /*6670*/  STL [R1+0x220], R9 ;  /* 0x0002200901007387 */ /* 0x008fe80000100800 */
[----:B------:R0:W-:Y:S02]  /*6680*/  STL [R1+0xbc], R8 ;  /* 0x0000bc0801007387 */ /* 0x0001e40000100800 */
[----:B0-----:R-:W-:-:S05]  /*6690*/  IMAD R8, R2, 0x2, R8 ;  /* 0x0000000202087824 */ /* 0x001fca00078e0208 */
[----:B------:R-:W-:-:S04]  /*66a0*/  IADD3 R10, P4, PT, R8, R5, RZ ;  /* 0x00000005080a7210 */ /* 0x000fc80007f9e0ff */
[----:B------:R-:W-:-:S05]  /*66b0*/  LEA.HI.X.SX32 R11, R8, R0, 0x1, P4 ;  /* 0x00000000080b7211 */ /* 0x000fca00020f0eff */
[----:B------:R0:W2:Y:S01]  /*66c0*/  @P0 LDG.E.U8 R34, desc[UR22][R10.64] ;  /* 0x000000160a220981 */ /* 0x0000a2000c1e1100 */
[----:B------:R-:W-:Y:S02]  /*66d0*/  LEA.HI R33, R19, 0x5e, RZ, 0x1a ;  /* 0x0000005e13217811 */ /* 0x000fe400078fd0ff */
[----:B------:R-:W-:Y:S01]  /*66e0*/  PLOP3.LUT P1, PT, PT, PT, UP1, 0x80, 0x8 ;  /* 0x000000000008781c */ /* 0x000fe20003f2f018 */
[----:B------:R-:W-:Y:S02]  /*66f0*/  IMAD.MOV.U32 R36, RZ, RZ, R6 ;  /* 0x000000ffff247224 */ /* 0x000fe400078e0006 */
[C---:B------:R-:W-:Y:S01]  /*6700*/  IMAD R9, R33.reuse, R2, RZ ;  /* 0x0000000221097224 */ /* 0x040fe200078e02ff */
[----:B------:R-:W-:Y:S02]  /*6710*/  ISETP.LT.AND P1, PT, R33, UR13, P1 ;  /* 0x0000000d21007c0c */ /* 0x000fe40008f21270 */
[----:B------:R-:W-:Y:S02]  /*6720*/  LOP3.LUT R6, R4, 0xca, RZ, 0xfc, !PT ;  /* 0x000000ca04067812 */ /* 0x000fe400078efcff */
[----:B------:R-:W-:-:S02]  /*6730*/  PLOP3.LUT P5, PT, PT, PT, UP1, 0x80, 0x8 ;  /* 0x000000000008781c */ /* 0x000fc40003faf018 */
[----:B------:R-:W-:Y:S02]  /*6740*/  LOP3.LUT R37, R4, 0xcc, RZ, 0xfc, !PT ;  /* 0x000000cc04257812 */ /* 0x000fe400078efcff */
[----:B------:R-:W-:Y:S02]  /*6750*/  PLOP3.LUT P4, PT, PT, PT, UP1, 0x80, 0x8 ;  /* 0x000000000008781c */ /* 0x000fe40003f8f018 */
[----:B------:R-:W-:Y:S01]  /*6760*/  IADD3 R33, P6, PT, R9, R5, RZ ;  /* 0x0000000509217210 */ /* 0x000fe20007fde0ff */
[----:B------:R0:W-:Y:S01]  /*6770*/  STL [R1+0x68c], R10 ;  /* 0x00068c0a01007387 */ /* 0x0001e20000100800 */
[----:B------:R-:W-:Y:S02]  /*6780*/  ISETP.LT.AND P5, PT, R6, UR13, P5 ;  /* 0x0000000d06007c0c */ /* 0x000fe4000afa1270 */
[----:B------:R-:W-:Y:S01]  /*6790*/  ISETP.LT.AND P4, PT, R37, UR13, P4 ;  /* 0x0000000d25007c0c */ /* 0x000fe2000a781270 */
[----:B------:R1:W-:Y:S01]  /*67a0*/  STL [R1+0x688], R11 ;  /* 0x0006880b01007387 */ /* 0x0003e20000100800 */
[----:B------:R-:W-:Y:S01]  /*67b0*/  LEA.HI.X.SX32 R37, R9, R0, 0x1, P6 ;  /* 0x0000000009257211 */ /* 0x000fe200030f0eff */
[----:B------:R-:W-:-:S02]  /*67c0*/  IMAD R8, R2, 0x2, R8 ;  /* 0x0000000202087824 */ /* 0x000fc400078e0208 */
[----:B------:R-:W3:Y:S01]  /*67d0*/  LDL.LU R6, [R1+0xac4] ;  /* 0x000ac40001067983 */ /* 0x000ee20000300800 */
[----:B------:R-:W-:-:S03]  /*67e0*/  PRMT R29, RZ, 0x7610, R29 ;  /* 0x00007610ff1d7816 */ /* 0x000fc6000000001d */
[----:B------:R4:W-:Y:S01]  /*67f0*/  STL [R1+0x568], R33 ;  /* 0x0005682101007387 */ /* 0x0009e20000100800 */
[----:B0-----:R-:W-:Y:S02]  /*6800*/  @P1 IMAD.MOV.U32 R10, RZ, RZ, R33 ;  /* 0x000000ffff0a1224 */ /* 0x001fe400078e0021 */
[----:B-1----:R-:W-:Y:S01]  /*6810*/  IMAD.MOV.U32 R11, RZ, RZ, R37 ;  /* 0x000000ffff0b7224 */ /* 0x002fe200078e0025 */
[----:B------:R-:W-:-:S04]  /*6820*/  PRMT R4, RZ, 0x7610, R4 ;  /* 0x00007610ff047816 */ /* 0x000fc80000000004 */
[----:B------:R0:W3:Y:S01]  /*6830*/  @P1 LDG.E.U8 R29, desc[UR22][R10.64] ;  /* 0x000000160a1d1981 */ /* 0x0000e2000c1e1100 */
[----:B------:R-:W-:-:S05]  /*6840*/  IMAD R9, R2, 0x2, R8 ;  /* 0x0000000202097824 */ /* 0x000fca00078e0208 */
[-C--:B----4-:R-:W-:Y:S02]  /*6850*/  IADD3 R33, P6, PT, R9, R5.reuse, RZ ;  /* 0x0000000509217210 */ /* 0x090fe40007fde0ff */
[----:B------:R-:W-:Y:S01]  /*6860*/  PRMT R3, RZ, 0x7610, R3 ;  /* 0x00007610ff037816 */ /* 0x000fe20000000003 */
[----:B--2---:R1:W-:Y:S04]  /*6870*/  STL [R1+0xac], R34 ;  /* 0x0000ac2201007387 */ /* 0x0043e80000100800 */
[----:B-1----:R-:W2:Y:S04]  /*6880*/  LDL.LU R34, [R1+0xac0] ;  /* 0x000ac00001227983 */ /* 0x002ea80000300800 */
[----:B------:R1:W-:Y:S02]  /*6890*/  STL [R1+0x564], R37 ;  /* 0x0005642501007387 */ /* 0x0003e40000100800 */
[----:B-1----:R-:W-:-:S04]  /*68a0*/  IADD3 R37, P0, PT, R8, R5, RZ ;  /* 0x0000000508257210 */ /* 0x002fc80007f1e0ff */
[----:B0-----:R-:W-:Y:S01]  /*68b0*/  LEA.HI.X.SX32 R11, R8, R0, 0x1, P0 ;  /* 0x00000000080b7211 */ /* 0x001fe200000f0eff */
[----:B------:R-:W-:-:S05]  /*68c0*/  @P5 IMAD.MOV.U32 R10, RZ, RZ, R37 ;  /* 0x000000ffff0a5224 */ /* 0x000fca00078e0025 */
[----:B------:R0:W4:Y:S01]  /*68d0*/  @P5 LDG.E.U8 R4, desc[UR22][R10.64] ;  /* 0x000000160a045981 */ /* 0x000122000c1e1100 */
[----:B------:R-:W-:-:S03]  /*68e0*/  LEA.HI.X.SX32 R8, R9, R0, 0x1, P6 ;  /* 0x0000000009087211 */ /* 0x000fc600030f0eff */
[----:B------:R-:W-:Y:S04]  /*68f0*/  STL [R1+0x694], R37 ;  /* 0x0006942501007387 */ /* 0x000fe80000100800 */
[----:B------:R-:W-:Y:S01]  /*6900*/  STL [R1+0x69c], R33 ;  /* 0x00069c2101007387 */ /* 0x000fe20000100800 */
[----:B0-----:R-:W-:-:S03]  /*6910*/  @P4 IMAD.MOV.U32 R10, RZ, RZ, R33 ;  /* 0x000000ffff0a4224 */ /* 0x001fc600078e0021 */
[----:B------:R0:W-:Y:S02]  /*6920*/  STL [R1+0x690], R11 ;  /* 0x0006900b01007387 */ /* 0x0001e40000100800 */
[----:B0-----:R-:W-:-:S05]  /*6930*/  @P4 IMAD.MOV.U32 R11, RZ, RZ, R8 ;  /* 0x000000ffff0b4224 */ /* 0x001fca00078e0008 */
[----:B------:R0:W2:Y:S04]  /*6940*/  @P4 LDG.E.U8 R3, desc[UR22][R10.64] ;  /* 0x000000160a034981 */ /* 0x0000a8000c1e1100 */
[----:B---3--:R1:W-:Y:S04]  /*6950*/  STL [R1+0x250], R29 ;  /* 0x0002501d01007387 */ /* 0x0083e80000100800 */
[----:B------:R-:W3:Y:S04]  /*6960*/  LDL.LU R37, [R1+0xabc] ;  /* 0x000abc0001257983 */ /* 0x000ee80000300800 */
[----:B------:R0:W-:Y:S01]  /*6970*/  STL [R1+0x698], R8 ;  /* 0x0006980801007387 */ /* 0x0001e20000100800 */
[----:B-1----:R-:W-:-:S02]  /*6980*/  LEA.HI R29, R19, 0x6e, RZ, 0x1a ;  /* 0x0000006e131d7811 */ /* 0x002fc400078fd0ff */
[----:B------:R-:W-:-:S04]  /*6990*/  PLOP3.LUT P0, PT, PT, PT, UP1, 0x80, 0x8 ;  /* 0x000000000008781c */ /* 0x000fc80003f0f018 */
[C---:B------:R-:W-:Y:S01]  /*69a0*/  ISETP.LT.AND P0, PT, R29.reuse, UR13, P0 ;  /* 0x0000000d1d007c0c */ /* 0x040fe20008701270 */
[----:B0-----:R-:W-:Y:S02]  /*69b0*/  IMAD R8, R29, R2, RZ ;  /* 0x000000021d087224 */ /* 0x001fe400078e02ff */
[----:B------:R-:W-:-:S03]  /*69c0*/  IMAD R9, R2, 0x4, R9 ;  /* 0x0000000402097824 */ /* 0x000fc600078e0209 */
[CC--:B------:R-:W-:Y:S02]  /*69d0*/  IADD3 R10, P6, PT, R8.reuse, R5.reuse, RZ ;  /* 0x00000005080a7210 */ /* 0x0c0fe40007fde0ff */
[----:B------:R-:W-:Y:S02]  /*69e0*/  PLOP3.LUT P5, PT, PT, PT, UP1, 0x80, 0x8 ;  /* 0x000000000008781c */ /* 0x000fe40003faf018 */
[----:B------:R-:W-:Y:S02]  /*69f0*/  PLOP3.LUT P4, PT, PT, PT, UP1, 0x80, 0x8 ;  /* 0x000000000008781c */ /* 0x000fe40003f8f018 */
[----:B------:R-:W-:Y:S02]  /*6a00*/  LEA.HI.X.SX32 R8, R8, R0, 0x1, P6 ;  /* 0x0000000008087211 */ /* 0x000fe400030f0eff */
[----:B------:R-:W-:Y:S02]  /*6a10*/  IADD3 R29, P1, PT, R9, R5, RZ ;  /* 0x00000005091d7210 */ /* 0x000fe40007f3e0ff */
[----:B------:R-:W-:-:S02]  /*6a20*/  PRMT R35, RZ, 0x7610, R35 ;  /* 0x00007610ff237816 */ /* 0x000fc40000000023 */
[----:B------:R-:W-:Y:S01]  /*6a30*/  PRMT R32, RZ, 0x7610, R32 ;  /* 0x00007610ff207816 */ /* 0x000fe20000000020 */
[----:B----4-:R0:W-:Y:S02]  /*6a40*/  STL [R1+0xa8], R4 ;  /* 0x0000a80401007387 */ /* 0x0101e40000100800 */
[----:B0-----:R-:W0:Y:S02]  /*6a50*/  S2R R4, SR_TID.X ;  /* 0x0000000000047919 */ /* 0x001e240000002100 */
[----:B--2---:R1:W-:Y:S01]  /*6a60*/  STL [R1+0x20c], R3 ;  /* 0x00020c0301007387 */ /* 0x0043e20000100800 */
[----:B0-----:R-:W-:Y:S01]  /*6a70*/  SHF.R.U32.HI R4, RZ, 0x6, R4 ;  /* 0x00000006ff047819 */ /* 0x001fe20000011604 */
[----:B-1----:R-:W-:-:S03]  /*6a80*/  IMAD.MOV.U32 R3, RZ, RZ, R36 ;  /* 0x000000ffff037224 */ /* 0x002fc600078e0024 */
[----:B------:R-:W-:-:S04]  /*6a90*/  SGXT.U32 R4, R4, 0x1 ;  /* 0x000000010404781a */ /* 0x000fc80000000000 */
[C---:B------:R-:W-:Y:S02]  /*6aa0*/  LOP3.LUT R36, R4.reuse, 0xd0, RZ, 0xfc, !PT ;  /* 0x000000d004247812 */ /* 0x040fe400078efcff */
[----:B------:R-:W-:Y:S02]  /*6ab0*/  LOP3.LUT R11, R4, 0xd4, RZ, 0xfc, !PT ;  /* 0x000000d4040b7812 */ /* 0x000fe400078efcff */
[----:B------:R-:W-:Y:S02]  /*6ac0*/  ISETP.LT.AND P5, PT, R36, UR13, P5 ;  /* 0x0000000d24007c0c */ /* 0x000fe4000afa1270 */
[----:B------:R-:W-:Y:S01]  /*6ad0*/  ISETP.LT.AND P4, PT, R11, UR13, P4 ;  /* 0x0000000d0b007c0c */ /* 0x000fe2000a781270 */
[----:B------:R-:W-:Y:S01]  /*6ae0*/  @P0 IMAD.MOV.U32 R11, RZ, RZ, R8 ;  /* 0x000000ffff0b0224 */ /* 0x000fe200078e0008 */
[----:B------:R-:W-:Y:S02]  /*6af0*/  LOP3.LUT R33, R4, 0xd2, RZ, 0xfc, !PT ;  /* 0x000000d204217812 */ /* 0x000fe400078efcff */
[----:B------:R-:W-:Y:S01]  /*6b00*/  LEA.HI.X.SX32 R4, R9, R0, 0x1, P1 ;  /* 0x0000000009047211 */ /* 0x000fe200008f0eff */
[----:B------:R-:W-:Y:S04]  /*6b10*/  STL [R1+0x6a4], R29 ;  /* 0x0006a41d01007387 */ /* 0x000fe80000100800 */
[----:B------:R0:W-:Y:S04]  /*6b20*/  STL [R1+0x580], R10 ;  /* 0x0005800a01007387 */ /* 0x0001e80000100800 */
[----:B------:R0:W2:Y:S01]  /*6b30*/  @P0 LDG.E.U8 R35, desc[UR22][R10.64] ;  /* 0x000000160a230981 */ /* 0x0000a2000c1e1100 */
[----:B------:R-:W-:Y:S01]  /*6b40*/  PLOP3.LUT P1, PT, PT, PT, UP1, 0x80, 0x8 ;  /* 0x000000000008781c */ /* 0x000fe20003f2f018 */
[----:B------:R-:W-:-:S02]  /*6b50*/  IMAD R9, R2, 0x2, R9 ;  /* 0x0000000202097824 */ /* 0x000fc400078e0209 */
[----:B------:R-:W4:Y:S01]  /*6b60*/  LDL.LU R36, [R1+0xab8] ;  /* 0x000ab80001247983 */ /* 0x000f220000300800 */
[----:B0-----:R-:W-:Y:S02]  /*6b70*/  IMAD.MOV.U32 R10, RZ, RZ, R4 ;  /* 0x000000ffff0a7224 */ /* 0x001fe400078e0004 */
[----:B------:R-:W-:-:S05]  /*6b80*/  IMAD.MOV.U32 R11, RZ, RZ, R29 ;  /* 0x000000ffff0b7224 */ /* 0x000fca00078e001d */
[----:B------:R-:W-:-:S04]  /*6b90*/  @P5 LOP3.LUT R11, R11, R10, RZ, 0x3c, !PT ;  /* 0x0000000a0b0b5212 */ /* 0x000fc800078e3cff */
[----:B------:R-:W-:-:S04]  /*6ba0*/  @P5 LOP3.LUT R10, R11, R10, RZ, 0x3c, !PT ;  /* 0x0000000a0b0a5212 */ /* 0x000fc800078e3cff */
[----:B------:R-:W-:-:S05]  /*6bb0*/  @P5 LOP3.LUT R11, R11, R10, RZ, 0x3c, !PT ;  /* 0x0000000a0b0b5212 */ /* 0x000fca00078e3cff */
[----:B------:R0:W3:Y:S01]  /*6bc0*/  @P5 LDG.E.U8 R32, desc[UR22][R10.64] ;  /* 0x000000160a205981 */ /* 0x0000e2000c1e1100 */
[----:B------:R-:W-:-:S03]  /*6bd0*/  ISETP.LT.AND P1, PT, R33, UR13, P1 ;  /* 0x0000000d21007c0c */ /* 0x000fc60008f21270 */
[----:B------:R1:W-:Y:S01]  /*6be0*/  STL [R1+0x6a0], R4 ;  /* 0x0006a00401007387 */ /* 0x0003e20000100800 */
[----:B------:R-:W-:-:S03]  /*6bf0*/  IADD3 R33, P6, PT, R9, R5, RZ ;  /* 0x0000000509217210 */ /* 0x000fc60007fde0ff */
[----:B------:R0:W-:Y:S01]  /*6c00*/  STL [R1+0x57c], R8 ;  /* 0x00057c0801007387 */ /* 0x0001e20000100800 */
[----:B-1----:R-:W-:Y:S01]  /*6c10*/  LEA.HI.X.SX32 R4, R9, R0, 0x1, P6 ;  /* 0x0000000009047211 */ /* 0x002fe200030f0eff */
[----:B0-----:R-:W-:-:S05]  /*6c20*/  IMAD R8, R2, 0x2, R9 ;  /* 0x0000000202087824 */ /* 0x001fca00078e0209 */
[----:B------:R-:W-:Y:S01]  /*6c30*/  IADD3 R29, P0, PT, R8, R5, RZ ;  /* 0x00000005081d7210 */ /* 0x000fe20007f1e0ff */
[----:B------:R-:W-:Y:S01]  /*6c40*/  @P1 IMAD.MOV.U32 R10, RZ, RZ, R33 ;  /* 0x000000ffff0a1224 */ /* 0x000fe200078e0021 */
[----:B------:R-:W-:Y:S01]  /*6c50*/  PRMT R27, RZ, 0x7610, R27 ;  /* 0x00007610ff1b7816 */ /* 0x000fe2000000001b */
[----:B------:R-:W-:Y:S01]  /*6c60*/  @P1 IMAD.MOV.U32 R11, RZ, RZ, R4 ;  /* 0x000000ffff0b1224 */ /* 0x000fe200078e0004 */
[----:B------:R-:W-:-:S04]  /*6c70*/  PRMT R9, RZ, 0x7610, R9 ;  /* 0x00007610ff097816 */ /* 0x000fc80000000009 */
[----:B------:R0:W4:Y:S02]  /*6c80*/  @P1 LDG.E.U8 R27, desc[UR22][R10.64] ;  /* 0x000000160a1b1981 */ /* 0x000124000c1e1100 */
[----:B0-----:R-:W-:Y:S02]  /*6c90*/  @P4 IMAD.MOV.U32 R10, RZ, RZ, R29 ;  /* 0x000000ffff0a4224 */ /* 0x001fe400078e001d */
[----:B--2---:R0:W-:Y:S04]  /*6ca0*/  STL [R1+0x244], R35 ;  /* 0x0002442301007387 */ /* 0x0041e80000100800 */
[----:B0-----:R-:W2:Y:S04]  /*6cb0*/  LDL.LU R35, [R1+0xab4] ;  /* 0x000ab40001237983 */ /* 0x001ea80000300800 */
[----:B------:R-:W-:Y:S04]  /*6cc0*/  STL [R1+0x6ac], R33 ;  /* 0x0006ac2101007387 */ /* 0x000fe80000100800 */
[----:B------:R-:W-:Y:S04]  /*6cd0*/  STL [R1+0x6a8], R4 ;  /* 0x0006a80401007387 */ /* 0x000fe80000100800 */
[----:B------:R-:W-:Y:S04]  /*6ce0*/  STL [R1+0x6b4], R29 ;  /* 0x0006b41d01007387 */ /* 0x000fe80000100800 */
[----:B---3--:R0:W-:Y:S02]  /*6cf0*/  STL [R1+0xa4], R32 ;  /* 0x0000a42001007387 */ /* 0x0081e40000100800 */
[----:B0-----:R-:W-:-:S05]  /*6d00*/  LEA.HI.X.SX32 R32, R8, R0, 0x1, P0 ;  /* 0x0000000008207211 */ /* 0x001fca00000f0eff */
[----:B------:R-:W-:-:S05]  /*6d10*/  @P4 IMAD.MOV.U32 R11, RZ, RZ, R32 ;  /* 0x000000ffff0b4224 */ /* 0x000fca00078e0020 */
[----:B------:R-:W3:Y:S01]  /*6d20*/  @P4 LDG.E.U8 R9, desc[UR22][R10.64] ;  /* 0x000000160a094981 */ /* 0x000ee2000c1e1100 */
[----:B------:R-:W0:Y:S01]  /*6d30*/  S2R R4, SR_TID.X ;  /* 0x0000000000047919 */ /* 0x000e220000002100 */
[----:B------:R-:W-:Y:S01]  /*6d40*/  IMAD R8, R2, 0x2, R8 ;  /* 0x0000000202087824 */ /* 0x000fe200078e0208 */
[----:B------:R-:W-:Y:S01]  /*6d50*/  PLOP3.LUT P0, PT, PT, PT, UP1, 0x80, 0x8 ;  /* 0x000000000008781c */ /* 0x000fe20003f0f018 */
[----:B------:R-:W-:Y:S04]  /*6d60*/  STL [R1+0x6b0], R32 ;  /* 0x0006b02001007387 */ /* 0x000fe80000100800 */
[----:B----4-:R-:W-:Y:S01]  /*6d70*/  STL [R1+0xa0], R27 ;  /* 0x0000a01b01007387 */ /* 0x010fe20000100800 */
[----:B------:R-:W-:Y:S02]  /*6d80*/  PRMT R31, RZ, 0x7610, R31 ;  /* 0x00007610ff1f7816 */ /* 0x000fe4000000001f */
[----:B0-----:R-:W-:-:S04]  /*6d90*/  SHF.R.U32.HI R4, RZ, 0x6, R4 ;  /* 0x00000006ff047819 */ /* 0x001fc80000011604 */
[----:B------:R-:W-:-:S04]  /*6da0*/  SGXT.U32 R4, R4, 0x1 ;  /* 0x000000010404781a */ /* 0x000fc80000000000 */
[----:B------:R-:W-:-:S04]  /*6db0*/  LOP3.LUT R29, R4, 0xd8, RZ, 0xfc, !PT ;  /* 0x000000d8041d7812 */ /* 0x000fc800078efcff */
[----:B------:R-:W-:Y:S01]  /*6dc0*/  ISETP.LT.AND P0, PT, R29, UR13, P0 ;  /* 0x0000000d1d007c0c */ /* 0x000fe20008701270 */
[----:B---3--:R-:W-:Y:S04]  /*6dd0*/  STL [R1+0x1fc], R9 ;  /* 0x0001fc0901007387 */ /* 0x008fe80000100800 */
[----:B------:R0:W-:Y:S02]  /*6de0*/  STL [R1+0xb0], R8 ;  /* 0x0000b00801007387 */ /* 0x0001e40000100800 */
[----:B0-----:R-:W-:-:S05]  /*6df0*/  IMAD R8, R2, 0x2, R8 ;  /* 0x0000000202087824 */ /* 0x001fca00078e0208 */
[----:B------:R-:W-:-:S04]  /*6e00*/  IADD3 R10, P4, PT, R8, R5, RZ ;  /* 0x00000005080a7210 */ /* 0x000fc80007f9e0ff */
[----:B------:R-:W-:-:S05]  /*6e10*/  LEA.HI.X.SX32 R11, R8, R0, 0x1, P4 ;  /* 0x00000000080b7211 */ /* 0x000fca00020f0eff */
[----:B------:R0:W3:Y:S01]  /*6e20*/  @P0 LDG.E.U8 R31, desc[UR22][R10.64] ;  /* 0x000000160a1f0981 */ /* 0x0000e2000c1e1100 */
[----:B------:R-:W-:Y:S02]  /*6e30*/  LEA.HI R27, R19, 0x7e, RZ, 0x1a ;  /* 0x0000007e131b7811 */ /* 0x000fe400078fd0ff */
[----:B------:R-:W-:-:S03]  /*6e40*/  PLOP3.LUT P1, PT, PT, PT, UP1, 0x80, 0x8 ;  /* 0x000000000008781c */ /* 0x000fc60003f2f018 */
[C---:B------:R-:W-:Y:S01]  /*6e50*/  IMAD R9, R27.reuse, R2, RZ ;  /* 0x000000021b097224 */ /* 0x040fe200078e02ff */
[----:B------:R-:W-:Y:S02]  /*6e60*/  ISETP.LT.AND P1, PT, R27, UR13, P1 ;  /* 0x0000000d1b007c0c */ /* 0x000fe40008f21270 */
[----:B------:R-:W-:Y:S02]  /*6e70*/  LOP3.LUT R29, R4, 0xdc, RZ, 0xfc, !PT ;  /* 0x000000dc041d7812 */ /* 0x000fe400078efcff */
[----:B------:R-:W-:Y:S02]  /*6e80*/  PLOP3.LUT P4, PT, PT, PT, UP1, 0x80, 0x8 ;  /* 0x000000000008781c */ /* 0x000fe40003f8f018 */
[----:B------:R-:W-:Y:S02]  /*6e90*/  IADD3 R27, P6, PT, R9, R5, RZ ;  /* 0x00000005091b7210 */ /* 0x000fe40007fde0ff */
[----:B------:R-:W-:Y:S02]  /*6ea0*/  ISETP.LT.AND P4, PT, R29, UR13, P4 ;  /* 0x0000000d1d007c0c */ /* 0x000fe4000a781270 */
[----:B------:R-:W-:Y:S01]  /*6eb0*/  LEA.HI.X.SX32 R29, R9, R0, 0x1, P6 ;  /* 0x00000000091d7211 */ /* 0x000fe200030f0eff */
[----:B------:R0:W-:Y:S01]  /*6ec0*/  STL [R1+0x6bc], R10 ;  /* 0x0006bc0a01007387 */ /* 0x0001e20000100800 */
[----:B------:R-:W-:-:S03]  /*6ed0*/  PRMT R28, RZ, 0x7610, R28 ;  /* 0x00007610ff1c7816 */ /* 0x000fc6000000001c */
[----:B------:R1:W-:Y:S01]  /*6ee0*/  STL [R1+0x6b8], R11 ;  /* 0x0006b80b01007387 */ /* 0x0003e20000100800 */
[----:B------:R-:W-:Y:S02]  /*6ef0*/  LOP3.LUT R32, R4, 0xda, RZ, 0xfc, !PT ;  /* 0x000000da04207812 */ /* 0x000fe400078efcff */
[----:B------:R-:W-:Y:S01]  /*6f00*/  PLOP3.LUT P5, PT, PT, PT, UP1, 0x80, 0x8 ;  /* 0x000000000008781c */ /* 0x000fe20003faf018 */
[----:B0-----:R-:W-:Y:S02]  /*6f10*/  @P1 IMAD.MOV.U32 R10, RZ, RZ, R27 ;  /* 0x000000ffff0a1224 */ /* 0x001fe400078e001b */
[----:B-1----:R-:W-:Y:S01]  /*6f20*/  @P1 IMAD.MOV.U32 R11, RZ, RZ, R29 ;  /* 0x000000ffff0b1224 */ /* 0x002fe200078e001d */
[----:B------:R-:W-:Y:S01]  /*6f30*/  ISETP.LT.AND P5, PT, R32, UR13, P5 ;  /* 0x0000000d20007c0c */ /* 0x000fe2000afa1270 */
[C---:B------:R-:W-:Y:S01]  /*6f40*/  IMAD R8, R2.reuse, 0x2, R8 ;  /* 0x0000000202087824 */ /* 0x040fe200078e0208 */
[----:B------:R0:W-:Y:S04]  /*6f50*/  STL [R1+0x59c], R27 ;  /* 0x00059c1b01007387 */ /* 0x0001e80000100800 */
[----:B------:R1:W4:Y:S01]  /*6f60*/  @P1 LDG.E.U8 R28, desc[UR22][R10.64] ;  /* 0x000000160a1c1981 */ /* 0x000322000c1e1100 */
[----:B------:R-:W-:-:S03]  /*6f70*/  IMAD R9, R2, 0x2, R8 ;  /* 0x0000000202097824 */ /* 0x000fc600078e0208 */
[----:B------:R1:W-:Y:S02]  /*6f80*/  STL [R1+0x598], R29 ;  /* 0x0005981d01007387 */ /* 0x0003e40000100800 */
[CC--:B0-----:R-:W-:Y:S02]  /*6f90*/  IADD3 R27, P6, PT, R9.reuse, R5.reuse, RZ ;  /* 0x00000005091b7210 */ /* 0x0c1fe40007fde0ff */
[----:B------:R-:W-:Y:S02]  /*6fa0*/  PRMT R30, RZ, 0x7610, R30 ;  /* 0x00007610ff1e7816 */ /* 0x000fe4000000001e */
[----:B------:R-:W-:Y:S02]  /*6fb0*/  PRMT R26, RZ, 0x7610, R26 ;  /* 0x00007610ff1a7816 */ /* 0x000fe4000000001a */
[----:B-1----:R-:W-:Y:S01]  /*6fc0*/  LEA.HI.X.SX32 R29, R9, R0, 0x1, P6 ;  /* 0x00000000091d7211 */ /* 0x002fe200030f0eff */
[----:B---3--:R0:W-:Y:S02]  /*6fd0*/  STL [R1+0x94], R31 ;  /* 0x0000941f01007387 */ /* 0x0081e40000100800 */
[----:B0-----:R-:W-:-:S04]  /*6fe0*/  IADD3 R31, P0, PT, R8, R5, RZ ;  /* 0x00000005081f7210 */ /* 0x001fc80007f1e0ff */
[----:B------:R-:W-:Y:S01]  /*6ff0*/  LEA.HI.X.SX32 R8, R8, R0, 0x1, P0 ;  /* 0x0000000008087211 */ /* 0x000fe200000f0eff */
[----:B------:R-:W-:-:S04]  /*7000*/  @P5 IMAD.MOV.U32 R10, RZ, RZ, R31 ;  /* 0x000000ffff0a5224 */ /* 0x000fc800078e001f */
[----:B------:R-:W-:-:S05]  /*7010*/  @P5 IMAD.MOV.U32 R11, RZ, RZ, R8 ;  /* 0x000000ffff0b5224 */ /* 0x000fca00078e0008 */
[----:B------:R0:W3:Y:S02]  /*7020*/  @P5 LDG.E.U8 R30, desc[UR22][R10.64] ;  /* 0x000000160a1e5981 */ /* 0x0000e4000c1e1100 */
[----:B0-----:R-:W-:Y:S02]  /*7030*/  @P4 IMAD.MOV.U32 R10, RZ, RZ, R27 ;  /* 0x000000ffff0a4224 */ /* 0x001fe400078e001b */
[----:B------:R-:W-:-:S05]  /*7040*/  @P4 IMAD.MOV.U32 R11, RZ, RZ, R29 ;  /* 0x000000ffff0b4224 */ /* 0x000fca00078e001d */
[----:B------:R0:W2:Y:S04]  /*7050*/  @P4 LDG.E.U8 R26, desc[UR22][R10.64] ;  /* 0x000000160a1a4981 */ /* 0x0000a8000c1e1100 */
[----:B------:R-:W-:Y:S04]  /*7060*/  STL [R1+0x6c4], R31 ;  /* 0x0006c41f01007387 */ /* 0x000fe80000100800 */
[----:B------:R-:W-:Y:S04]  /*7070*/  STL [R1+0x6cc], R27 ;  /* 0x0006cc1b01007387 */ /* 0x000fe80000100800 */
[----:B------:R-:W-:Y:S01]  /*7080*/  STL [R1+0x6c0], R8 ;  /* 0x0006c00801007387 */ /* 0x000fe20000100800 */
[----:B------:R-:W-:-:S03]  /*7090*/  PLOP3.LUT P0, PT, PT, PT, UP1, 0x80, 0x8 ;  /* 0x000000000008781c */ /* 0x000fc60003f0f018 */
[----:B----4-:R1:W-:Y:S01]  /*70a0*/  STL [R1+0x22c], R28 ;  /* 0x00022c1c01007387 */ /* 0x0103e20000100800 */
[----:B------:R-:W-:Y:S02]  /*70b0*/  PLOP3.LUT P5, PT, PT, PT, UP1, 0x80, 0x8 ;  /* 0x000000000008781c */ /* 0x000fe40003faf018 */
[----:B-1----:R-:W-:-:S04]  /*70c0*/  LEA.HI R28, R19, 0x8e, RZ, 0x1a ;  /* 0x0000008e131c7811 */ /* 0x002fc800078fd0ff */
[C---:B------:R-:W-:Y:S01]  /*70d0*/  ISETP.LT.AND P0, PT, R28.reuse, UR13, P0 ;  /* 0x0000000d1c007c0c */ /* 0x040fe20008701270 */
[----:B------:R-:W-:Y:S01]  /*70e0*/  IMAD R8, R28, R2, RZ ;  /* 0x000000021c087224 */ /* 0x000fe200078e02ff */
[----:B------:R-:W-:Y:S01]  /*70f0*/  LOP3.LUT R27, R4, 0xe0, RZ, 0xfc, !PT ;  /* 0x000000e0041b7812 */ /* 0x000fe200078efcff */
[----:B------:R-:W-:-:S03]  /*7100*/  IMAD R9, R2, 0x4, R9 ;  /* 0x0000000402097824 */ /* 0x000fc600078e0209 */
[-C--:B0-----:R-:W-:Y:S02]  /*7110*/  IADD3 R10, P6, PT, R8, R5.reuse, RZ ;  /* 0x00000005080a7210 */ /* 0x081fe40007fde0ff */
[----:B------:R-:W-:Y:S02]  /*7120*/  ISETP.LT.AND P5, PT, R27, UR13, P5 ;  /* 0x0000000d1b007c0c */ /* 0x000fe4000afa1270 */
[----:B------:R-:W-:Y:S02]  /*7130*/  LOP3.LUT R11, R4, 0xe4, RZ, 0xfc, !PT ;  /* 0x000000e4040b7812 */ /* 0x000fe400078efcff */
[----:B------:R-:W-:Y:S02]  /*7140*/  PLOP3.LUT P4, PT, PT, PT, UP1, 0x80, 0x8 ;  /* 0x000000000008781c */ /* 0x000fe40003f8f018 */
[----:B------:R-:W-:Y:S02]  /*7150*/  LEA.HI.X.SX32 R8, R8, R0, 0x1, P6 ;  /* 0x0000000008087211 */ /* 0x000fe400030f0eff */
[----:B------:R-:W-:-:S02]  /*7160*/  IADD3 R28, P1, PT, R9, R5, RZ ;  /* 0x00000005091c7210 */ /* 0x000fc40007f3e0ff */
[----:B------:R-:W-:Y:S02]  /*7170*/  PRMT R22, RZ, 0x7610, R22 ;  /* 0x00007610ff167816 */ /* 0x000fe40000000016 */
[----:B------:R-:W-:Y:S01]  /*7180*/  ISETP.LT.AND P4, PT, R11, UR13, P4 ;  /* 0x0000000d0b007c0c */ /* 0x000fe2000a781270 */
[----:B------:R-:W-:Y:S01]  /*7190*/  @P0 IMAD.MOV.U32 R11, RZ, RZ, R8 ;  /* 0x000000ffff0b0224 */ /* 0x000fe200078e0008 */
[----:B------:R0:W-:Y:S01]  /*71a0*/  STL [R1+0x6c8], R29 ;  /* 0x0006c81d01007387 */ /* 0x0001e20000100800 */
[----:B------:R-:W-:-:S03]  /*71b0*/  PRMT R25, RZ, 0x7610, R25 ;  /* 0x00007610ff197816 */ /* 0x000fc60000000019 */
[----:B------:R1:W4:Y:S01]  /*71c0*/  @P0 LDG.E.U8 R22, desc[UR22][R10.64] ;  /* 0x000000160a160981 */ /* 0x000322000c1e1100 */
[----:B0-----:R-:W-:-:S05]  /*71d0*/  LEA.HI.X.SX32 R29, R9, R0, 0x1, P1 ;  /* 0x00000000091d7211 */ /* 0x001fca00008f0eff */
[----:B-1----:R-:W-:Y:S01]  /*71e0*/  @P5 IMAD.MOV.U32 R11, RZ, RZ, R29 ;  /* 0x000000ffff0b5224 */ /* 0x002fe200078e001d */
[----:B--2---:R-:W-:Y:S04]  /*71f0*/  STL [R1+0x1e4], R26 ;  /* 0x0001e41a01007387 */ /* 0x004fe80000100800 */
[----:B------:R-:W-:Y:S04]  /*7200*/  STL [R1+0x6d4], R28 ;  /* 0x0006d41c01007387 */ /* 0x000fe80000100800 */
[----:B------:R0:W-:Y:S02]  /*7210*/  STL [R1+0x5c4], R10 ;  /* 0x0005c40a01007387 */ /* 0x0001e40000100800 */
[----:B0-----:R-:W-:-:S05]  /*7220*/  @P5 IMAD.MOV.U32 R10, RZ, RZ, R28 ;  /* 0x000000ffff0a5224 */ /* 0x001fca00078e001c */
[----:B------:R0:W2:Y:S01]  /*7230*/  @P5 LDG.E.U8 R25, desc[UR22][R10.64] ;  /* 0x000000160a195981 */ /* 0x0000a2000c1e1100 */
[----:B------:R-:W-:Y:S01]  /*7240*/  LOP3.LUT R26, R4, 0xe2, RZ, 0xfc, !PT ;  /* 0x000000e2041a7812 */ /* 0x000fe200078efcff */
[----:B------:R-:W-:Y:S01]  /*7250*/  IMAD R9, R2, 0x2, R9 ;  /* 0x0000000202097824 */ /* 0x000fe200078e0209 */
[----:B------:R-:W-:Y:S01]  /*7260*/  PLOP3.LUT P1, PT, PT, PT, UP1, 0x80, 0x8 ;  /* 0x000000000008781c */ /* 0x000fe20003f2f018 */
[----:B------:R-:W-:Y:S03]  /*7270*/  STL [R1+0x6d0], R29 ;  /* 0x0006d01d01007387 */ /* 0x000fe60000100800 */
[----:B------:R-:W-:Y:S01]  /*7280*/  ISETP.LT.AND P1, PT, R26, UR13, P1 ;  /* 0x0000000d1a007c0c */ /* 0x000fe20008f21270 */
[----:B------:R1:W-:Y:S01]  /*7290*/  STL [R1+0x5c0], R8 ;  /* 0x0005c00801007387 */ /* 0x0003e20000100800 */
[----:B------:R-:W-:-:S03]  /*72a0*/  IADD3 R26, P6, PT, R9, R5, RZ ;  /* 0x00000005091a7210 */ /* 0x000fc60007fde0ff */
[----:B---3--:R-:W-:Y:S01]  /*72b0*/  STL [R1+0x90], R30 ;  /* 0x0000901e01007387 */ /* 0x008fe20000100800 */
[----:B------:R-:W-:Y:S01]  /*72c0*/  LEA.HI.X.SX32 R27, R9, R0, 0x1, P6 ;  /* 0x00000000091b7211 */ /* 0x000fe200030f0eff */
[----:B-1----:R-:W-:Y:S02]  /*72d0*/  IMAD R8, R2, 0x2, R9 ;  /* 0x0000000202087824 */ /* 0x002fe400078e0209 */
[----:B------:R-:W-:Y:S01]  /*72e0*/  STL [R1+0x6dc], R26 ;  /* 0x0006dc1a01007387 */ /* 0x000fe20000100800 */
[----:B------:R-:W-:-:S03]  /*72f0*/  PRMT R20, RZ, 0x7610, R20 ;  /* 0x00007610ff147816 */ /* 0x000fc60000000014 */
[----:B0-----:R-:W-:Y:S02]  /*7300*/  @P1 IMAD.MOV.U32 R10, RZ, RZ, R26 ;  /* 0x000000ffff0a1224 */ /* 0x001fe400078e001a */
[----:B------:R-:W-:Y:S01]  /*7310*/  @P1 IMAD.MOV.U32 R11, RZ, RZ, R27 ;  /* 0x000000ffff0b1224 */ /* 0x000fe200078e001b */
[----:B------:R-:W-:-:S04]  /*7320*/  PRMT R9, RZ, 0x7610, R9 ;  /* 0x00007610ff097816 */ /* 0x000fc80000000009 */
[----:B------:R0:W3:Y:S04]  /*7330*/  @P1 LDG.E.U8 R20, desc[UR22][R10.64] ;  /* 0x000000160a141981 */ /* 0x0000e8000c1e1100 */
[----:B----4-:R1:W-:Y:S04]  /*7340*/  STL [R1+0x21c], R22 ;  /* 0x00021c1601007387 */ /* 0x0103e80000100800 */
[----:B------:R-:W-:Y:S01]  /*7350*/  STL [R1+0x6d8], R27 ;  /* 0x0006d81b01007387 */ /* 0x000fe20000100800 */
[----:B-1----:R-:W-:-:S05]  /*7360*/  IADD3 R22, P0, PT, R8, R5, RZ ;  /* 0x0000000508167210 */ /* 0x002fca0007f1e0ff */
[----:B------:R-:W-:Y:S01]  /*7370*/  STL [R1+0x6e4], R22 ;  /* 0x0006e41601007387 */ /* 0x000fe20000100800 */
[----:B0-----:R-:W-:-:S03]  /*7380*/  @P4 IMAD.MOV.U32 R10, RZ, RZ, R22 ;  /* 0x000000ffff0a4224 */ /* 0x001fc600078e0016 */
[----:B--2---:R0:W-:Y:S02]  /*7390*/  STL [R1+0x8c], R25 ;  /* 0x00008c1901007387 */ /* 0x0041e40000100800 */
[----:B0-----:R-:W-:-:S05]  /*73a0*/  LEA.HI.X.SX32 R25, R8, R0, 0x1, P0 ;  /* 0x0000000008197211 */ /* 0x001fca00000f0eff */
[----:B------:R-:W-:-:S05]  /*73b0*/  @P4 IMAD.MOV.U32 R11, RZ, RZ, R25 ;  /* 0x000000ffff0b4224 */ /* 0x000fca00078e0019 */
[----:B------:R-:W2:Y:S01]  /*73c0*/  @P4 LDG.E.U8 R9, desc[UR22][R10.64] ;  /* 0x000000160a094981 */ /* 0x000ea2000c1e1100 */
[----:B------:R-:W-:Y:S01]  /*73d0*/  IMAD R8, R2, 0x2, R8 ;  /* 0x0000000202087824 */ /* 0x000fe200078e0208 */
[----:B------:R-:W-:Y:S02]  /*73e0*/  LOP3.LUT R22, R4, 0xe8, RZ, 0xfc, !PT ;  /* 0x000000e804167812 */ /* 0x000fe400078efcff */
[----:B------:R-:W-:Y:S01]  /*73f0*/  STL [R1+0x6e0], R25 ;  /* 0x0006e01901007387 */ /* 0x000fe20000100800 */
[----:B------:R-:W-:-:S03]  /*7400*/  PLOP3.LUT P0, PT, PT, PT, UP1, 0x80, 0x8 ;  /* 0x000000000008781c */ /* 0x000fc60003f0f018 */
[----:B---3--:R-:W-:Y:S01]  /*7410*/  STL [R1+0x88], R20 ;  /* 0x0000881401007387 */ /* 0x008fe20000100800 */
[----:B------:R-:W-:Y:S02]  /*7420*/  ISETP.LT.AND P0, PT, R22, UR13, P0 ;  /* 0x0000000d16007c0c */ /* 0x000fe40008701270 */
[----:B------:R-:W-:Y:S01]  /*7430*/  PRMT R24, RZ, 0x7610, R24 ;  /* 0x00007610ff187816 */ /* 0x000fe20000000018 */
[----:B--2---:R-:W-:Y:S04]  /*7440*/  STL [R1+0x1b4], R9 ;  /* 0x0001b40901007387 */ /* 0x004fe80000100800 */
[----:B------:R0:W-:Y:S02]  /*7450*/  STL [R1+0x9c], R8 ;  /* 0x00009c0801007387 */ /* 0x0001e40000100800 */
[----:B0-----:R-:W-:-:S05]  /*7460*/  IMAD R8, R2, 0x2, R8 ;  /* 0x0000000202087824 */ /* 0x001fca00078e0208 */
[----:B------:R-:W-:-:S04]  /*7470*/  IADD3 R10, P4, PT, R8, R5, RZ ;  /* 0x00000005080a7210 */ /* 0x000fc80007f9e0ff */
[----:B------:R-:W-:-:S05]  /*7480*/  LEA.HI.X.SX32 R11, R8, R0, 0x1, P4 ;  /* 0x00000000080b7211 */ /* 0x000fca00020f0eff */
[----:B------:R0:W2:Y:S01]  /*7490*/  @P0 LDG.E.U8 R24, desc[UR22][R10.64] ;  /* 0x000000160a180981 */ /* 0x0000a2000c1e1100 */
[----:B------:R-:W-:Y:S02]  /*74a0*/  LEA.HI R20, R19, 0x9e, RZ, 0x1a ;  /* 0x0000009e13147811 */ /* 0x000fe400078fd0ff */
[----:B------:R-:W-:-:S03]  /*74b0*/  PLOP3.LUT P1, PT, PT, PT, UP1, 0x80, 0x8 ;  /* 0x000000000008781c */ /* 0x000fc60003f2f018 */
[C---:B------:R-:W-:Y:S01]  /*74c0*/  IMAD R9, R20.reuse, R2, RZ ;  /* 0x0000000214097224 */ /* 0x040fe200078e02ff */
[----:B------:R-:W-:Y:S02]  /*74d0*/  ISETP.LT.AND P1, PT, R20, UR13, P1 ;  /* 0x0000000d14007c0c */ /* 0x000fe40008f21270 */
[----:B------:R-:W-:Y:S02]  /*74e0*/  LOP3.LUT R22, R4, 0xec, RZ, 0xfc, !PT ;  /* 0x000000ec04167812 */ /* 0x000fe400078efcff */
[----:B------:R-:W-:Y:S02]  /*74f0*/  PLOP3.LUT P4, PT, PT, PT, UP1, 0x80, 0x8 ;  /* 0x000000000008781c */ /* 0x000fe40003f8f018 */
[C---:B------:R-:W-:Y:S02]  /*7500*/  IADD3 R20, P6, PT, R9.reuse, R5, RZ ;  /* 0x0000000509147210 */ /* 0x040fe40007fde0ff */
        /* <DEDUP_REMOVED lines=12> */
[----:B------:R1:W3:Y:S01]  /*75d0*/  @P1 LDG.E.U8 R21, desc[UR22][R10.64] ;  /* 0x000000160a151981 */ /* 0x0002e2000c1e1100 */
[----:B------:R-:W-:-:S03]  /*75e0*/  IMAD R9, R2, 0x2, R8 ;  /* 0x0000000202097824 */ /* 0x000fc600078e0208 */
[----:B------:R4:W-:Y:S02]  /*75f0*/  STL [R1+0x5f8], R22 ;  /* 0x0005f81601007387 */ /* 0x0009e40000100800 */
[CC--:B0-----:R-:W-:Y:S02]  /*7600*/  IADD3 R20, P6, PT, R9.reuse, R5.reuse, RZ ;  /* 0x0000000509147210 */ /* 0x0c1fe40007fde0ff */
[----:B------:R-:W-:Y:S02]  /*7610*/  PRMT R23, RZ, 0x7610, R23 ;  /* 0x00007610ff177816 */ /* 0x000fe40000000017 */
[----:B------:R-:W-:Y:S02]  /*7620*/  PRMT R18, RZ, 0x7610, R18 ;  /* 0x00007610ff127816 */ /* 0x000fe40000000012 */
[----:B----4-:R-:W-:Y:S01]  /*7630*/  LEA.HI.X.SX32 R22, R9, R0, 0x1, P6 ;  /* 0x0000000009167211 */ /* 0x010fe200030f0eff */
[----:B--2---:R0:W-:Y:S02]  /*7640*/  STL [R1+0x84], R24 ;  /* 0x0000841801007387 */ /* 0x0041e40000100800 */
[----:B0-----:R-:W-:-:S04]  /*7650*/  IADD3 R24, P0, PT, R8, R5, RZ ;  /* 0x0000000508187210 */ /* 0x001fc80007f1e0ff */
[----:B------:R-:W-:Y:S01]  /*7660*/  LEA.HI.X.SX32 R8, R8, R0, 0x1, P0 ;  /* 0x0000000008087211 */ /* 0x000fe200000f0eff */
[----:B-1----:R-:W-:-:S04]  /*7670*/  @P5 IMAD.MOV.U32 R10, RZ, RZ, R24 ;  /* 0x000000ffff0a5224 */ /* 0x002fc800078e0018 */
[----:B------:R-:W-:-:S05]  /*7680*/  @P5 IMAD.MOV.U32 R11, RZ, RZ, R8 ;  /* 0x000000ffff0b5224 */ /* 0x000fca00078e0008 */
[----:B------:R0:W2:Y:S02]  /*7690*/  @P5 LDG.E.U8 R23, desc[UR22][R10.64] ;  /* 0x000000160a175981 */ /* 0x0000a4000c1e1100 */
[----:B0-----:R-:W-:Y:S02]  /*76a0*/  @P4 IMAD.MOV.U32 R10, RZ, RZ, R20 ;  /* 0x000000ffff0a4224 */ /* 0x001fe400078e0014 */
[----:B------:R-:W-:-:S05]  /*76b0*/  @P4 IMAD.MOV.U32 R11, RZ, RZ, R22 ;  /* 0x000000ffff0b4224 */ /* 0x000fca00078e0016 */
[----:B------:R0:W4:Y:S04]  /*76c0*/  @P4 LDG.E.U8 R18, desc[UR22][R10.64] ;  /* 0x000000160a124981 */ /* 0x000128000c1e1100 */
[----:B------:R-:W-:Y:S04]  /*76d0*/  STL [R1+0x6f4], R24 ;  /* 0x0006f41801007387 */ /* 0x000fe80000100800 */
[----:B------:R-:W-:Y:S04]  /*76e0*/  STL [R1+0x6fc], R20 ;  /* 0x0006fc1401007387 */ /* 0x000fe80000100800 */
[----:B------:R-:W-:Y:S01]  /*76f0*/  STL [R1+0x6f0], R8 ;  /* 0x0006f00801007387 */ /* 0x000fe20000100800 */
[----:B------:R-:W-:-:S03]  /*7700*/  PLOP3.LUT P0, PT, PT, PT, UP1, 0x80, 0x8 ;  /* 0x000000000008781c */ /* 0x000fc60003f0f018 */
[----:B---3--:R1:W-:Y:S01]  /*7710*/  STL [R1+0x224], R21 ;  /* 0x0002241501007387 */ /* 0x0083e20000100800 */
        /* <DEDUP_REMOVED lines=17> */
[----:B------:R1:W3:Y:S01]  /*7830*/  @P0 LDG.E.U8 R13, desc[UR22][R10.64] ;  /* 0x000000160a0d0981 */ /* 0x0002e2000c1e1100 */
[----:B0-----:R-:W-:-:S05]  /*7840*/  LEA.HI.X.SX32 R22, R9, R0, 0x1, P1 ;  /* 0x0000000009167211 */ /* 0x001fca00008f0eff */
[----:B-1----:R-:W-:Y:S01]  /*7850*/  @P5 IMAD.MOV.U32 R11, RZ, RZ, R22 ;  /* 0x000000ffff0b5224 */ /* 0x002fe200078e0016 */
[----:B----4-:R-:W-:Y:S04]  /*7860*/  STL [R1+0x1ac], R18 ;  /* 0x0001ac1201007387 */ /* 0x010fe80000100800 */
[----:B------:R-:W-:Y:S04]  /*7870*/  STL [R1+0x704], R21 ;  /* 0x0007041501007387 */ /* 0x000fe80000100800 */
[----:B------:R0:W-:Y:S02]  /*7880*/  STL [R1+0x634], R10 ;  /* 0x0006340a01007387 */ /* 0x0001e40000100800 */
[----:B0-----:R-:W-:-:S05]  /*7890*/  @P5 IMAD.MOV.U32 R10, RZ, RZ, R21 ;  /* 0x000000ffff0a5224 */ /* 0x001fca00078e0015 */
[----:B------:R0:W4:Y:S01]  /*78a0*/  @P5 LDG.E.U8 R15, desc[UR22][R10.64] ;  /* 0x000000160a0f5981 */ /* 0x000122000c1e1100 */
[----:B------:R-:W-:Y:S01]  /*78b0*/  LOP3.LUT R18, R4, 0xf2, RZ, 0xfc, !PT ;  /* 0x000000f204127812 */ /* 0x000fe200078efcff */
[----:B------:R-:W-:Y:S01]  /*78c0*/  IMAD R9, R2, 0x2, R9 ;  /* 0x0000000202097824 */ /* 0x000fe200078e0209 */
[----:B------:R-:W-:Y:S01]  /*78d0*/  PLOP3.LUT P1, PT, PT, PT, UP1, 0x80, 0x8 ;  /* 0x000000000008781c */ /* 0x000fe20003f2f018 */
[----:B------:R-:W-:Y:S03]  /*78e0*/  STL [R1+0x700], R22 ;  /* 0x0007001601007387 */ /* 0x000fe60000100800 */
[----:B------:R-:W-:Y:S01]  /*78f0*/  ISETP.LT.AND P1, PT, R18, UR13, P1 ;  /* 0x0000000d12007c0c */ /* 0x000fe20008f21270 */
[----:B------:R1:W-:Y:S01]  /*7900*/  STL [R1+0x630], R8 ;  /* 0x0006300801007387 */ /* 0x0003e20000100800 */
[----:B------:R-:W-:-:S03]  /*7910*/  IADD3 R18, P6, PT, R9, R5, RZ ;  /* 0x0000000509127210 */ /* 0x000fc60007fde0ff */
[----:B--2---:R-:W-:Y:S01]  /*7920*/  STL [R1+0x80], R23 ;  /* 0x0000801701007387 */ /* 0x004fe20000100800 */
[----:B------:R-:W-:Y:S01]  /*7930*/  LEA.HI.X.SX32 R20, R9, R0, 0x1, P6 ;  /* 0x0000000009147211 */ /* 0x000fe200030f0eff */
[----:B-1----:R-:W-:Y:S02]  /*7940*/  IMAD R8, R2, 0x2, R9 ;  /* 0x0000000202087824 */ /* 0x002fe400078e0209 */
[----:B------:R-:W-:Y:S01]  /*7950*/  STL [R1+0x70c], R18 ;  /* 0x00070c1201007387 */ /* 0x000fe20000100800 */
[----:B------:R-:W-:-:S03]  /*7960*/  PRMT R16, RZ, 0x7610, R16 ;  /* 0x00007610ff107816 */ /* 0x000fc60000000010 */
[----:B0-----:R-:W-:Y:S02]  /*7970*/  @P1 IMAD.MOV.U32 R10, RZ, RZ, R18 ;  /* 0x000000ffff0a1224 */ /* 0x001fe400078e0012 */
[----:B------:R-:W-:Y:S01]  /*7980*/  @P1 IMAD.MOV.U32 R11, RZ, RZ, R20 ;  /* 0x000000ffff0b1224 */ /* 0x000fe200078e0014 */
[----:B------:R-:W-:-:S04]  /*7990*/  PRMT R9, RZ, 0x7610, R9 ;  /* 0x00007610ff097816 */ /* 0x000fc80000000009 */
[----:B------:R0:W2:Y:S04]  /*79a0*/  @P1 LDG.E.U8 R16, desc[UR22][R10.64] ;  /* 0x000000160a101981 */ /* 0x0000a8000c1e1100 */
[----:B---3--:R1:W-:Y:S04]  /*79b0*/  STL [R1+0x1ec], R13 ;  /* 0x0001ec0d01007387 */ /* 0x0083e80000100800 */
[----:B------:R-:W-:Y:S01]  /*79c0*/  STL [R1+0x708], R20 ;  /* 0x0007081401007387 */ /* 0x000fe20000100800 */
[----:B-1----:R-:W-:-:S05]  /*79d0*/  IADD3 R13, P0, PT, R8, R5, RZ ;  /* 0x00000005080d7210 */ /* 0x002fca0007f1e0ff */
[----:B------:R-:W-:Y:S01]  /*79e0*/  STL [R1+0x714], R13 ;  /* 0x0007140d01007387 */ /* 0x000fe20000100800 */
[----:B0-----:R-:W-:-:S03]  /*79f0*/  @P4 IMAD.MOV.U32 R10, RZ, RZ, R13 ;  /* 0x000000ffff0a4224 */ /* 0x001fc600078e000d */
[----:B----4-:R0:W-:Y:S02]  /*7a00*/  STL [R1+0x7c], R15 ;  /* 0x00007c0f01007387 */ /* 0x0101e40000100800 */
[----:B0-----:R-:W-:-:S05]  /*7a10*/  LEA.HI.X.SX32 R15, R8, R0, 0x1, P0 ;  /* 0x00000000080f7211 */ /* 0x001fca00000f0eff */
[----:B------:R-:W-:-:S05]  /*7a20*/  @P4 IMAD.MOV.U32 R11, RZ, RZ, R15 ;  /* 0x000000ffff0b4224 */ /* 0x000fca00078e000f */
[----:B------:R-:W3:Y:S01]  /*7a30*/  @P4 LDG.E.U8 R9, desc[UR22][R10.64] ;  /* 0x000000160a094981 */ /* 0x000ee2000c1e1100 */
[----:B------:R-:W-:Y:S02]  /*7a40*/  LEA.HI R19, R19, 0xbe, RZ, 0x1a ;  /* 0x000000be13137811 */ /* 0x000fe400078fd0ff */
[----:B------:R-:W-:Y:S01]  /*7a50*/  PLOP3.LUT P0, PT, PT, PT, UP1, 0x80, 0x8 ;  /* 0x000000000008781c */ /* 0x000fe20003f0f018 */
[----:B------:R-:W-:Y:S03]  /*7a60*/  STL [R1+0x710], R15 ;  /* 0x0007100f01007387 */ /* 0x000fe60000100800 */
[C---:B------:R-:W-:Y:S02]  /*7a70*/  ISETP.LT.AND P0, PT, R19.reuse, UR13, P0 ;  /* 0x0000000d13007c0c */ /* 0x040fe40008701270 */
[----:B------:R-:W-:Y:S01]  /*7a80*/  PRMT R12, RZ, 0x7610, R12 ;  /* 0x00007610ff0c7816 */ /* 0x000fe2000000000c */
[----:B------:R-:W-:Y:S01]  /*7a90*/  IMAD R8, R2, 0x2, R8 ;  /* 0x0000000202087824 */ /* 0x000fe200078e0208 */
[----:B---3--:R0:W-:Y:S02]  /*7aa0*/  STL [R1+0x174], R9 ;  /* 0x0001740901007387 */ /* 0x0081e40000100800 */
[----:B0-----:R-:W-:-:S05]  /*7ab0*/  IMAD R9, R19, R2, RZ ;  /* 0x0000000213097224 */ /* 0x001fca00078e02ff */
[----:B------:R-:W-:-:S04]  /*7ac0*/  IADD3 R10, P6, PT, R9, R5, RZ ;  /* 0x00000005090a7210 */ /* 0x000fc80007fde0ff */
[----:B------:R-:W-:-:S05]  /*7ad0*/  LEA.HI.X.SX32 R11, R9, R0, 0x1, P6 ;  /* 0x00000000090b7211 */ /* 0x000fca00030f0eff */
[----:B------:R-:W3:Y:S04]  /*7ae0*/  @P0 LDG.E.U8 R12, desc[UR22][R10.64] ;  /* 0x000000160a0c0981 */ /* 0x000ee8000c1e1100 */
[----:B--2---:R-:W-:Y:S04]  /*7af0*/  STL [R1+0x78], R16 ;  /* 0x0000781001007387 */ /* 0x004fe80000100800 */
[----:B------:R0:W-:Y:S02]  /*7b00*/  STL [R1+0x98], R8 ;  /* 0x0000980801007387 */ /* 0x0001e40000100800 */
[----:B0-----:R-:W-:-:S05]  /*7b10*/  IMAD R8, R2, 0x2, R8 ;  /* 0x0000000202087824 */ /* 0x001fca00078e0208 */
[----:B------:R-:W-:Y:S02]  /*7b20*/  IADD3 R18, P4, PT, R8, R5, RZ ;  /* 0x0000000508127210 */ /* 0x000fe40007f9e0ff */
[----:B------:R-:W-:Y:S02]  /*7b30*/  LOP3.LUT R16, R4, 0xf8, RZ, 0xfc, !PT ;  /* 0x000000f804107812 */ /* 0x000fe400078efcff */
[----:B------:R-:W-:Y:S01]  /*7b40*/  LEA.HI.X.SX32 R19, R8, R0, 0x1, P4 ;  /* 0x0000000008137211 */ /* 0x000fe200020f0eff */
[----:B------:R-:W-:Y:S01]  /*7b50*/  IMAD R8, R2, 0x2, R8 ;  /* 0x0000000202087824 */ /* 0x000fe200078e0208 */
[----:B------:R-:W-:Y:S02]  /*7b60*/  LOP3.LUT R15, R4, 0xfa, RZ, 0xfc, !PT ;  /* 0x000000fa040f7812 */ /* 0x000fe400078efcff */
[----:B------:R-:W-:Y:S02]  /*7b70*/  PLOP3.LUT P5, PT, PT, PT, UP1, 0x80, 0x8 ;  /* 0x000000000008781c */ /* 0x000fe40003faf018 */
[----:B------:R-:W-:Y:S01]  /*7b80*/  PLOP3.LUT P1, PT, PT, PT, UP1, 0x80, 0x8 ;  /* 0x000000000008781c */ /* 0x000fe20003f2f018 */
[----:B------:R0:W-:Y:S01]  /*7b90*/  STL [R1+0xab0], R4 ;  /* 0x000ab00401007387 */ /* 0x0001e20000100800 */
[----:B------:R-:W-:-:S02]  /*7ba0*/  ISETP.LT.AND P5, PT, R16, UR13, P5 ;  /* 0x0000000d10007c0c */ /* 0x000fc4000afa1270 */
[----:B------:R-:W-:Y:S01]  /*7bb0*/  ISETP.LT.AND P1, PT, R15, UR13, P1 ;  /* 0x0000000d0f007c0c */ /* 0x000fe20008f21270 */
[----:B------:R-:W-:Y:S01]  /*7bc0*/  STL [R1+0x71c], R18 ;  /* 0x00071c1201007387 */ /* 0x000fe20000100800 */
[----:B------:R-:W-:Y:S01]  /*7bd0*/  IADD3 R15, P6, PT, R8, R5, RZ ;  /* 0x00000005080f7210 */ /* 0x000fe20007fde0ff */
[----:B------:R-:W-:Y:S02]  /*7be0*/  IMAD R9, R2, 0x2, R8 ;  /* 0x0000000202097824 */ /* 0x000fe400078e0208 */
[----:B------:R-:W-:Y:S01]  /*7bf0*/  STL [R1+0x718], R19 ;  /* 0x0007181301007387 */ /* 0x000fe20000100800 */
[----:B------:R-:W-:-:S03]  /*7c00*/  LOP3.LUT R13, R4, 0xfc, RZ, 0xfc, !PT ;  /* 0x000000fc040d7812 */ /* 0x000fc600078efcff */
[----:B------:R-:W-:Y:S01]  /*7c10*/  STL [R1+0x66c], R10 ;  /* 0x00066c0a01007387 */ /* 0x000fe20000100800 */
[----:B------:R-:W-:-:S03]  /*7c20*/  PLOP3.LUT P4, PT, PT, PT, UP1, 0x80, 0x8 ;  /* 0x000000000008781c */ /* 0x000fc60003f8f018 */
[----:B------:R-:W-:Y:S04]  /*7c30*/  STL [R1+0x668], R11 ;  /* 0x0006680b01007387 */ /* 0x000fe80000100800 */
[----:B------:R-:W-:Y:S01]  /*7c40*/  STL [R1+0x724], R15 ;  /* 0x0007240f01007387 */ /* 0x000fe20000100800 */
[----:B------:R-:W-:Y:S02]  /*7c50*/  ISETP.LT.AND P4, PT, R13, UR13, P4 ;  /* 0x0000000d0d007c0c */ /* 0x000fe4000a781270 */
[----:B------:R-:W-:Y:S01]  /*7c60*/  LEA.HI.X.SX32 R16, R8, R0, 0x1, P6 ;  /* 0x0000000008107211 */ /* 0x000fe200030f0eff */
[----:B------:R-:W-:Y:S01]  /*7c70*/  @P5 IMAD.MOV.U32 R8, RZ, RZ, R18 ;  /* 0x000000ffff085224 */ /* 0x000fe200078e0012 */
[----:B------:R-:W-:Y:S02]  /*7c80*/  PRMT R17, RZ, 0x7610, R17 ;  /* 0x00007610ff117816 */ /* 0x000fe40000000011 */
[----:B------:R-:W-:-:S02]  /*7c90*/  PRMT R14, RZ, 0x7610, R14 ;  /* 0x00007610ff0e7816 */ /* 0x000fc4000000000e */
[----:B0-----:R-:W-:Y:S01]  /*7ca0*/  PRMT R4, RZ, 0x7610, R4 ;  /* 0x00007610ff047816 */ /* 0x001fe20000000004 */
[----:B---3--:R0:W-:Y:S02]  /*7cb0*/  STL [R1+0x1d4], R12 ;  /* 0x0001d40c01007387 */ /* 0x0081e40000100800 */
[----:B0-----:R-:W-:-:S04]  /*7cc0*/  IADD3 R12, P0, PT, R9, R5, RZ ;  /* 0x00000005090c7210 */ /* 0x001fc80007f1e0ff */
[----:B------:R-:W-:Y:S01]  /*7cd0*/  LEA.HI.X.SX32 R13, R9, R0, 0x1, P0 ;  /* 0x00000000090d7211 */ /* 0x000fe200000f0eff */
[----:B------:R-:W-:-:S05]  /*7ce0*/  @P5 IMAD.MOV.U32 R9, RZ, RZ, R19 ;  /* 0x000000ffff095224 */ /* 0x000fca00078e0013 */
[----:B------:R0:W2:Y:S02]  /*7cf0*/  @P5 LDG.E.U8 R17, desc[UR22][R8.64] ;  /* 0x0000001608115981 */ /* 0x0000a4000c1e1100 */
[----:B0-----:R-:W-:Y:S02]  /*7d00*/  @P1 IMAD.MOV.U32 R8, RZ, RZ, R15 ;  /* 0x000000ffff081224 */ /* 0x001fe400078e000f */
[----:B------:R-:W-:-:S05]  /*7d10*/  @P1 IMAD.MOV.U32 R9, RZ, RZ, R16 ;  /* 0x000000ffff091224 */ /* 0x000fca00078e0010 */
[----:B------:R0:W3:Y:S02]  /*7d20*/  @P1 LDG.E.U8 R14, desc[UR22][R8.64] ;  /* 0x00000016080e1981 */ /* 0x0000e4000c1e1100 */
[----:B0-----:R-:W-:Y:S02]  /*7d30*/  @P4 IMAD.MOV.U32 R8, RZ, RZ, R12 ;  /* 0x000000ffff084224 */ /* 0x001fe400078e000c */
[----:B------:R-:W-:-:S05]  /*7d40*/  @P4 IMAD.MOV.U32 R9, RZ, RZ, R13 ;  /* 0x000000ffff094224 */ /* 0x000fca00078e000d */
[----:B------:R0:W4:Y:S01]  /*7d50*/  @P4 LDG.E.U8 R4, desc[UR22][R8.64] ;  /* 0x0000001608044981 */ /* 0x000122000c1e1100 */
[C---:B------:R-:W-:Y:S02]  /*7d60*/  VIADD R10, R3.reuse, 0x10 ;  /* 0x00000010030a7836 */ /* 0x040fe40000000000 */
[----:B------:R-:W-:Y:S01]  /*7d70*/  VIADD R11, R3, 0xf ;  /* 0x0000000f030b7836 */ /* 0x000fe20000000000 */
[----:B------:R-:W-:Y:S02]  /*7d80*/  STL [R1+0x720], R16 ;  /* 0x0007201001007387 */ /* 0x000fe40000100800 */
[----:B------:R-:W-:Y:S02]  /*7d90*/  IABS R23, R10 ;  /* 0x0000000a00177213 */ /* 0x000fe40000000000 */
[----:B------:R1:W-:Y:S01]  /*7da0*/  STL [R1+0x72c], R12 ;  /* 0x00072c0c01007387 */ /* 0x0003e20000100800 */
[----:B------:R-:W-:-:S03]  /*7db0*/  IABS R24, R11 ;  /* 0x0000000b00187213 */ /* 0x000fc60000000000 */
[----:B------:R-:W-:Y:S01]  /*7dc0*/  STL [R1+0x728], R13 ;  /* 0x0007280d01007387 */ /* 0x000fe20000100800 */
[----:B0-----:R-:W-:-:S04]  /*7dd0*/  IMAD.HI.U32 R9, R7, R23, RZ ;  /* 0x0000001707097227 */ /* 0x001fc800078e00ff */
[----:B-1----:R-:W-:Y:S02]  /*7de0*/  VIADD R12, R3, 0x12 ;  /* 0x00000012030c7836 */ /* 0x002fe40000000000 */
[----:B------:R-:W-:-:S03]  /*7df0*/  IMAD.MOV R9, RZ, RZ, -R9 ;  /* 0x000000ffff097224 */ /* 0x000fc600078e0a09 */
[----:B------:R-:W-:Y:S01]  /*7e00*/  IABS R21, R12 ;  /* 0x0000000c00157213 */ /* 0x000fe20000000000 */
[----:B------:R-:W-:Y:S02]  /*7e10*/  IMAD R23, R6, R9, R23 ;  /* 0x0000000906177224 */ /* 0x000fe400078e0217 */
[----:B------:R-:W-:-:S04]  /*7e20*/  IMAD.HI.U32 R8, R7, R24, RZ ;  /* 0x0000001807087227 */ /* 0x000fc800078e00ff */
[----:B------:R-:W-:-:S04]  /*7e30*/  IMAD.MOV R8, RZ, RZ, -R8 ;  /* 0x000000ffff087224 */ /* 0x000fc800078e0a08 */
[----:B------:R-:W-:Y:S02]  /*7e40*/  IMAD R24, R6, R8, R24 ;  /* 0x0000000806187224 */ /* 0x000fe400078e0218 */
[----:B------:R-:W-:-:S04]  /*7e50*/  IMAD.HI.U32 R8, R7, R21, RZ ;  /* 0x0000001507087227 */ /* 0x000fc800078e00ff */
[----:B------:R-:W-:Y:S02]  /*7e60*/  VIADD R25, R3, 0x1c ;  /* 0x0000001c03197836 */ /* 0x000fe40000000000 */
[----:B------:R-:W-:-:S04]  /*7e70*/  IMAD.MOV R8, RZ, RZ, -R8 ;  /* 0x000000ffff087224 */ /* 0x000fc800078e0a08 */
[----:B------:R-:W-:Y:S01]  /*7e80*/  IMAD R21, R6, R8, R21 ;  /* 0x0000000806157224 */ /* 0x000fe200078e0215 */
[----:B----4-:R0:W-:Y:S04]  /*7e90*/  STL [R1+0x154], R4 ;  /* 0x0001540401007387 */ /* 0x0101e80000100800 */
[----:B------:R1:W-:Y:S01]  /*7ea0*/  STL [R1+0x38], R11 ;  /* 0x0000380b01007387 */ /* 0x0003e20000100800 */
[----:B0-----:R-:W-:-:S03]  /*7eb0*/  VIADD R4, R3, 0x11 ;  /* 0x0000001103047836 */ /* 0x001fc60000000000 */
[----:B------:R-:W-:Y:S01]  /*7ec0*/  STL [R1+0x64], R10 ;  /* 0x0000640a01007387 */ /* 0x000fe20000100800 */
[----:B-1----:R-:W-:-:S03]  /*7ed0*/  VIADD R11, R3, 0x13 ;  /* 0x00000013030b7836 */ /* 0x002fc60000000000 */
[----:B------:R0:W-:Y:S01]  /*7ee0*/  STL [R1+0x60], R4 ;  /* 0x0000600401007387 */ /* 0x0001e20000100800 */
[----:B------:R-:W-:Y:S02]  /*7ef0*/  IABS R22, R4 ;  /* 0x0000000400167213 */ /* 0x000fe40000000000 */
[----:B------:R-:W-:Y:S01]  /*7f00*/  IABS R20, R11 ;  /* 0x0000000b00147213 */ /* 0x000fe20000000000 */
[----:B------:R1:W-:Y:S01]  /*7f10*/  STL [R1+0x4c], R12 ;  /* 0x00004c0c01007387 */ /* 0x0003e20000100800 */
[----:B0-----:R-:W-:-:S03]  /*7f20*/  VIADD R4, R3, 0x14 ;  /* 0x0000001403047836 */ /* 0x001fc60000000000 */
[----:B--2---:R-:W-:Y:S01]  /*7f30*/  STL [R1+0x70], R17 ;  /* 0x0000701101007387 */ /* 0x004fe20000100800 */
[----:B------:R-:W-:-:S03]  /*7f40*/  IMAD.HI.U32 R9, R7, R20, RZ ;  /* 0x0000001407097227 */ /* 0x000fc600078e00ff */
[----:B------:R0:W-:Y:S01]  /*7f50*/  STL [R1+0x48], R11 ;  /* 0x0000480b01007387 */ /* 0x0001e20000100800 */
[C---:B-1----:R-:W-:Y:S01]  /*7f60*/  VIADD R12, R3.reuse, 0x15 ;  /* 0x00000015030c7836 */ /* 0x042fe20000000000 */
[----:B------:R-:W-:Y:S02]  /*7f70*/  IABS R19, R4 ;  /* 0x0000000400137213 */ /* 0x000fe40000000000 */
[----:B---3--:R-:W-:Y:S04]  /*7f80*/  STL [R1+0x74], R14 ;  /* 0x0000740e01007387 */ /* 0x008fe80000100800 */
[----:B------:R1:W-:Y:S01]  /*7f90*/  STL [R1+0x6c], R4 ;  /* 0x00006c0401007387 */ /* 0x0003e20000100800 */
[C---:B0-----:R-:W-:Y:S01]  /*7fa0*/  VIADD R11, R3.reuse, 0x16 ;  /* 0x00000016030b7836 */ /* 0x041fe20000000000 */
[----:B------:R-:W-:Y:S01]  /*7fb0*/  IABS R18, R12 ;  /* 0x0000000c00127213 */ /* 0x000fe20000000000 */
[----:B------:R-:W-:Y:S01]  /*7fc0*/  IMAD.MOV R9, RZ, RZ, -R9 ;  /* 0x000000ffff097224 */ /* 0x000fe200078e0a09 */
[----:B------:R0:W-:Y:S02]  /*7fd0*/  STL [R1+0x34], R12 ;  /* 0x0000340c01007387 */ /* 0x0001e40000100800 */
[----:B------:R-:W-:Y:S01]  /*7fe0*/  IABS R16, R11 ;  /* 0x0000000b00107213 */ /* 0x000fe20000000000 */
[----:B-1----:R-:W-:Y:S01]  /*7ff0*/  VIADD R4, R3, 0x17 ;  /* 0x0000001703047836 */ /* 0x002fe20000000000 */
[----:B------:R1:W-:Y:S01]  /*8000*/  STL [R1+0x5c], R11 ;  /* 0x00005c0b01007387 */ /* 0x0003e20000100800 */
[----:B------:R-:W-:-:S02]  /*8010*/  IMAD R20, R6, R9, R20 ;  /* 0x0000000906147224 */ /* 0x000fc400078e0214 */
[----:B0-----:R-:W-:Y:S01]  /*8020*/  VIADD R12, R3, 0x18 ;  /* 0x00000018030c7836 */ /* 0x001fe20000000000 */
[----:B------:R0:W-:Y:S01]  /*8030*/  STL [R1+0x58], R4 ;  /* 0x0000580401007387 */ /* 0x0001e20000100800 */
[----:B------:R-:W-:Y:S01]  /*8040*/  IABS R15, R4 ;  /* 0x00000004000f7213 */ /* 0x000fe20000000000 */
[----:B------:R-:W-:-:S04]  /*8050*/  IMAD.HI.U32 R10, R7, R22, RZ ;  /* 0x00000016070a7227 */ /* 0x000fc800078e00ff */
[----:B-1----:R-:W-:Y:S01]  /*8060*/  VIADD R11, R3, 0x19 ;  /* 0x00000019030b7836 */ /* 0x002fe20000000000 */
[----:B------:R1:W-:Y:S01]  /*8070*/  STL [R1+0x44], R12 ;  /* 0x0000440c01007387 */ /* 0x0003e20000100800 */
[----:B------:R-:W-:-:S04]  /*8080*/  IMAD.HI.U32 R9, R7, R16, RZ ;  /* 0x0000001007097227 */ /* 0x000fc800078e00ff */
[C---:B0-----:R-:W-:Y:S01]  /*8090*/  VIADD R4, R3.reuse, 0x1a ;  /* 0x0000001a03047836 */ /* 0x041fe20000000000 */
[----:B------:R-:W-:Y:S01]  /*80a0*/  IABS R14, R12 ;  /* 0x0000000c000e7213 */ /* 0x000fe20000000000 */
[----:B------:R-:W-:Y:S01]  /*80b0*/  STL [R1+0x40], R11 ;  /* 0x0000400b01007387 */ /* 0x000fe20000100800 */
[----:B------:R-:W-:Y:S01]  /*80c0*/  VIADD R17, R3, 0x1b ;  /* 0x0000001b03117836 */ /* 0x000fe20000000000 */
[----:B------:R-:W-:Y:S01]  /*80d0*/  IABS R13, R11 ;  /* 0x0000000b000d7213 */ /* 0x000fe20000000000 */
[----:B------:R-:W-:Y:S01]  /*80e0*/  IMAD.MOV R10, RZ, RZ, -R10 ;  /* 0x000000ffff0a7224 */ /* 0x000fe200078e0a0a */
[----:B------:R0:W-:Y:S01]  /*80f0*/  STL [R1+0x68], R4 ;  /* 0x0000680401007387 */ /* 0x0001e20000100800 */
[----:B-1----:R-:W-:Y:S01]  /*8100*/  IABS R12, R4 ;  /* 0x00000004000c7213 */ /* 0x002fe20000000000 */
[----:B------:R-:W-:Y:S02]  /*8110*/  IMAD.MOV R9, RZ, RZ, -R9 ;  /* 0x000000ffff097224 */ /* 0x000fe400078e0a09 */
[----:B------:R1:W-:Y:S01]  /*8120*/  STL [R1+0xa94], R17 ;  /* 0x000a941101007387 */ /* 0x0003e20000100800 */
[----:B------:R-:W-:-:S02]  /*8130*/  IMAD R22, R6, R10, R22 ;  /* 0x0000000a06167224 */ /* 0x000fc400078e0216 */
[----:B0-----:R-:W-:Y:S01]  /*8140*/  VIADD R4, R3, 0x1d ;  /* 0x0000001d03047836 */ /* 0x001fe20000000000 */
[----:B------:R-:W-:Y:S01]  /*8150*/  STL [R1+0x54], R25 ;  /* 0x0000541901007387 */ /* 0x000fe20000100800 */
[----:B------:R-:W-:Y:S02]  /*8160*/  IMAD R16, R6, R9, R16 ;  /* 0x0000000906107224 */ /* 0x000fe400078e0210 */
[C---:B------:R-:W-:Y:S01]  /*8170*/  IMAD.HI.U32 R10, R7.reuse, R19, RZ ;  /* 0x00000013070a7227 */ /* 0x040fe200078e00ff */
[----:B------:R0:W-:Y:S03]  /*8180*/  STL [R1+0x50], R4 ;  /* 0x0000500401007387 */ /* 0x0001e60000100800 */
[C---:B------:R-:W-:Y:S01]  /*8190*/  IMAD.HI.U32 R9, R7.reuse, R13, RZ ;  /* 0x0000000d07097227 */ /* 0x040fe200078e00ff */
[----:B------:R-:W2:Y:S03]  /*81a0*/  LDL.LU R33, [R1] ;  /* 0x0000000001217983 */ /* 0x000ea60000300800 */
[----:B------:R-:W-:Y:S01]  /*81b0*/  IMAD.HI.U32 R8, R7, R18, RZ ;  /* 0x0000001207087227 */ /* 0x000fe200078e00ff */
[----:B------:R-:W-:Y:S01]  /*81c0*/  IABS R11, R17 ;  /* 0x00000011000b7213 */ /* 0x000fe20000000000 */
[----:B------:R-:W3:Y:S02]  /*81d0*/  LDL.LU R32, [R1+0x28] ;  /* 0x0000280001207983 */ /* 0x000ee40000300800 */
[----:B------:R-:W-:-:S02]  /*81e0*/  IMAD.MOV R10, RZ, RZ, -R10 ;  /* 0x000000ffff0a7224 */ /* 0x000fc400078e0a0a */
[----:B------:R-:W-:Y:S01]  /*81f0*/  IMAD.MOV R9, RZ, RZ, -R9 ;  /* 0x000000ffff097224 */ /* 0x000fe200078e0a09 */
[----:B------:R-:W4:Y:S01]  /*8200*/  LDL.LU R31, [R1+0x24] ;  /* 0x00002400011f7983 */ /* 0x000f220000300800 */
[----:B------:R-:W-:Y:S02]  /*8210*/  IMAD.MOV R8, RZ, RZ, -R8 ;  /* 0x000000ffff087224 */ /* 0x000fe400078e0a08 */
[C---:B------:R-:W-:Y:S01]  /*8220*/  IMAD R19, R6.reuse, R10, R19 ;  /* 0x0000000a06137224 */ /* 0x040fe200078e0213 */
[----:B------:R-:W3:Y:S01]  /*8230*/  LDL.LU R30, [R1+0x20] ;  /* 0x00002000011e7983 */ /* 0x000ee20000300800 */
[C---:B------:R-:W-:Y:S01]  /*8240*/  IMAD R13, R6.reuse, R9, R13 ;  /* 0x00000009060d7224 */ /* 0x040fe200078e020d */
[----:B------:R-:W-:Y:S01]  /*8250*/  IABS R9, R4 ;  /* 0x0000000400097213 */ /* 0x000fe20000000000 */
[C---:B------:R-:W-:Y:S01]  /*8260*/  IMAD.HI.U32 R10, R7.reuse, R15, RZ ;  /* 0x0000000f070a7227 */ /* 0x040fe200078e00ff */
[----:B------:R-:W4:Y:S03]  /*8270*/  LDL.LU R29, [R1+0x1c] ;  /* 0x00001c00011d7983 */ /* 0x000f260000300800 */
[----:B------:R-:W-:Y:S01]  /*8280*/  IMAD R18, R6, R8, R18 ;  /* 0x0000000806127224 */ /* 0x000fe200078e0212 */
[----:B------:R-:W4:Y:S01]  /*8290*/  LDL.LU R28, [R1+0x18] ;  /* 0x00001800011c7983 */ /* 0x000f220000300800 */
[----:B------:R-:W-:-:S03]  /*82a0*/  IMAD.HI.U32 R8, R7, R14, RZ ;  /* 0x0000000e07087227 */ /* 0x000fc600078e00ff */
[----:B-1----:R-:W4:Y:S01]  /*82b0*/  LDL.LU R17, [R1+0xc] ;  /* 0x00000c0001117983 */ /* 0x002f220000300800 */
[----:B------:R-:W-:Y:S02]  /*82c0*/  IMAD.MOV R10, RZ, RZ, -R10 ;  /* 0x000000ffff0a7224 */ /* 0x000fe400078e0a0a */
[----:B------:R-:W-:Y:S01]  /*82d0*/  IMAD.MOV R8, RZ, RZ, -R8 ;  /* 0x000000ffff087224 */ /* 0x000fe200078e0a08 */
[----:B0-----:R-:W4:Y:S01]  /*82e0*/  LDL.LU R4, [R1+0x14] ;  /* 0x0000140001047983 */ /* 0x001f220000300800 */
[----:B------:R-:W-:-:S04]  /*82f0*/  IMAD.HI.U32 R26, R7, R9, RZ ;  /* 0x00000009071a7227 */ /* 0x000fc800078e00ff */
[----:B------:R-:W-:Y:S02]  /*8300*/  IMAD R15, R6, R10, R15 ;  /* 0x0000000a060f7224 */ /* 0x000fe400078e020f */
[----:B------:R-:W-:-:S04]  /*8310*/  IMAD.HI.U32 R10, R7, R12, RZ ;  /* 0x0000000c070a7227 */ /* 0x000fc800078e00ff */
[----:B------:R-:W-:Y:S02]  /*8320*/  IMAD R14, R6, R8, R14 ;  /* 0x00000008060e7224 */ /* 0x000fe400078e020e */
[----:B------:R-:W-:Y:S02]  /*8330*/  IMAD.MOV R26, RZ, RZ, -R26 ;  /* 0x000000ffff1a7224 */ /* 0x000fe400078e0a1a */
[----:B------:R-:W-:-:S04]  /*8340*/  IMAD.HI.U32 R8, R7, R11, RZ ;  /* 0x0000000b07087227 */ /* 0x000fc800078e00ff */
[----:B------:R-:W-:Y:S02]  /*8350*/  IMAD.MOV R10, RZ, RZ, -R10 ;  /* 0x000000ffff0a7224 */ /* 0x000fe400078e0a0a */
[C---:B------:R-:W-:Y:S02]  /*8360*/  IMAD R9, R6.reuse, R26, R9 ;  /* 0x0000001a06097224 */ /* 0x040fe400078e0209 */
[----:B------:R-:W-:Y:S02]  /*8370*/  IMAD.MOV R8, RZ, RZ, -R8 ;  /* 0x000000ffff087224 */ /* 0x000fe400078e0a08 */
[----:B------:R-:W-:Y:S02]  /*8380*/  VIADD R26, R3, 0x1f ;  /* 0x0000001f031a7836 */ /* 0x000fe40000000000 */
[C---:B------:R-:W-:Y:S01]  /*8390*/  IMAD R12, R6.reuse, R10, R12 ;  /* 0x0000000a060c7224 */ /* 0x040fe200078e020c */
[----:B------:R-:W-:Y:S01]  /*83a0*/  IABS R10, R25 ;  /* 0x00000019000a7213 */ /* 0x000fe20000000000 */
[----:B------:R-:W-:Y:S01]  /*83b0*/  IMAD R11, R6, R8, R11 ;  /* 0x00000008060b7224 */ /* 0x000fe200078e020b */
[----:B------:R-:W-:-:S03]  /*83c0*/  IABS R8, R26 ;  /* 0x0000001a00087213 */ /* 0x000fc60000000000 */
[----:B------:R-:W-:-:S04]  /*83d0*/  IMAD.HI.U32 R25, R7, R10, RZ ;  /* 0x0000000a07197227 */ /* 0x000fc800078e00ff */
[----:B------:R-:W-:-:S04]  /*83e0*/  IMAD.HI.U32 R27, R7, R8, RZ ;  /* 0x00000008071b7227 */ /* 0x000fc800078e00ff */
[----:B------:R-:W-:Y:S02]  /*83f0*/  IMAD.MOV R25, RZ, RZ, -R25 ;  /* 0x000000ffff197224 */ /* 0x000fe400078e0a19 */
[----:B------:R-:W-:Y:S02]  /*8400*/  VIADD R3, R3, 0x1e ;  /* 0x0000001e03037836 */ /* 0x000fe40000000000 */
[----:B------:R-:W-:Y:S02]  /*8410*/  IMAD.MOV R27, RZ, RZ, -R27 ;  /* 0x000000ffff1b7224 */ /* 0x000fe400078e0a1b */
[C---:B------:R-:W-:Y:S01]  /*8420*/  IMAD R10, R6.reuse, R25, R10 ;  /* 0x00000019060a7224 */ /* 0x040fe200078e020a */
[----:B------:R-:W-:Y:S01]  /*8430*/  IABS R25, R3 ;  /* 0x0000000300197213 */ /* 0x000fe20000000000 */
[----:B------:R0:W-:Y:S01]  /*8440*/  STL [R1+0xa98], R3 ;  /* 0x000a980301007387 */ /* 0x0001e20000100800 */
[----:B------:R-:W-:-:S03]  /*8450*/  IMAD R8, R6, R27, R8 ;  /* 0x0000001b06087224 */ /* 0x000fc600078e0208 */
[----:B------:R-:W-:Y:S01]  /*8460*/  IMAD.HI.U32 R7, R7, R25, RZ ;  /* 0x0000001907077227 */ /* 0x000fe200078e00ff */
[----:B0-----:R-:W4:Y:S04]  /*8470*/  LDL.LU R3, [R1+0x10] ;  /* 0x0000100001037983 */ /* 0x001f280000300800 */
[----:B------:R-:W4:Y:S01]  /*8480*/  LDL.LU R27, [R1+0x8] ;  /* 0x00000800011b7983 */ /* 0x000f220000300800 */
[----:B------:R-:W-:-:S04]  /*8490*/  IMAD.MOV R7, RZ, RZ, -R7 ;  /* 0x000000ffff077224 */ /* 0x000fc800078e0a07 */
[C---:B------:R-:W-:Y:S02]  /*84a0*/  IMAD R7, R6.reuse, R7, R25 ;  /* 0x0000000706077224 */ /* 0x040fe400078e0219 */
[----:B------:R-:W4:Y:S01]  /*84b0*/  LDL.LU R25, [R1+0x4] ;  /* 0x0000040001197983 */ /* 0x000f220000300800 */
[C---:B------:R-:W-:Y:S02]  /*84c0*/  ISETP.GT.U32.AND P5, PT, R6.reuse, R37, PT ;  /* 0x000000250600720c */ /* 0x040fe40003fa4070 */
[----:B------:R-:W-:-:S11]  /*84d0*/  ISETP.GT.U32.AND P4, PT, R6, R36, PT ;  /* 0x000000240600720c */ /* 0x000fd60003f84070 */
[--C-:B------:R-:W-:Y:S02]  /*84e0*/  @!P5 IMAD.IADD R37, R37, 0x1, -R6.reuse ;  /* 0x000000012525d824 */ /* 0x100fe400078e0a06 */
[----:B------:R-:W-:Y:S01]  /*84f0*/  @!P4 IMAD.IADD R36, R36, 0x1, -R6 ;  /* 0x000000012424c824 */ /* 0x000fe200078e0a06 */
[----:B------:R-:W-:-:S13]  /*8500*/  ISETP.GT.U32.AND P0, PT, R6, R34, PT ;  /* 0x000000220600720c */ /* 0x000fda0003f04070 */
[----:B------:R-:W-:Y:S01]  /*8510*/  @!P0 IMAD.IADD R34, R34, 0x1, -R6 ;  /* 0x0000000122228824 */ /* 0x000fe200078e0a06 */
[----:B--2---:R-:W-:-:S13]  /*8520*/  ISETP.GT.U32.AND P1, PT, R6, R33, PT ;  /* 0x000000210600720c */ /* 0x004fda0003f24070 */
[----:B------:R-:W-:Y:S01]  /*8530*/  @!P1 IMAD.IADD R33, R33, 0x1, -R6 ;  /* 0x0000000121219824 */ /* 0x000fe200078e0a06 */
[C---:B---3--:R-:W-:Y:S02]  /*8540*/  ISETP.GT.U32.AND P1, PT, R6.reuse, R32, PT ;  /* 0x000000200600720c */ /* 0x048fe40003f24070 */
[----:B----4-:R-:W-:-:S11]  /*8550*/  ISETP.GT.U32.AND P5, PT, R6, R31, PT ;  /* 0x0000001f0600720c */ /* 0x010fd60003fa4070 */
[--C-:B------:R-:W-:Y:S01]  /*8560*/  @!P1 IMAD.IADD R32, R32, 0x1, -R6.reuse ;  /* 0x0000000120209824 */ /* 0x100fe200078e0a06 */
[C---:B------:R-:W-:Y:S01]  /*8570*/  ISETP.GT.U32.AND P1, PT, R6.reuse, R28, PT ;  /* 0x0000001c0600720c */ /* 0x040fe20003f24070 */
[----:B------:R-:W-:Y:S01]  /*8580*/  @!P5 IMAD.IADD R31, R31, 0x1, -R6 ;  /* 0x000000011f1fd824 */ /* 0x000fe200078e0a06 */
[C---:B------:R-:W-:Y:S02]  /*8590*/  ISETP.GT.U32.AND P4, PT, R6.reuse, R30, PT ;  /* 0x0000001e0600720c */ /* 0x040fe40003f84070 */
[----:B------:R-:W-:-:S09]  /*85a0*/  ISETP.GT.U32.AND P5, PT, R6, R4, PT ;  /* 0x000000040600720c */ /* 0x000fd20003fa4070 */
[--C-:B------:R-:W-:Y:S02]  /*85b0*/  @!P1 IMAD.IADD R28, R28, 0x1, -R6.reuse ;  /* 0x000000011c1c9824 */ /* 0x100fe400078e0a06 */
[--C-:B------:R-:W-:Y:S02]  /*85c0*/  @!P4 IMAD.IADD R30, R30, 0x1, -R6.reuse ;  /* 0x000000011e1ec824 */ /* 0x100fe400078e0a06 */
[----:B------:R-:W-:Y:S01]  /*85d0*/  @!P5 IMAD.IADD R4, R4, 0x1, -R6 ;  /* 0x000000010404d824 */ /* 0x000fe200078e0a06 */
[C---:B------:R-:W-:Y:S02]  /*85e0*/  ISETP.GT.U32.AND P1, PT, R6.reuse, R27, PT ;  /* 0x0000001b0600720c */ /* 0x040fe40003f24070 */
[C---:B------:R-:W-:Y:S02]  /*85f0*/  ISETP.GT.U32.AND P4, PT, R6.reuse, R3, PT ;  /* 0x000000030600720c */ /* 0x040fe40003f84070 */
[----:B------:R-:W-:-:S09]  /*8600*/  ISETP.GT.U32.AND P5, PT, R6, R25, PT ;  /* 0x000000190600720c */ /* 0x000fd20003fa4070 */
[--C-:B------:R-:W-:Y:S01]  /*8610*/  @!P1 IMAD.IADD R27, R27, 0x1, -R6.reuse ;  /* 0x000000011b1b9824 */ /* 0x100fe200078e0a06 */
[C---:B------:R-:W-:Y:S01]  /*8620*/  ISETP.GT.U32.AND P1, PT, R6.reuse, R22, PT ;  /* 0x000000160600720c */ /* 0x040fe20003f24070 */
[--C-:B------:R-:W-:Y:S01]  /*8630*/  @!P4 IMAD.IADD R3, R3, 0x1, -R6.reuse ;  /* 0x000000010303c824 */ /* 0x100fe200078e0a06 */
[C---:B------:R-:W-:Y:S01]  /*8640*/  ISETP.GT.U32.AND P4, PT, R6.reuse, R24, PT ;  /* 0x000000180600720c */ /* 0x040fe20003f84070 */
[----:B------:R-:W-:Y:S01]  /*8650*/  @!P5 IMAD.IADD R25, R25, 0x1, -R6 ;  /* 0x000000011919d824 */ /* 0x000fe200078e0a06 */
[----:B------:R-:W-:-:S09]  /*8660*/  ISETP.GT.U32.AND P5, PT, R6, R21, PT ;  /* 0x000000150600720c */ /* 0x000fd20003fa4070 */
[--C-:B------:R-:W-:Y:S01]  /*8670*/  @!P1 IMAD.IADD R22, R22, 0x1, -R6.reuse ;  /* 0x0000000116169824 */ /* 0x100fe200078e0a06 */
[----:B------:R-:W-:Y:S01]  /*8680*/  ISETP.GT.U32.AND P1, PT, R6, R18, PT ;  /* 0x000000120600720c */ /* 0x000fe20003f24070 */
[--C-:B------:R-:W-:Y:S01]  /*8690*/  @!P4 IMAD.IADD R24, R24, 0x1, -R6.reuse ;  /* 0x000000011818c824 */ /* 0x100fe200078e0a06 */
[C---:B------:R-:W-:Y:S01]  /*86a0*/  ISETP.GT.U32.AND P4, PT, R6.reuse, R20, PT ;  /* 0x000000140600720c */ /* 0x040fe20003f84070 */
[----:B------:R-:W-:Y:S01]  /*86b0*/  @!P5 IMAD.IADD R21, R21, 0x1, -R6 ;  /* 0x000000011515d824 */ /* 0x000fe200078e0a06 */
[----:B------:R-:W-:-:S09]  /*86c0*/  ISETP.GT.U32.AND P5, PT, R6, R16, PT ;  /* 0x000000100600720c */ /* 0x000fd20003fa4070 */
[--C-:B------:R-:W-:Y:S01]  /*86d0*/  @!P1 IMAD.IADD R18, R18, 0x1, -R6.reuse ;  /* 0x0000000112129824 */ /* 0x100fe200078e0a06 */
[----:B------:R-:W-:Y:S01]  /*86e0*/  ISETP.GT.U32.AND P1, PT, R6, R13, PT ;  /* 0x0000000d0600720c */ /* 0x000fe20003f24070 */
[--C-:B------:R-:W-:Y:S01]  /*86f0*/  @!P4 IMAD.IADD R20, R20, 0x1, -R6.reuse ;  /* 0x000000011414c824 */ /* 0x100fe200078e0a06 */
[----:B------:R-:W-:Y:S01]  /*8700*/  ISETP.GT.U32.AND P4, PT, R6, R15, PT ;  /* 0x0000000f0600720c */ /* 0x000fe20003f84070 */
[----:B------:R-:W-:Y:S01]  /*8710*/  @!P5 IMAD.IADD R16, R16, 0x1, -R6 ;  /* 0x000000011010d824 */ /* 0x000fe200078e0a06 */
[----:B------:R-:W-:-:S09]  /*8720*/  ISETP.GT.U32.AND P5, PT, R6, R12, PT ;  /* 0x0000000c0600720c */ /* 0x000fd20003fa4070 */
[--C-:B------:R-:W-:Y:S01]  /*8730*/  @!P1 IMAD.IADD R13, R13, 0x1, -R6.reuse ;  /* 0x000000010d0d9824 */ /* 0x100fe200078e0a06 */
[C---:B------:R-:W-:Y:S01]  /*8740*/  ISETP.GT.U32.AND P1, PT, R6.reuse, R9, PT ;  /* 0x000000090600720c */ /* 0x040fe20003f24070 */
[--C-:B------:R-:W-:Y:S01]  /*8750*/  @!P4 IMAD.IADD R15, R15, 0x1, -R6.reuse ;  /* 0x000000010f0fc824 */ /* 0x100fe200078e0a06 */
[----:B------:R-:W-:Y:S01]  /*8760*/  ISETP.GT.U32.AND P4, PT, R6, R11, PT ;  /* 0x0000000b0600720c */ /* 0x000fe20003f84070 */
[----:B------:R-:W-:Y:S01]  /*8770*/  @!P5 IMAD.IADD R12, R12, 0x1, -R6 ;  /* 0x000000010c0cd824 */ /* 0x000fe200078e0a06 */
        /* <DEDUP_REMOVED lines=26> */
[----:B------:R0:W-:Y:S01]  /*8920*/  STL [R1+0x14], R4 ;  /* 0x0000140401007387 */ /* 0x0001e20000100800 */
[----:B------:R-:W-:-:S03]  /*8930*/  @!P4 IMAD.IADD R3, R3, 0x1, -R6 ;  /* 0x000000010303c824 */ /* 0x000fc600078e0a06 */
[----:B0-----:R-:W2:Y:S04]  /*8940*/  LDL.LU R4, [R1+0xab0] ;  /* 0x000ab00001047983 */ /* 0x001ea80000300800 */
[----:B------:R0:W-:Y:S01]  /*8950*/  STL [R1+0x8], R27 ;  /* 0x0000081b01007387 */ /* 0x0001e20000100800 */
[----:B------:R-:W-:-:S03]  /*8960*/  ISETP.GT.U32.AND P4, PT, R6, R24, PT ;  /* 0x000000180600720c */ /* 0x000fc60003f84070 */
[----:B0-----:R-:W3:Y:S01]  /*8970*/  LDL.LU R27, [R1+0xfc] ;  /* 0x0000fc00011b7983 */ /* 0x001ee20000300800 */
[C---:B------:R-:W-:Y:S01]  /*8980*/  ISETP.GT.U32.AND P1, PT, R6.reuse, R22, PT ;  /* 0x000000160600720c */ /* 0x040fe20003f24070 */
[----:B------:R-:W-:Y:S01]  /*8990*/  @!P5 IMAD.IADD R25, R25, 0x1, -R6 ;  /* 0x000000011919d824 */ /* 0x000fe200078e0a06 */
[----:B------:R-:W-:-:S07]  /*89a0*/  ISETP.GT.U32.AND P5, PT, R6, R21, PT ;  /* 0x000000150600720c */ /* 0x000fce0003fa4070 */
[----:B------:R-:W-:-:S05]  /*89b0*/  @!P4 IMAD.IADD R24, R24, 0x1, -R6 ;  /* 0x000000011818c824 */ /* 0x000fca00078e0a06 */
[----:B------:R-:W-:Y:S01]  /*89c0*/  STL [R1+0xaac], R24 ;  /* 0x000aac1801007387 */ /* 0x000fe20000100800 */
[--C-:B------:R-:W-:Y:S02]  /*89d0*/  @!P1 IMAD.IADD R22, R22, 0x1, -R6.reuse ;  /* 0x0000000116169824 */ /* 0x100fe400078e0a06 */
[----:B------:R-:W-:Y:S01]  /*89e0*/  @!P5 IMAD.IADD R21, R21, 0x1, -R6 ;  /* 0x000000011515d824 */ /* 0x000fe200078e0a06 */
[----:B------:R-:W-:Y:S04]  /*89f0*/  STL [R1+0x4], R25 ;  /* 0x0000041901007387 */ /* 0x000fe80000100800 */
[----:B------:R-:W-:Y:S04]  /*8a00*/  STL [R1+0xaa4], R22 ;  /* 0x000aa41601007387 */ /* 0x000fe80000100800 */
[----:B------:R0:W-:Y:S04]  /*8a10*/  STL [R1+0xaa8], R21 ;  /* 0x000aa81501007387 */ /* 0x0001e80000100800 */
[----:B0-----:R-:W4:Y:S01]  /*8a20*/  LDL R21, [R1+0x584] ;  /* 0x0005840001157983 */ /* 0x001f220000100800 */
[----:B------:R-:W-:-:S13]  /*8a30*/  ISETP.GT.U32.AND P0, PT, R6, R35, PT ;  /* 0x000000230600720c */ /* 0x000fda0003f04070 */
[----:B------:R-:W-:Y:S01]  /*8a40*/  @!P0 IMAD.IADD R35, R35, 0x1, -R6 ;  /* 0x0000000123238824 */ /* 0x000fe200078e0a06 */
[----:B------:R-:W-:-:S13]  /*8a50*/  ISETP.GT.U32.AND P0, PT, R6, R29, PT ;  /* 0x0000001d0600720c */ /* 0x000fda0003f04070 */
[----:B------:R-:W-:Y:S01]  /*8a60*/  @!P0 IMAD.IADD R29, R29, 0x1, -R6 ;  /* 0x000000011d1d8824 */ /* 0x000fe200078e0a06 */
[----:B------:R-:W-:-:S13]  /*8a70*/  ISETP.GT.U32.AND P0, PT, R6, R17, PT ;  /* 0x000000110600720c */ /* 0x000fda0003f04070 */
[----:B------:R-:W-:Y:S01]  /*8a80*/  @!P0 IMAD.IADD R17, R17, 0x1, -R6 ;  /* 0x0000000111118824 */ /* 0x000fe200078e0a06 */
[----:B------:R-:W-:-:S13]  /*8a90*/  ISETP.GT.U32.AND P0, PT, R6, R23, PT ;  /* 0x000000170600720c */ /* 0x000fda0003f04070 */
[----:B------:R-:W-:Y:S01]  /*8aa0*/  @!P0 IMAD.IADD R23, R23, 0x1, -R6 ;  /* 0x0000000117178824 */ /* 0x000fe200078e0a06 */
[C---:B------:R-:W-:Y:S02]  /*8ab0*/  ISETP.GT.U32.AND P0, PT, R6.reuse, R19, PT ;  /* 0x000000130600720c */ /* 0x040fe40003f04070 */
[----:B------:R-:W-:-:S11]  /*8ac0*/  ISETP.GT.U32.AND P6, PT, R6, R8, PT ;  /* 0x000000080600720c */ /* 0x000fd60003fc4070 */
[--C-:B------:R-:W-:Y:S01]  /*8ad0*/  @!P0 IMAD.IADD R19, R19, 0x1, -R6.reuse ;  /* 0x0000000113138824 */ /* 0x100fe200078e0a06 */
[----:B------:R-:W-:Y:S01]  /*8ae0*/  ISETP.GT.U32.AND P0, PT, R6, R14, PT ;  /* 0x0000000e0600720c */ /* 0x000fe20003f04070 */
[----:B------:R-:W-:-:S12]  /*8af0*/  @!P6 IMAD.IADD R8, R8, 0x1, -R6 ;  /* 0x000000010808e824 */ /* 0x000fd800078e0a06 */
[----:B------:R-:W-:Y:S01]  /*8b00*/  @!P0 IMAD.IADD R14, R14, 0x1, -R6 ;  /* 0x000000010e0e8824 */ /* 0x000fe200078e0a06 */
        /* <DEDUP_REMOVED lines=10> */
[C---:B------:R-:W-:Y:S01]  /*8bb0*/  ISETP.GT.U32.AND P0, PT, R6.reuse, R23, PT ;  /* 0x000000170600720c */ /* 0x040fe20003f04070 */
[----:B------:R-:W0:Y:S01]  /*8bc0*/  S2R R22, SR_TID.X ;  /* 0x0000000000167919 */ /* 0x000e220000002100 */
[----:B------:R-:W-:-:S11]  /*8bd0*/  ISETP.GT.U32.AND P4, PT, R6, R20, PT ;  /* 0x000000140600720c */ /* 0x000fd60003f84070 */
[--C-:B------:R-:W-:Y:S01]  /*8be0*/  @!P0 IMAD.IADD R23, R23, 0x1, -R6.reuse ;  /* 0x0000000117178824 */ /* 0x100fe200078e0a06 */
[----:B------:R-:W-:Y:S01]  /*8bf0*/  ISETP.GT.U32.AND P0, PT, R6, R19, PT ;  /* 0x000000130600720c */ /* 0x000fe20003f04070 */
[----:B------:R-:W-:Y:S01]  /*8c00*/  @!P4 IMAD.IADD R20, R20, 0x1, -R6 ;  /* 0x000000011414c824 */ /* 0x000fe200078e0a06 */
[----:B------:R-:W-:-:S11]  /*8c10*/  ISETP.GT.U32.AND P4, PT, R6, R15, PT ;  /* 0x0000000f0600720c */ /* 0x000fd60003f84070 */
[--C-:B------:R-:W-:Y:S01]  /*8c20*/  @!P0 IMAD.IADD R19, R19, 0x1, -R6.reuse ;  /* 0x0000000113138824 */ /* 0x100fe200078e0a06 */
[C---:B------:R-:W-:Y:S02]  /*8c30*/  ISETP.GT.U32.AND P0, PT, R6.reuse, R14, PT ;  /* 0x0000000e0600720c */ /* 0x040fe40003f04070 */
[C---:B------:R-:W-:Y:S01]  /*8c40*/  ISETP.GT.U32.AND P1, PT, R6.reuse, R18, PT ;  /* 0x000000120600720c */ /* 0x040fe20003f24070 */
[----:B------:R-:W-:Y:S01]  /*8c50*/  @!P4 IMAD.IADD R15, R15, 0x1, -R6 ;  /* 0x000000010f0fc824 */ /* 0x000fe200078e0a06 */
[----:B------:R-:W-:-:S09]  /*8c60*/  ISETP.GT.U32.AND P4, PT, R6, R11, PT ;  /* 0x0000000b0600720c */ /* 0x000fd20003f84070 */
[--C-:B------:R-:W-:Y:S01]  /*8c70*/  @!P0 IMAD.IADD R14, R14, 0x1, -R6.reuse ;  /* 0x000000010e0e8824 */ /* 0x100fe200078e0a06 */
[----:B------:R-:W-:Y:S01]  /*8c80*/  ISETP.GT.U32.AND P0, PT, R6, R10, PT ;  /* 0x0000000a0600720c */ /* 0x000fe20003f04070 */
[--C-:B------:R-:W-:Y:S01]  /*8c90*/  @!P1 IMAD.IADD R18, R18, 0x1, -R6.reuse ;  /* 0x0000000112129824 */ /* 0x100fe200078e0a06 */
[----:B------:R0:W-:Y:S01]  /*8ca0*/  STL [R1+0xa9c], R20 ;  /* 0x000a9c1401007387 */ /* 0x0001e20000100800 */
[----:B------:R-:W-:Y:S01]  /*8cb0*/  ISETP.GT.U32.AND P1, PT, R6, R13, PT ;  /* 0x0000000d0600720c */ /* 0x000fe20003f24070 */
[----:B------:R-:W-:Y:S01]  /*8cc0*/  @!P4 IMAD.IADD R11, R11, 0x1, -R6 ;  /* 0x000000010b0bc824 */ /* 0x000fe200078e0a06 */
[----:B0-----:R-:W-:-:S08]  /*8cd0*/  LEA.HI R20, R22, 0xce, RZ, 0x1a ;  /* 0x000000ce16147811 */ /* 0x001fd000078fd0ff */
[----:B------:R-:W-:Y:S01]  /*8ce0*/  @!P0 IMAD.IADD R10, R10, 0x1, -R6 ;  /* 0x000000010a0a8824 */ /* 0x000fe200078e0a06 */
[----:B------:R-:W-:Y:S01]  /*8cf0*/  PLOP3.LUT P0, PT, PT, PT, UP1, 0x80, 0x8 ;  /* 0x000000000008781c */ /* 0x000fe20003f0f018 */
[----:B------:R-:W-:-:S03]  /*8d00*/  IMAD R25, R20, R2, RZ ;  /* 0x0000000214197224 */ /* 0x000fc600078e02ff */
[----:B------:R-:W-:Y:S02]  /*8d10*/  ISETP.LT.AND P0, PT, R20, UR13, P0 ;  /* 0x0000000d14007c0c */ /* 0x000fe40008701270 */
[----:B------:R-:W-:Y:S02]  /*8d20*/  ISETP.GE.AND P4, PT, R26, RZ, PT ;  /* 0x000000ff1a00720c */ /* 0x000fe40003f86270 */
[----:B------:R-:W-:Y:S01]  /*8d30*/  IADD3 R26, P6, PT, R25, R5, RZ ;  /* 0x00000005191a7210 */ /* 0x000fe20007fde0ff */
[----:B------:R-:W-:Y:S01]  /*8d40*/  @!P1 IMAD.IADD R13, R13, 0x1, -R6 ;  /* 0x000000010d0d9824 */ /* 0x000fe200078e0a06 */
[----:B------:R0:W-:Y:S04]  /*8d50*/  STL [R1+0xaa0], R19 ;  /* 0x000aa01301007387 */ /* 0x0001e80000100800 */
[----:B0-----:R-:W4:Y:S04]  /*8d60*/  LDL.LU R19, [R1+0x100] ;  /* 0x0001000001137983 */ /* 0x001f280000300800 */
[----:B------:R-:W4:Y:S01]  /*8d70*/  LDL.LU R24, [R1+0x190] ;  /* 0x0001900001187983 */ /* 0x000f220000300800 */
[----:B--2---:R-:W-:-:S02]  /*8d80*/  PRMT R4, RZ, 0x7610, R4 ;  /* 0x00007610ff047816 */ /* 0x004fc40000000004 */
[----:B---3--:R-:W-:Y:S02]  /*8d90*/  ISETP.GE.AND P1, PT, R27, RZ, PT ;  /* 0x000000ff1b00720c */ /* 0x008fe40003f26270 */
[----:B------:R-:W-:Y:S02]  /*8da0*/  LEA.HI.X.SX32 R27, R25, R0, 0x1, P6 ;  /* 0x00000000191b7211 */ /* 0x000fe400030f0eff */
[----:B------:R-:W2:Y:S04]  /*8db0*/  LDL.LU R25, [R1+0x164] ;  /* 0x0001640001197983 */ /* 0x000ea80000300800 */
[----:B------:R-:W3:Y:S04]  /*8dc0*/  @P0 LDG.E.U8 R4, desc[UR22][R26.64] ;  /* 0x000000161a040981 */ /* 0x000ee8000c1e1100 */
[----:B------:R-:W-:Y:S04]  /*8dd0*/  STL [R1+0x4e0], R26 ;  /* 0x0004e01a01007387 */ /* 0x000fe80000100800 */
[----:B------:R0:W-:Y:S04]  /*8de0*/  STL [R1+0x4cc], R27 ;  /* 0x0004cc1b01007387 */ /* 0x0001e80000100800 */
[----:B------:R-:W2:Y:S01]  /*8df0*/  LDL.LU R20, [R1+0x19c] ;  /* 0x00019c0001147983 */ /* 0x000ea20000300800 */
[----:B----4-:R-:W-:-:S03]  /*8e00*/  ISETP.GE.AND P6, PT, R21, RZ, PT ;  /* 0x000000ff1500720c */ /* 0x010fc60003fc6270 */
[----:B------:R-:W4:Y:S04]  /*8e10*/  LDL.LU R21, [R1+0x198] ;  /* 0x0001980001157983 */ /* 0x000f280000300800 */
[----:B0-----:R-:W2:Y:S01]  /*8e20*/  LDL.LU R27, [R1+0x150] ;  /* 0x00015000011b7983 */ /* 0x001ea20000300800 */
[----:B------:R-:W-:-:S13]  /*8e30*/  ISETP.GT.U32.AND P5, PT, R6, R16, PT ;  /* 0x000000100600720c */ /* 0x000fda0003fa4070 */
[----:B------:R-:W-:Y:S01]  /*8e40*/  @!P5 IMAD.IADD R16, R16, 0x1, -R6 ;  /* 0x000000011010d824 */ /* 0x000fe200078e0a06 */
[----:B------:R-:W-:-:S13]  /*8e50*/  ISETP.GT.U32.AND P5, PT, R6, R12, PT ;  /* 0x0000000c0600720c */ /* 0x000fda0003fa4070 */
[----:B------:R-:W-:Y:S01]  /*8e60*/  @!P5 IMAD.IADD R12, R12, 0x1, -R6 ;  /* 0x000000010c0cd824 */ /* 0x000fe200078e0a06 */
[----:B------:R-:W-:-:S13]  /*8e70*/  ISETP.GT.U32.AND P5, PT, R6, R9, PT ;  /* 0x000000090600720c */ /* 0x000fda0003fa4070 */
[----:B------:R-:W-:Y:S01]  /*8e80*/  @!P5 IMAD.IADD R9, R9, 0x1, -R6 ;  /* 0x000000010909d824 */ /* 0x000fe200078e0a06 */
[----:B------:R-:W-:Y:S02]  /*8e90*/  ISETP.GT.U32.AND P5, PT, R6, R7, PT ;  /* 0x000000070600720c */ /* 0x000fe40003fa4070 */
[----:B------:R-:W-:-:S11]  /*8ea0*/  PLOP3.LUT P0, PT, PT, PT, UP1, 0x80, 0x8 ;  /* 0x000000000008781c */ /* 0x000fd60003f0f018 */
[----:B------:R-:W-:Y:S02]  /*8eb0*/  @!P5 IMAD.IADD R7, R7, 0x1, -R6 ;  /* 0x000000010707d824 */ /* 0x000fe400078e0a06 */
[----:B------:R-:W-:Y:S01]  /*8ec0*/  @!P3 IMAD.MOV R33, RZ, RZ, -R33 ;  /* 0x000000ffff21b224 */ /* 0x000fe200078e0a21 */
[----:B---3--:R0:W-:Y:S02]  /*8ed0*/  STL [R1+0x104], R4 ;  /* 0x0001040401007387 */ /* 0x0081e40000100800 */
[----:B0-----:R-:W-:-:S04]  /*8ee0*/  IMAD.MOV.U32 R4, RZ, RZ, R34 ;  /* 0x000000ffff047224 */ /* 0x001fc800078e0022 */
[----:B------:R-:W-:Y:S01]  /*8ef0*/  @!P6 IMAD.MOV R4, RZ, RZ, -R4 ;  /* 0x000000ffff04e224 */ /* 0x000fe200078e0a04 */
[----:B------:R-:W-:Y:S02]  /*8f00*/  ISETP.GE.AND P6, PT, R19, RZ, PT ;  /* 0x000000ff1300720c */ /* 0x000fe40003fc6270 */
[----:B------:R-:W-:Y:S01]  /*8f10*/  LEA.HI R19, R22, 0xde, RZ, 0x1a ;  /* 0x000000de16137811 */ /* 0x000fe200078fd0ff */
[----:B------:R-:W-:-:S03]  /*8f20*/  IMAD.MOV.U32 R34, RZ, RZ, R8 ;  /* 0x000000ffff227224 */ /* 0x000fc600078e0008 */
[C---:B------:R-:W-:Y:S01]  /*8f30*/  ISETP.LT.AND P0, PT, R19.reuse, UR13, P0 ;  /* 0x0000000d13007c0c */ /* 0x040fe20008701270 */
[----:B------:R-:W-:Y:S02]  /*8f40*/  IMAD R6, R19, R2, RZ ;  /* 0x0000000213067224 */ /* 0x000fe400078e02ff */
[----:B------:R-:W-:-:S03]  /*8f50*/  @!P4 IMAD.MOV R34, RZ, RZ, -R34 ;  /* 0x000000ffff22c224 */ /* 0x000fc600078e0a22 */
[----:B------:R-:W-:-:S04]  /*8f60*/  IADD3 R8, P4, PT, R6, R5, RZ ;  /* 0x0000000506087210 */ /* 0x000fc80007f9e0ff */
[----:B------:R-:W-:Y:S02]  /*8f70*/  LEA.HI.X.SX32 R19, R6, R0, 0x1, P4 ;  /* 0x0000000006137211 */ /* 0x000fe400020f0eff */
[----:B--2---:R-:W-:Y:S01]  /*8f80*/  ISETP.GE.AND P5, PT, R27, RZ, PT ;  /* 0x000000ff1b00720c */ /* 0x004fe20003fa6270 */
[----:B------:R-:W-:Y:S01]  /*8f90*/  @P0 IMAD.MOV.U32 R26, RZ, RZ, R8 ;  /* 0x000000ffff1a0224 */ /* 0x000fe200078e0008 */
[----:B------:R-:W-:Y:S01]  /*8fa0*/  PRMT R6, RZ, 0x7610, R6 ;  /* 0x00007610ff067816 */ /* 0x000fe20000000006 */
[----:B------:R-:W-:-:S05]  /*8fb0*/  @P0 IMAD.MOV.U32 R27, RZ, RZ, R19 ;  /* 0x000000ffff1b0224 */ /* 0x000fca00078e0013 */
[----:B------:R-:W2:Y:S04]  /*8fc0*/  @P0 LDG.E.U8 R6, desc[UR22][R26.64] ;  /* 0x000000161a060981 */ /* 0x000ea8000c1e1100 */
[----:B------:R0:W-:Y:S01]  /*8fd0*/  STL [R1+0x4d4], R8 ;  /* 0x0004d40801007387 */ /* 0x0001e20000100800 */
[----:B------:R-:W-:-:S03]  /*8fe0*/  ISETP.GE.AND P3, PT, R24, RZ, PT ;  /* 0x000000ff1800720c */ /* 0x000fc60003f66270 */
[----:B------:R1:W-:Y:S01]  /*8ff0*/  STL [R1+0x4d0], R19 ;  /* 0x0004d01301007387 */ /* 0x0003e20000100800 */
[----:B------:R-:W-:-:S03]  /*9000*/  @!P5 IMAD.MOV R36, RZ, RZ, -R36 ;  /* 0x000000ffff24d224 */ /* 0x000fc600078e0a24 */
[----:B------:R-:W3:Y:S01]  /*9010*/  LDL.LU R27, [R1+0x1a8] ;  /* 0x0001a800011b7983 */ /* 0x000ee20000300800 */
[----:B----4-:R-:W-:Y:S02]  /*9020*/  ISETP.GE.AND P5, PT, R21, RZ, PT ;  /* 0x000000ff1500720c */ /* 0x010fe40003fa6270 */
[----:B0-----:R-:W-:Y:S01]  /*9030*/  LEA.HI R8, R22, 0xee, RZ, 0x1a ;  /* 0x000000ee16087811 */ /* 0x001fe200078fd0ff */
[----:B-1----:R-:W4:Y:S04]  /*9040*/  LDL.LU R19, [R1+0x1cc] ;  /* 0x0001cc0001137983 */ /* 0x002f280000300800 */
[----:B------:R-:W3:Y:S04]  /*9050*/  LDL.LU R24, [R1+0x1c4] ;  /* 0x0001c40001187983 */ /* 0x000ee80000300800 */
[----:B------:R-:W4:Y:S04]  /*9060*/  LDL.LU R21, [R1+0x1d8] ;  /* 0x0001d80001157983 */ /* 0x000f280000300800 */
[----:B------:R-:W4:Y:S01]  /*9070*/  LDL.LU R22, [R1+0x1b8] ;  /* 0x0001b80001167983 */ /* 0x000f220000300800 */
[----:B------:R-:W-:Y:S01]  /*9080*/  PLOP3.LUT P0, PT, PT, PT, UP1, 0x80, 0x8 ;  /* 0x000000000008781c */ /* 0x000fe20003f0f018 */
[----:B------:R-:W-:Y:S01]  /*9090*/  @!P1 IMAD.MOV R37, RZ, RZ, -R37 ;  /* 0x000000ffff259224 */ /* 0x000fe200078e0a25 */
[----:B------:R-:W-:-:S02]  /*90a0*/  ISETP.GE.AND P1, PT, R20, RZ, PT ;  /* 0x000000ff1400720c */ /* 0x000fc40003f26270 */
[----:B------:R-:W-:Y:S01]  /*90b0*/  ISETP.LT.AND P0, PT, R8, UR13, P0 ;  /* 0x0000000d08007c0c */ /* 0x000fe20008701270 */
[----:B------:R-:W-:Y:S01]  /*90c0*/  @!P6 IMAD.MOV R35, RZ, RZ, -R35 ;  /* 0x000000ffff23e224 */ /* 0x000fe200078e0a23 */
[----:B------:R-:W-:Y:S01]  /*90d0*/  ISETP.GE.AND P4, PT, R25, RZ, PT ;  /* 0x000000ff1900720c */ /* 0x000fe20003f86270 */
[----:B------:R-:W-:-:S08]  /*90e0*/  @!P3 IMAD.MOV R31, RZ, RZ, -R31 ;  /* 0x000000ffff1fb224 */ /* 0x000fd000078e0a1f */
[----:B------:R-:W-:-:S04]  /*90f0*/  @!P1 IMAD.MOV R30, RZ, RZ, -R30 ;  /* 0x000000ffff1e9224 */ /* 0x000fc800078e0a1e */
[----:B------:R-:W-:Y:S01]  /*9100*/  @!P4 IMAD.MOV R32, RZ, RZ, -R32 ;  /* 0x000000ffff20c224 */ /* 0x000fe200078e0a20 */
[----:B--2---:R0:W-:Y:S04]  /*9110*/  STL [R1+0x100], R6 ;  /* 0x0001000601007387 */ /* 0x0041e80000100800 */
[----:B------:R1:W-:Y:S04]  /*9120*/  STL [R1+0x9dc], R2 ;  /* 0x0009dc0201007387 */ /* 0x0003e80000100800 */
[----:B------:R-:W2:Y:S01]  /*9130*/  LDL.LU R20, [R1+0x1c0] ;  /* 0x0001c00001147983 */ /* 0x000ea20000300800 */
[----:B0-----:R-:W-:-:S03]  /*9140*/  IMAD R6, R8, R2, RZ ;  /* 0x0000000208067224 */ /* 0x001fc600078e02ff */
[----:B------:R-:W2:Y:S02]  /*9150*/  LDL.LU R25, [R1+0x38] ;  /* 0x0000380001197983 */ /* 0x000ea40000300800 */
[C---:B-1----:R-:W-:Y:S02]  /*9160*/  IADD3 R2, P6, PT, R6.reuse, R5, RZ ;  /* 0x0000000506027210 */ /* 0x042fe40007fde0ff */
[----:B------:R-:W-:Y:S02]  /*9170*/  STL [R1+0xa40], R5 ;  /* 0x000a400501007387 */ /* 0x000fe40000100800 */
[----:B------:R-:W-:Y:S02]  /*9180*/  LEA.HI.X.SX32 R8, R6, R0, 0x1, P6 ;  /* 0x0000000006087211 */ /* 0x000fe400030f0eff */
[----:B------:R0:W-:Y:S01]  /*9190*/  STL [R1+0xa44], R0 ;  /* 0x000a440001007387 */ /* 0x0001e20000100800 */
[----:B---3--:R-:W-:Y:S01]  /*91a0*/  ISETP.GE.AND P6, PT, R27, RZ, PT ;  /* 0x000000ff1b00720c */ /* 0x008fe20003fc6270 */
[----:B------:R-:W-:-:S02]  /*91b0*/  @P0 IMAD.MOV.U32 R26, RZ, RZ, R2 ;  /* 0x000000ffff1a0224 */ /* 0x000fc400078e0002 */
[----:B------:R-:W-:Y:S01]  /*91c0*/  STL [R1+0x4dc], R2 ;  /* 0x0004dc0201007387 */ /* 0x000fe20000100800 */
[----:B------:R-:W-:-:S03]  /*91d0*/  @P0 IMAD.MOV.U32 R27, RZ, RZ, R8 ;  /* 0x000000ffff1b0224 */ /* 0x000fc600078e0008 */
[----:B------:R1:W-:Y:S01]  /*91e0*/  STL [R1+0x4d8], R8 ;  /* 0x0004d80801007387 */ /* 0x0003e20000100800 */
[----:B0-----:R-:W-:-:S03]  /*91f0*/  PRMT R0, RZ, 0x7610, R0 ;  /* 0x00007610ff007816 */ /* 0x001fc60000000000 */
[----:B------:R-:W3:Y:S01]  /*9200*/  LDL.LU R5, [R1+0x64] ;  /* 0x0000640001057983 */ /* 0x000ee20000300800 */
[----:B------:R-:W-:Y:S02]  /*9210*/  ISETP.GE.AND P3, PT, R24, RZ, PT ;  /* 0x000000ff1800720c */ /* 0x000fe40003f66270 */
[----:B----4-:R-:W-:Y:S01]  /*9220*/  ISETP.GE.AND P1, PT, R21, RZ, PT ;  /* 0x000000ff1500720c */ /* 0x010fe20003f26270 */
[----:B------:R0:W4:Y:S01]  /*9230*/  @P0 LDG.E.U8 R0, desc[UR22][R26.64] ;  /* 0x000000161a000981 */ /* 0x000122000c1e1100 */
[----:B------:R-:W-:-:S03]  /*9240*/  ISETP.GE.AND P4, PT, R22, RZ, PT ;  /* 0x000000ff1600720c */ /* 0x000fc60003f86270 */
[----:B-1----:R-:W3:Y:S04]  /*9250*/  LDL.LU R8, [R1+0x60] ;  /* 0x0000600001087983 */ /* 0x002ee80000300800 */
[----:B------:R-:W3:Y:S04]  /*9260*/  LDL.LU R2, [R1+0x4c] ;  /* 0x00004c0001027983 */ /* 0x000ee80000300800 */
[----:B------:R-:W3:Y:S04]  /*9270*/  LDL.LU R24, [R1+0x48] ;  /* 0x0000480001187983 */ /* 0x000ee80000300800 */
[----:B------:R-:W3:Y:S04]  /*9280*/  LDL.LU R21, [R1+0x6c] ;  /* 0x00006c0001157983 */ /* 0x000ee80000300800 */
[----:B------:R-:W3:Y:S04]  /*9290*/  LDL.LU R22, [R1+0x34] ;  /* 0x0000340001167983 */ /* 0x000ee80000300800 */
[----:B------:R-:W3:Y:S01]  /*92a0*/  LDL.LU R27, [R1+0x14] ;  /* 0x00001400011b7983 */ /* 0x000ee20000300800 */
[----:B------:R-:W-:Y:S01]  /*92b0*/  ISETP.GE.AND P0, PT, R19, RZ, PT ;  /* 0x000000ff1300720c */ /* 0x000fe20003f06270 */
[----:B------:R-:W-:-:S02]  /*92c0*/  @!P5 IMAD.MOV R29, RZ, RZ, -R29 ;  /* 0x000000ffff1dd224 */ /* 0x000fc400078e0a1d */
[----:B------:R-:W4:Y:S01]  /*92d0*/  LDL.LU R19, [R1+0x5c] ;  /* 0x00005c0001137983 */ /* 0x000f220000300800 */
[----:B0-----:R-:W-:Y:S01]  /*92e0*/  IMAD.MOV.U32 R26, RZ, RZ, R3 ;  /* 0x000000ffff1a7224 */ /* 0x001fe200078e0003 */
[----:B--2---:R-:W-:Y:S02]  /*92f0*/  ISETP.GE.AND P5, PT, R20, RZ, PT ;  /* 0x000000ff1400720c */ /* 0x004fe40003fa6270 */
[----:B------:R-:W2:Y:S04]  /*9300*/  LDL.LU R20, [R1+0x58] ;  /* 0x0000580001147983 */ /* 0x000ea80000300800 */
[----:B------:R-:W2:Y:S02]  /*9310*/  LDL.LU R3, [R1+0x44] ;  /* 0x0000440001037983 */ /* 0x000ea40000300800 */
[----:B---3--:R-:W-:Y:S01]  /*9320*/  @!P0 IMAD.MOV R27, RZ, RZ, -R27 ;  /* 0x000000ffff1b8224 */ /* 0x008fe200078e0a1b */
[----:B------:R-:W-:Y:S01]  /*9330*/  ISETP.GE.AND P0, PT, R25, RZ, PT ;  /* 0x000000ff1900720c */ /* 0x000fe20003f06270 */
[----:B------:R-:W-:-:S02]  /*9340*/  IMAD.MOV.U32 R25, RZ, RZ, R17 ;  /* 0x000000ffff197224 */ /* 0x000fc400078e0011 */
[----:B------:R-:W3:Y:S02]  /*9350*/  LDL.LU R17, [R1+0x40] ;  /* 0x0000400001117983 */ /* 0x000ee40000300800 */
[----:B------:R-:W-:Y:S01]  /*9360*/  @!P1 IMAD.MOV R25, RZ, RZ, -R25 ;  /* 0x000000ffff199224 */ /* 0x000fe200078e0a19 */
[----:B------:R-:W-:Y:S01]  /*9370*/  ISETP.GE.AND P1, PT, R8, RZ, PT ;  /* 0x000000ff0800720c */ /* 0x000fe20003f26270 */
[----:B----4-:R0:W-:Y:S04]  /*9380*/  STL [R1+0xfc], R0 ;  /* 0x0000fc0001007387 */ /* 0x0101e80000100800 */
[----:B0-----:R-:W4:Y:S04]  /*9390*/  LDL.LU R0, [R1+0x68] ;  /* 0x0000680001007983 */ /* 0x001f280000300800 */
[----:B------:R-:W2:Y:S04]  /*93a0*/  LDL.LU R8, [R1+0x8] ;  /* 0x0000080001087983 */ /* 0x000ea80000300800 */
[----:B------:R-:W3:Y:S01]  /*93b0*/  LDL.LU R6, [R1+0x4] ;  /* 0x0000040001067983 */ /* 0x000ee20000300800 */
[----:B------:R-:W-:Y:S01]  /*93c0*/  @!P3 IMAD.MOV R26, RZ, RZ, -R26 ;  /* 0x000000ffff1ab224 */ /* 0x000fe200078e0a1a */
[----:B------:R-:W-:-:S02]  /*93d0*/  ISETP.GE.AND P3, PT, R5, RZ, PT ;  /* 0x000000ff0500720c */ /* 0x000fc40003f66270 */
[----:B------:R-:W4:Y:S01]  /*93e0*/  LDL.LU R5, [R1+0x54] ;  /* 0x0000540001057983 */ /* 0x000f220000300800 */
[----:B--2---:R-:W-:Y:S01]  /*93f0*/  @!P4 IMAD.MOV R8, RZ, RZ, -R8 ;  /* 0x000000ffff08c224 */ /* 0x004fe200078e0a08 */
[----:B------:R-:W-:Y:S02]  /*9400*/  ISETP.GE.AND P4, PT, R2, RZ, PT ;  /* 0x000000ff0200720c */ /* 0x000fe40003f86270 */
[----:B------:R-:W2:Y:S01]  /*9410*/  LDL.LU R2, [R1+0x50] ;  /* 0x0000500001027983 */ /* 0x000ea20000300800 */
[----:B---3--:R-:W-:Y:S01]  /*9420*/  @!P5 IMAD.MOV R6, RZ, RZ, -R6 ;  /* 0x000000ffff06d224 */ /* 0x008fe200078e0a06 */
[----:B------:R-:W-:Y:S02]  /*9430*/  ISETP.GE.AND P5, PT, R24, RZ, PT ;  /* 0x000000ff1800720c */ /* 0x000fe40003fa6270 */
[----:B------:R-:W3:Y:S03]  /*9440*/  LDL.LU R24, [R1+0xaac] ;  /* 0x000aac0001187983 */ /* 0x000ee60000300800 */
[----:B------:R-:W-:Y:S01]  /*9450*/  @!P3 IMAD.MOV R23, RZ, RZ, -R23 ;  /* 0x000000ffff17b224 */ /* 0x000fe200078e0a17 */
[----:B------:R-:W-:Y:S01]  /*9460*/  ISETP.GE.AND P3, PT, R22, RZ, PT ;  /* 0x000000ff1600720c */ /* 0x000fe20003f66270 */
[----:B---3--:R-:W-:Y:S01]  /*9470*/  @!P0 IMAD.MOV R24, RZ, RZ, -R24 ;  /* 0x000000ffff188224 */ /* 0x008fe200078e0a18 */
[----:B------:R-:W-:-:S02]  /*9480*/  ISETP.GE.AND P0, PT, R21, RZ, PT ;  /* 0x000000ff1500720c */ /* 0x000fc40003f06270 */
[----:B------:R-:W3:Y:S04]  /*9490*/  LDL.LU R21, [R1+0xaa8] ;  /* 0x000aa80001157983 */ /* 0x000ee80000300800 */
[----:B------:R-:W2:Y:S01]  /*94a0*/  LDL.LU R22, [R1+0xaa4] ;  /* 0x000aa40001167983 */ /* 0x000ea20000300800 */
[----:B---3--:R-:W-:Y:S01]  /*94b0*/  @!P4 IMAD.MOV R21, RZ, RZ, -R21 ;  /* 0x000000ffff15c224 */ /* 0x008fe200078e0a15 */
[----:B------:R-:W-:Y:S01]  /*94c0*/  ISETP.GE.AND P4, PT, R20, RZ, PT ;  /* 0x000000ff1400720c */ /* 0x000fe20003f86270 */
[----:B--2---:R-:W-:Y:S01]  /*94d0*/  @!P1 IMAD.MOV R22, RZ, RZ, -R22 ;  /* 0x000000ffff169224 */ /* 0x004fe200078e0a16 */
[----:B------:R-:W-:Y:S02]  /*94e0*/  ISETP.GE.AND P1, PT, R19, RZ, PT ;  /* 0x000000ff1300720c */ /* 0x000fe40003f26270 */
[----:B------:R-:W2:Y:S04]  /*94f0*/  LDL.LU R19, [R1+0xaa0] ;  /* 0x000aa00001137983 */ /* 0x000ea80000300800 */
[----:B------:R-:W3:Y:S01]  /*9500*/  LDL.LU R20, [R1+0xa9c] ;  /* 0x000a9c0001147983 */ /* 0x000ee20000300800 */
[----:B--2---:R-:W-:Y:S01]  /*9510*/  @!P0 IMAD.MOV R19, RZ, RZ, -R19 ;  /* 0x000000ffff138224 */ /* 0x004fe200078e0a13 */
[----:B------:R-:W-:Y:S01]  /*9520*/  ISETP.GE.AND P0, PT, R17, RZ, PT ;  /* 0x000000ff1100720c */ /* 0x000fe20003f06270 */
[----:B---3--:R-:W-:Y:S01]  /*9530*/  @!P5 IMAD.MOV R20, RZ, RZ, -R20 ;  /* 0x000000ffff14d224 */ /* 0x008fe200078e0a14 */
[----:B------:R-:W-:-:S02]  /*9540*/  ISETP.GE.AND P5, PT, R3, RZ, PT ;  /* 0x000000ff0300720c */ /* 0x000fc40003fa6270 */
[----:B------:R-:W2:Y:S04]  /*9550*/  LDL.LU R3, [R1+0xa98] ;  /* 0x000a980001037983 */ /* 0x000ea80000300800 */
[----:B------:R-:W3:Y:S01]  /*9560*/  LDL.LU R17, [R1+0xa94] ;  /* 0x000a940001117983 */ /* 0x000ee20000300800 */
[----:B------:R-:W-:Y:S01]  /*9570*/  @!P1 IMAD.MOV R16, RZ, RZ, -R16 ;  /* 0x000000ffff109224 */ /* 0x000fe200078e0a10 */
[----:B---3--:R-:W-:Y:S02]  /*9580*/  ISETP.GE.AND P1, PT, R17, RZ, PT ;  /* 0x000000ff1100720c */ /* 0x008fe40003f26270 */
[----:B------:R-:W3:Y:S01]  /*9590*/  LDL.LU R17, [R1+0xa90] ;  /* 0x000a900001117983 */ /* 0x000ee20000300800 */
[----:B------:R-:W-:Y:S02]  /*95a0*/  @!P0 IMAD.MOV R13, RZ, RZ, -R13 ;  /* 0x000000ffff0d8224 */ /* 0x000fe400078e0a0d */
[----:B------:R-:W-:Y:S01]  /*95b0*/  @!P5 IMAD.MOV R14, RZ, RZ, -R14 ;  /* 0x000000ffff0ed224 */ /* 0x000fe200078e0a0e */
[----:B------:R-:W-:Y:S01]  /*95c0*/  ISETP.GE.AND P5, PT, R2, RZ, PT ;  /* 0x000000ff0200720c */ /* 0x000fe20003fa6270 */
[----:B------:R-:W-:Y:S01]  /*95d0*/  @!P3 IMAD.MOV R18, RZ, RZ, -R18 ;  /* 0x000000ffff12b224 */ /* 0x000fe200078e0a12 */
[----:B----4-:R-:W-:Y:S01]  /*95e0*/  ISETP.GE.AND P3, PT, R0, RZ, PT ;  /* 0x000000ff0000720c */ /* 0x010fe20003f66270 */
[----:B------:R-:W-:Y:S01]  /*95f0*/  @!P6 IMAD.MOV R28, RZ, RZ, -R28 ;  /* 0x000000ffff1ce224 */ /* 0x000fe200078e0a1c */
[----:B--2---:R-:W-:-:S02]  /*9600*/  ISETP.GE.AND P6, PT, R3, RZ, PT ;  /* 0x000000ff0300720c */ /* 0x004fc40003fc6270 */
[----:B------:R-:W2:Y:S01]  /*9610*/  LDL.LU R3, [R1+0xa8c] ;  /* 0x000a8c0001037983 */ /* 0x000ea20000300800 */
[----:B------:R-:W-:Y:S01]  /*9620*/  @!P4 IMAD.MOV R15, RZ, RZ, -R15 ;  /* 0x000000ffff0fc224 */ /* 0x000fe200078e0a0f */
[----:B------:R-:W-:Y:S02]  /*9630*/  ISETP.GE.AND P4, PT, R5, RZ, PT ;  /* 0x000000ff0500720c */ /* 0x000fe40003f86270 */
[----:B---3--:R-:W-:Y:S02]  /*9640*/  ISETP.NE.AND P0, PT, R17, RZ, PT ;  /* 0x000000ff1100720c */ /* 0x008fe40003f05270 */
[----:B------:R-:W-:-:S04]  /*9650*/  LOP3.LUT R17, RZ, R17, RZ, 0x33, !PT ;  /* 0x00000011ff117212 */ /* 0x000fc800078e33ff */
[C---:B------:R-:W-:Y:S02]  /*9660*/  SEL R2, R17.reuse, R4, !P0 ;  /* 0x0000000411027207 */ /* 0x040fe40004000000 */
[C---:B------:R-:W-:Y:S02]  /*9670*/  SEL R0, R17.reuse, R33, !P0 ;  /* 0x0000002111007207 */ /* 0x040fe40004000000 */
[C---:B------:R-:W-:Y:S01]  /*9680*/  SEL R4, R17.reuse, R37, !P0 ;  /* 0x0000002511047207 */ /* 0x040fe20004000000 */
[----:B------:R0:W-:Y:S04]  /*9690*/  STL [R1+0x44], R2 ;  /* 0x0000440201007387 */ /* 0x0001e80000100800 */
[----:B------:R1:W-:Y:S01]  /*96a0*/  STL [R1+0x40], R0 ;  /* 0x0000400001007387 */ /* 0x0003e20000100800 */
[----:B0-----:R-:W-:-:S03]  /*96b0*/  SEL R2, R17, R36, !P0 ;  /* 0x0000002411027207 */ /* 0x001fc60004000000 */
[----:B------:R0:W-:Y:S01]  /*96c0*/  STL [R1+0x3c], R4 ;  /* 0x00003c0401007387 */ /* 0x0001e20000100800 */
[----:B-1----:R-:W-:-:S03]  /*96d0*/  SEL R0, R17, R35, !P0 ;  /* 0x0000002311007207 */ /* 0x002fc60004000000 */
[----:B------:R1:W-:Y:S04]  /*96e0*/  STL [R1+0x38], R2 ;  /* 0x0000380201007387 */ /* 0x0003e80000100800 */
[----:B------:R3:W-:Y:S01]  /*96f0*/  STL [R1+0x34], R0 ;  /* 0x0000340001007387 */ /* 0x0007e20000100800 */
[C---:B0-----:R-:W-:Y:S02]  /*9700*/  SEL R4, R17.reuse, R32, !P0 ;  /* 0x0000002011047207 */ /* 0x041fe40004000000 */
[----:B-1----:R-:W-:-:S03]  /*9710*/  SEL R2, R17, R31, !P0 ;  /* 0x0000001f11027207 */ /* 0x002fc60004000000 */
[----:B------:R0:W-:Y:S01]  /*9720*/  STL [R1+0x30], R4 ;  /* 0x0000300401007387 */ /* 0x0001e20000100800 */
[----:B---3--:R-:W-:-:S03]  /*9730*/  SEL R0, R17, R30, !P0 ;  /* 0x0000001e11007207 */ /* 0x008fc60004000000 */
[----:B------:R1:W-:Y:S04]  /*9740*/  STL [R1+0x2c], R2 ;  /* 0x00002c0201007387 */ /* 0x0003e80000100800 */
[----:B------:R3:W-:Y:S01]  /*9750*/  STL [R1+0x28], R0 ;  /* 0x0000280001007387 */ /* 0x0007e20000100800 */
[C---:B0-----:R-:W-:Y:S02]  /*9760*/  SEL R4, R17.reuse, R29, !P0 ;  /* 0x0000001d11047207 */ /* 0x041fe40004000000 */
[----:B-1----:R-:W-:-:S03]  /*9770*/  SEL R2, R17, R28, !P0 ;  /* 0x0000001c11027207 */ /* 0x002fc60004000000 */
[----:B------:R0:W-:Y:S01]  /*9780*/  STL [R1+0x24], R4 ;  /* 0x0000240401007387 */ /* 0x0001e20000100800 */
[----:B---3--:R-:W-:-:S03]  /*9790*/  SEL R0, R17, R27, !P0 ;  /* 0x0000001b11007207 */ /* 0x008fc60004000000 */
[----:B------:R1:W-:Y:S01]  /*97a0*/  STL [R1+0x20], R2 ;  /* 0x0000200201007387 */ /* 0x0003e20000100800 */
[----:B------:R-:W-:-:S03]  /*97b0*/  SEL R5, R17, R6, !P0 ;  /* 0x0000000611057207 */ /* 0x000fc60004000000 */
[----:B------:R3:W-:Y:S01]  /*97c0*/  STL [R1+0x1c], R0 ;  /* 0x00001c0001007387 */ /* 0x0007e20000100800 */
[C---:B0-----:R-:W-:Y:S02]  /*97d0*/  SEL R4, R17.reuse, R26, !P0 ;  /* 0x0000001a11047207 */ /* 0x041fe40004000000 */
[----:B-1----:R-:W-:-:S03]  /*97e0*/  SEL R2, R17, R25, !P0 ;  /* 0x0000001911027207 */ /* 0x002fc60004000000 */
[----:B------:R-:W-:Y:S01]  /*97f0*/  STL [R1+0x18], R4 ;  /* 0x0000180401007387 */ /* 0x000fe20000100800 */
[C---:B------:R-:W-:Y:S02]  /*9800*/  SEL R24, R17.reuse, R24, !P0 ;  /* 0x0000001811187207 */ /* 0x040fe40004000000 */
[C---:B---3--:R-:W-:Y:S01]  /*9810*/  SEL R0, R17.reuse, R8, !P0 ;  /* 0x0000000811007207 */ /* 0x048fe20004000000 */
[----:B------:R-:W-:Y:S01]  /*9820*/  STL [R1+0x14], R2 ;  /* 0x0000140201007387 */ /* 0x000fe20000100800 */
[----:B------:R-:W-:-:S03]  /*9830*/  SEL R26, R17, R23, !P0 ;  /* 0x00000017111a7207 */ /* 0x000fc60004000000 */
[----:B------:R-:W3:Y:S01]  /*9840*/  LDL.LU R6, [R1+0x208] ;  /* 0x0002080001067983 */ /* 0x000ee20000300800 */
[----:B------:R-:W-:-:S03]  /*9850*/  SEL R27, R17, R22, !P0 ;  /* 0x00000016111b7207 */ /* 0x000fc60004000000 */
[----:B------:R-:W-:Y:S04]  /*9860*/  STL [R1+0x10], R0 ;  /* 0x0000100001007387 */ /* 0x000fe80000100800 */
[----:B------:R-:W-:Y:S01]  /*9870*/  STL [R1+0xa64], R5 ;  /* 0x000a640501007387 */ /* 0x000fe20000100800 */
[----:B------:R-:W-:-:S03]  /*9880*/  SEL R28, R17, R21, !P0 ;  /* 0x00000015111c7207 */ /* 0x000fc60004000000 */
[----:B------:R-:W-:Y:S04]  /*9890*/  STL [R1+0xa68], R24 ;  /* 0x000a681801007387 */ /* 0x000fe80000100800 */
[----:B------:R-:W4:Y:S04]  /*98a0*/  LDL.LU R23, [R1+0x210] ;  /* 0x0002100001177983 */ /* 0x000f280000300800 */
[----:B------:R0:W-:Y:S01]  /*98b0*/  STL [R1+0xa6c], R26 ;  /* 0x000a6c1a01007387 */ /* 0x0001e20000100800 */
[----:B------:R-:W-:-:S03]  /*98c0*/  SEL R29, R17, R20, !P0 ;  /* 0x00000014111d7207 */ /* 0x000fc60004000000 */
[----:B0-----:R-:W2:Y:S04]  /*98d0*/  LDL.LU R26, [R1+0x218] ;  /* 0x00021800011a7983 */ /* 0x001ea80000300800 */
[----:B------:R-:W2:Y:S04]  /*98e0*/  LDL.LU R22, [R1+0x228] ;  /* 0x0002280001167983 */ /* 0x000ea80000300800 */
[----:B------:R0:W-:Y:S04]  /*98f0*/  STL [R1+0xa70], R27 ;  /* 0x000a701b01007387 */ /* 0x0001e80000100800 */
[----:B0-----:R-:W2:Y:S04]  /*9900*/  LDL.LU R27, [R1+0x230] ;  /* 0x00023000011b7983 */ /* 0x001ea80000300800 */
[----:B------:R-:W2:Y:S04]  /*9910*/  LDL.LU R21, [R1+0x234] ;  /* 0x0002340001157983 */ /* 0x000ea80000300800 */
[----:B------:R0:W-:Y:S04]  /*9920*/  STL [R1+0xa74], R28 ;  /* 0x000a741c01007387 */ /* 0x0001e80000100800 */
[----:B0-----:R-:W2:Y:S04]  /*9930*/  LDL.LU R28, [R1+0x238] ;  /* 0x00023800011c7983 */ /* 0x001ea80000300800 */
[----:B------:R-:W2:Y:S04]  /*9940*/  LDL.LU R20, [R1+0x23c] ;  /* 0x00023c0001147983 */ /* 0x000ea80000300800 */
[----:B------:R0:W-:Y:S01]  /*9950*/  STL [R1+0xa78], R29 ;  /* 0x000a781d01007387 */ /* 0x0001e20000100800 */
[----:B------:R-:W-:-:S03]  /*9960*/  SEL R31, R17, R19, !P0 ;  /* 0x00000013111f7207 */ /* 0x000fc60004000000 */
[----:B0-----:R-:W2:Y:S01]  /*9970*/  LDL.LU R29, [R1+0x248] ;  /* 0x00024800011d7983 */ /* 0x001ea20000300800 */
[C---:B------:R-:W-:Y:S02]  /*9980*/  SEL R33, R17.reuse, R18, !P0 ;  /* 0x0000001211217207 */ /* 0x040fe40004000000 */
[C---:B------:R-:W-:Y:S01]  /*9990*/  SEL R35, R17.reuse, R16, !P0 ;  /* 0x0000001011237207 */ /* 0x040fe20004000000 */
[----:B------:R-:W-:Y:S04]  /*99a0*/  STL [R1+0xa7c], R31 ;  /* 0x000a7c1f01007387 */ /* 0x000fe80000100800 */
[----:B------:R-:W-:Y:S04]  /*99b0*/  STL [R1+0xa80], R33 ;  /* 0x000a802101007387 */ /* 0x000fe80000100800 */
[----:B------:R-:W-:Y:S04]  /*99c0*/  STL [R1+0xa84], R35 ;  /* 0x000a842301007387 */ /* 0x000fe80000100800 */
[----:B------:R-:W3:Y:S01]  /*99d0*/  LDL.LU R24, [R1+0x204] ;  /* 0x0002040001187983 */ /* 0x000ee20000300800 */
[----:B------:R-:W0:Y:S03]  /*99e0*/  S2R R25, SR_TID.X ;  /* 0x0000000000197919 */ /* 0x000e260000002100 */
[----:B------:R-:W3:Y:S04]  /*99f0*/  LDL.LU R8, [R1+0x1f8] ;  /* 0x0001f80001087983 */ /* 0x000ee80000300800 */
[----:B------:R-:W3:Y:S01]  /*9a00*/  LDL.LU R19, [R1+0x200] ;  /* 0x0002000001137983 */ /* 0x000ee20000300800 */
[----:B------:R-:W-:-:S02]  /*9a10*/  SEL R4, R17, R14, !P0 ;  /* 0x0000000e11047207 */ /* 0x000fc40004000000 */
[----:B------:R-:W-:Y:S02]  /*9a20*/  SEL R37, R17, R15, !P0 ;  /* 0x0000000f11257207 */ /* 0x000fe40004000000 */
[----:B0-----:R-:W-:-:S05]  /*9a30*/  LOP3.LUT R5, R25, 0x7f, RZ, 0xc0, !PT ;  /* 0x0000007f19057812 */ /* 0x001fca00078ec0ff */
[----:B--2---:R-:W-:Y:S04]  /*9a40*/  STS.U8 [R5+UR14], R29 ;  /* 0x0000001d05007988 */ /* 0x004fe8000800000e */
[----:B------:R-:W-:Y:S04]  /*9a50*/  STS.U8 [R5+UR14+0x200], R20 ;  /* 0x0002001405007988 */ /* 0x000fe8000800000e */
[----:B------:R-:W-:Y:S04]  /*9a60*/  STS.U8 [R5+UR14+0x400], R28 ;  /* 0x0004001c05007988 */ /* 0x000fe8000800000e */
[----:B------:R-:W-:Y:S04]  /*9a70*/  STS.U8 [R5+UR14+0x600], R21 ;  /* 0x0006001505007988 */ /* 0x000fe8000800000e */
[----:B------:R-:W-:Y:S04]  /*9a80*/  STS.U8 [R5+UR14+0x800], R27 ;  /* 0x0008001b05007988 */ /* 0x000fe8000800000e */
[----:B------:R-:W-:Y:S04]  /*9a90*/  STS.U8 [R5+UR14+0xa00], R22 ;  /* 0x000a001605007988 */ /* 0x000fe8000800000e */
[----:B------:R-:W-:Y:S04]  /*9aa0*/  STS.U8 [R5+UR14+0xc00], R26 ;  /* 0x000c001a05007988 */ /* 0x000fe8000800000e */
[----:B------:R0:W-:Y:S04]  /*9ab0*/  STS.U8 [R5+UR14+0xe00], R3 ;  /* 0x000e000305007988 */ /* 0x0001e8000800000e */
[----:B0-----:R-:W2:Y:S04]  /*9ac0*/  LDL.LU R3, [R1+0xa88] ;  /* 0x000a880001037983 */ /* 0x001ea80000300800 */
[----:B------:R-:W2:Y:S04]  /*9ad0*/  LDL.LU R21, [R1+0x1f4] ;  /* 0x0001f40001157983 */ /* 0x000ea80000300800 */
[----:B------:R-:W2:Y:S04]  /*9ae0*/  LDL.LU R27, [R1+0x1f0] ;  /* 0x0001f000011b7983 */ /* 0x000ea80000300800 */
[----:B------:R-:W2:Y:S04]  /*9af0*/  LDL.LU R22, [R1+0x1e8] ;  /* 0x0001e80001167983 */ /* 0x000ea80000300800 */
[----:B------:R-:W2:Y:S04]  /*9b00*/  LDL.LU R14, [R1+0x1e0] ;  /* 0x0001e000010e7983 */ /* 0x000ea80000300800 */
[----:B------:R-:W2:Y:S04]  /*9b10*/  LDL.LU R15, [R1+0x1d0] ;  /* 0x0001d000010f7983 */ /* 0x000ea80000300800 */
[----:B----4-:R-:W-:Y:S04]  /*9b20*/  STS.U8 [R5+UR14+0x1000], R23 ;  /* 0x0010001705007988 */ /* 0x010fe8000800000e */
[----:B------:R-:W4:Y:S04]  /*9b30*/  LDL.LU R35, [R1+0xf8] ;  /* 0x0000f80001237983 */ /* 0x000f280000300800 */
[----:B---3--:R-:W-:Y:S04]  /*9b40*/  STS.U8 [R5+UR14+0x1200], R6 ;  /* 0x0012000605007988 */ /* 0x008fe8000800000e */
[----:B------:R-:W3:Y:S04]  /*9b50*/  LDL.LU R26, [R1+0xec] ;  /* 0x0000ec00011a7983 */ /* 0x000ee80000300800 */
[----:B------:R0:W-:Y:S04]  /*9b60*/  STS.U8 [R5+UR14+0x1400], R24 ;  /* 0x0014001805007988 */ /* 0x0001e8000800000e */
[----:B0-----:R-:W3:Y:S04]  /*9b70*/  LDL.LU R24, [R1+0xe0] ;  /* 0x0000e00001187983 */ /* 0x001ee80000300800 */
[----:B------:R-:W3:Y:S04]  /*9b80*/  LDL.LU R23, [R1+0xd8] ;  /* 0x0000d80001177983 */ /* 0x000ee80000300800 */
[----:B------:R-:W3:Y:S04]  /*9b90*/  LDL.LU R29, [R1+0xcc] ;  /* 0x0000cc00011d7983 */ /* 0x000ee80000300800 */
[----:B------:R-:W3:Y:S04]  /*9ba0*/  LDL.LU R20, [R1+0xc4] ;  /* 0x0000c40001147983 */ /* 0x000ee80000300800 */
[----:B------:R-:W3:Y:S04]  /*9bb0*/  LDL.LU R28, [R1+0xb8] ;  /* 0x0000b800011c7983 */ /* 0x000ee80000300800 */
[----:B------:R-:W3:Y:S04]  /*9bc0*/  LDL.LU R16, [R1+0xac] ;  /* 0x0000ac0001107983 */ /* 0x000ee80000300800 */
[----:B------:R-:W-:Y:S04]  /*9bd0*/  STS.U8 [R5+UR14+0x1600], R8 ;  /* 0x0016000805007988 */ /* 0x000fe8000800000e */
[----:B------:R-:W3:Y:S04]  /*9be0*/  LDL.LU R33, [R1+0xa4] ;  /* 0x0000a40001217983 */ /* 0x000ee80000300800 */
[----:B------:R-:W-:Y:S04]  /*9bf0*/  STS.U8 [R5+UR14+0x1800], R19 ;  /* 0x0018001305007988 */ /* 0x000fe8000800000e */
[----:B------:R-:W3:Y:S04]  /*9c00*/  LDL.LU R18, [R1+0x94] ;  /* 0x0000940001127983 */ /* 0x000ee80000300800 */
[----:B------:R-:W3:Y:S04]  /*9c10*/  LDL.LU R31, [R1+0x8c] ;  /* 0x00008c00011f7983 */ /* 0x000ee80000300800 */
[----:B--2---:R0:W-:Y:S04]  /*9c20*/  STS.U8 [R5+UR14+0x1a00], R21 ;  /* 0x001a001505007988 */ /* 0x0041e8000800000e */
[----:B------:R1:W-:Y:S04]  /*9c30*/  STS.U8 [R5+UR14+0x1c00], R27 ;  /* 0x001c001b05007988 */ /* 0x0003e8000800000e */
[----:B------:R2:W-:Y:S04]  /*9c40*/  STS.U8 [R5+UR14+0x1e00], R22 ;  /* 0x001e001605007988 */ /* 0x0005e8000800000e */
[----:B0-----:R-:W3:Y:S04]  /*9c50*/  LDL.LU R21, [R1+0x84] ;  /* 0x0000840001157983 */ /* 0x001ee80000300800 */
[----:B------:R-:W3:Y:S04]  /*9c60*/  LDL.LU R19, [R1+0x7c] ;  /* 0x00007c0001137983 */ /* 0x000ee80000300800 */
[----:B-1----:R-:W3:Y:S04]  /*9c70*/  LDL.LU R27, [R1+0x70] ;  /* 0x00007000011b7983 */ /* 0x002ee80000300800 */
[----:B------:R-:W-:Y:S04]  /*9c80*/  STS.U8 [R5+UR14+0x2000], R14 ;  /* 0x0020000e05007988 */ /* 0x000fe8000800000e */
[----:B------:R-:W-:Y:S04]  /*9c90*/  STS.U8 [R5+UR14+0x2200], R15 ;  /* 0x0022000f05007988 */ /* 0x000fe8000800000e */
[----:B----4-:R-:W-:Y:S04]  /*9ca0*/  STS.U8 [R5+UR14+0x2400], R35 ;  /* 0x0024002305007988 */ /* 0x010fe8000800000e */
[----:B--2---:R-:W2:Y:S04]  /*9cb0*/  LDL.LU R22, [R1+0x1dc] ;  /* 0x0001dc0001167983 */ /* 0x004ea80000300800 */
[----:B---3--:R0:W-:Y:S04]  /*9cc0*/  STS.U8 [R5+UR14+0x2600], R26 ;  /* 0x0026001a05007988 */ /* 0x0081e8000800000e */
[----:B------:R1:W-:Y:S04]  /*9cd0*/  STS.U8 [R5+UR14+0x2800], R24 ;  /* 0x0028001805007988 */ /* 0x0003e8000800000e */
[----:B0-----:R-:W3:Y:S04]  /*9ce0*/  LDL.LU R26, [R1+0x1c8] ;  /* 0x0001c800011a7983 */ /* 0x001ee80000300800 */
[----:B-1----:R-:W4:Y:S01]  /*9cf0*/  LDL.LU R24, [R1+0x1bc] ;  /* 0x0001bc0001187983 */ /* 0x002f220000300800 */
[----:B------:R-:W-:-:S03]  /*9d00*/  @!P5 IMAD.MOV R9, RZ, RZ, -R9 ;  /* 0x000000ffff09d224 */ /* 0x000fc600078e0a09 */
[----:B------:R0:W-:Y:S04]  /*9d10*/  STS.U8 [R5+UR14+0x2a00], R23 ;  /* 0x002a001705007988 */ /* 0x0001e8000800000e */
[----:B------:R1:W-:Y:S04]  /*9d20*/  STS.U8 [R5+UR14+0x2c00], R29 ;  /* 0x002c001d05007988 */ /* 0x0003e8000800000e */
[----:B------:R1:W-:Y:S04]  /*9d30*/  STS.U8 [R5+UR14+0x2e00], R20 ;  /* 0x002e001405007988 */ /* 0x0003e8000800000e */
[----:B0-----:R-:W4:Y:S01]  /*9d40*/  LDL.LU R23, [R1+0x1b0] ;  /* 0x0001b00001177983 */ /* 0x001f220000300800 */
[----:B------:R-:W-:-:S03]  /*9d50*/  @!P1 IMAD.MOV R11, RZ, RZ, -R11 ;  /* 0x000000ffff0b9224 */ /* 0x000fc600078e0a0b */
[----:B------:R0:W-:Y:S01]  /*9d60*/  STS.U8 [R5+UR14+0x3000], R28 ;  /* 0x0030001c05007988 */ /* 0x0001e2000800000e */
[----:B------:R-:W-:-:S03]  /*9d70*/  @!P3 IMAD.MOV R12, RZ, RZ, -R12 ;  /* 0x000000ffff0cb224 */ /* 0x000fc600078e0a0c */
[----:B------:R-:W-:Y:S01]  /*9d80*/  STS.U8 [R5+UR14+0x3200], R16 ;  /* 0x0032001005007988 */ /* 0x000fe2000800000e */
[----:B------:R-:W-:-:S03]  /*9d90*/  SEL R30, R17, R9, !P0 ;  /* 0x00000009111e7207 */ /* 0x000fc60004000000 */
[----:B------:R-:W-:Y:S01]  /*9da0*/  STS.U8 [R5+UR14+0x3400], R33 ;  /* 0x0034002105007988 */ /* 0x000fe2000800000e */
[----:B------:R-:W-:-:S03]  /*9db0*/  LOP3.LUT R9, R5, 0x10, RZ, 0x3c, !PT ;  /* 0x0000001005097812 */ /* 0x000fc600078e3cff */
[----:B------:R-:W-:Y:S04]  /*9dc0*/  STS.U8 [R5+UR14+0x3600], R18 ;  /* 0x0036001205007988 */ /* 0x000fe8000800000e */
[----:B-1----:R-:W4:Y:S04]  /*9dd0*/  LDL.LU R29, [R1+0x1a4] ;  /* 0x0001a400011d7983 */ /* 0x002f280000300800 */
[----:B------:R-:W-:Y:S01]  /*9de0*/  STS.U8 [R5+UR14+0x3800], R31 ;  /* 0x0038001f05007988 */ /* 0x000fe2000800000e */
[----:B------:R-:W-:-:S03]  /*9df0*/  SEL R36, R17, R11, !P0 ;  /* 0x0000000b11247207 */ /* 0x000fc60004000000 */
[----:B------:R-:W4:Y:S01]  /*9e00*/  LDL.LU R20, [R1+0x1a0] ;  /* 0x0001a00001147983 */ /* 0x000f220000300800 */
[----:B------:R-:W-:-:S03]  /*9e10*/  SEL R0, R17, R12, !P0 ;  /* 0x0000000c11007207 */ /* 0x000fc60004000000 */
[----:B0-----:R-:W4:Y:S01]  /*9e20*/  LDL.LU R28, [R1+0x194] ;  /* 0x00019400011c7983 */ /* 0x001f220000300800 */
[----:B------:R-:W-:-:S03]  /*9e30*/  SEL R2, R17, R13, !P0 ;  /* 0x0000000d11027207 */ /* 0x000fc60004000000 */
[----:B------:R0:W-:Y:S04]  /*9e40*/  STS.U8 [R5+UR14+0x3a00], R21 ;  /* 0x003a001505007988 */ /* 0x0001e8000800000e */
[----:B------:R-:W-:Y:S04]  /*9e50*/  STS.U8 [R5+UR14+0x3c00], R19 ;  /* 0x003c001305007988 */ /* 0x000fe8000800000e */
[----:B------:R1:W-:Y:S04]  /*9e60*/  STS.U8 [R5+UR14+0x3e00], R27 ;  /* 0x003e001b05007988 */ /* 0x0003e8000800000e */
[----:B0-----:R-:W4:Y:S04]  /*9e70*/  LDL.LU R21, [R1+0x17c] ;  /* 0x00017c0001157983 */ /* 0x001f280000300800 */
[----:B-1----:R-:W4:Y:S04]  /*9e80*/  LDL.LU R27, [R1+0x178] ;  /* 0x00017800011b7983 */ /* 0x002f280000300800 */
[----:B------:R-:W4:Y:S04]  /*9e90*/  LDL.LU R11, [R1+0x15c] ;  /* 0x00015c00010b7983 */ /* 0x000f280000300800 */
[----:B------:R-:W4:Y:S04]  /*9ea0*/  LDL.LU R12, [R1+0x158] ;  /* 0x00015800010c7983 */ /* 0x000f280000300800 */
[----:B--2---:R-:W-:Y:S04]  /*9eb0*/  STS.U8 [R9+UR14+0x80], R22 ;  /* 0x0000801609007988 */ /* 0x004fe8000800000e */
[----:B------:R-:W2:Y:S04]  /*9ec0*/  LDL.LU R13, [R1+0x14c] ;  /* 0x00014c00010d7983 */ /* 0x000ea80000300800 */
[----:B------:R-:W2:Y:S04]  /*9ed0*/  LDL.LU R14, [R1+0x148] ;  /* 0x00014800010e7983 */ /* 0x000ea80000300800 */
[----:B---3--:R0:W-:Y:S04]  /*9ee0*/  STS.U8 [R9+UR14+0x280], R26 ;  /* 0x0002801a09007988 */ /* 0x0081e8000800000e */
[----:B----4-:R1:W-:Y:S04]  /*9ef0*/  STS.U8 [R9+UR14+0x480], R24 ;  /* 0x0004801809007988 */ /* 0x0103e8000800000e */
[----:B0-----:R-:W3:Y:S04]  /*9f00*/  LDL.LU R26, [R1+0x144] ;  /* 0x00014400011a7983 */ /* 0x001ee80000300800 */
[----:B------:R-:W4:Y:S04]  /*9f10*/  LDL.LU R15, [R1+0x140] ;  /* 0x00014000010f7983 */ /* 0x000f280000300800 */
[----:B-1----:R-:W4:Y:S04]  /*9f20*/  LDL.LU R24, [R1+0x13c] ;  /* 0x00013c0001187983 */ /* 0x002f280000300800 */
[----:B------:R-:W4:Y:S04]  /*9f30*/  LDL.LU R22, [R1+0x138] ;  /* 0x0001380001167983 */ /* 0x000f280000300800 */
[----:B------:R0:W-:Y:S04]  /*9f40*/  STS.U8 [R9+UR14+0x680], R23 ;  /* 0x0006801709007988 */ /* 0x0001e8000800000e */
[----:B0-----:R-:W4:Y:S04]  /*9f50*/  LDL.LU R23, [R1+0x134] ;  /* 0x0001340001177983 */ /* 0x001f280000300800 */
[----:B------:R-:W4:Y:S04]  /*9f60*/  LDL.LU R35, [R1+0xf4] ;  /* 0x0000f40001237983 */ /* 0x000f280000300800 */
[----:B------:R-:W4:Y:S04]  /*9f70*/  LDL.LU R16, [R1+0xe8] ;  /* 0x0000e80001107983 */ /* 0x000f280000300800 */
[----:B------:R-:W4:Y:S04]  /*9f80*/  LDL.LU R33, [R1+0xdc] ;  /* 0x0000dc0001217983 */ /* 0x000f280000300800 */
[----:B------:R0:W-:Y:S04]  /*9f90*/  STS.U8 [R9+UR14+0x880], R29 ;  /* 0x0008801d09007988 */ /* 0x0001e8000800000e */
[----:B------:R1:W-:Y:S04]  /*9fa0*/  STS.U8 [R9+UR14+0xa80], R20 ;  /* 0x000a801409007988 */ /* 0x0003e8000800000e */
[----:B------:R0:W-:Y:S04]  /*9fb0*/  STS.U8 [R9+UR14+0xc80], R28 ;  /* 0x000c801c09007988 */ /* 0x0001e8000800000e */
[----:B------:R-:W4:Y:S04]  /*9fc0*/  LDL.LU R18, [R1+0xd4] ;  /* 0x0000d40001127983 */ /* 0x000f280000300800 */
[----:B------:R-:W4:Y:S04]  /*9fd0*/  LDL.LU R31, [R1+0xc8] ;  /* 0x0000c800011f7983 */ /* 0x000f280000300800 */
[----:B------:R-:W4:Y:S04]  /*9fe0*/  LDL.LU R19, [R1+0xc0] ;  /* 0x0000c00001137983 */ /* 0x000f280000300800 */
[----:B0-----:R-:W4:Y:S04]  /*9ff0*/  LDL.LU R29, [R1+0xb4] ;  /* 0x0000b400011d7983 */ /* 0x001f280000300800 */
[----:B-1----:R-:W4:Y:S04]  /*a000*/  LDL.LU R20, [R1+0xa8] ;  /* 0x0000a80001147983 */ /* 0x002f280000300800 */
[----:B------:R-:W4:Y:S04]  /*a010*/  LDL.LU R28, [R1+0xa0] ;  /* 0x0000a000011c7983 */ /* 0x000f280000300800 */
[----:B------:R0:W-:Y:S04]  /*a020*/  STS.U8 [R9+UR14+0xe80], R21 ;  /* 0x000e801509007988 */ /* 0x0001e8000800000e */
[----:B------:R1:W-:Y:S04]  /*a030*/  STS.U8 [R9+UR14+0x1080], R27 ;  /* 0x0010801b09007988 */ /* 0x0003e8000800000e */
[----:B------:R-:W-:Y:S04]  /*a040*/  STS.U8 [R9+UR14+0x1280], R11 ;  /* 0x0012800b09007988 */ /* 0x000fe8000800000e */
[----:B------:R-:W-:Y:S04]  /*a050*/  STS.U8 [R9+UR14+0x1480], R12 ;  /* 0x0014800c09007988 */ /* 0x000fe8000800000e */
[----:B0-----:R-:W4:Y:S04]  /*a060*/  LDL.LU R21, [R1+0x90] ;  /* 0x0000900001157983 */ /* 0x001f280000300800 */
[----:B--2---:R-:W-:Y:S04]  /*a070*/  STS.U8 [R9+UR14+0x1680], R13 ;  /* 0x0016800d09007988 */ /* 0x004fe8000800000e */
[----:B------:R-:W-:Y:S04]  /*a080*/  STS.U8 [R9+UR14+0x1880], R14 ;  /* 0x0018800e09007988 */ /* 0x000fe8000800000e */
[----:B-1----:R-:W2:Y:S04]  /*a090*/  LDL.LU R27, [R1+0x88] ;  /* 0x00008800011b7983 */ /* 0x002ea80000300800 */
[----:B---3--:R0:W-:Y:S04]  /*a0a0*/  STS.U8 [R9+UR14+0x1a80], R26 ;  /* 0x001a801a09007988 */ /* 0x0081e8000800000e */
[----:B----4-:R-:W-:Y:S04]  /*a0b0*/  STS.U8 [R9+UR14+0x1c80], R15 ;  /* 0x001c800f09007988 */ /* 0x010fe8000800000e */
[----:B------:R1:W-:Y:S04]  /*a0c0*/  STS.U8 [R9+UR14+0x1e80], R24 ;  /* 0x001e801809007988 */ /* 0x0003e8000800000e */
[----:B0-----:R-:W3:Y:S04]  /*a0d0*/  LDL.LU R26, [R1+0x80] ;  /* 0x00008000011a7983 */ /* 0x001ee80000300800 */
[----:B-1----:R-:W4:Y:S04]  /*a0e0*/  LDL.LU R24, [R1+0x78] ;  /* 0x0000780001187983 */ /* 0x002f280000300800 */
[----:B------:R0:W-:Y:S04]  /*a0f0*/  STS.U8 [R9+UR14+0x2080], R22 ;  /* 0x0020801609007988 */ /* 0x0001e8000800000e */
[----:B0-----:R-:W4:Y:S04]  /*a100*/  LDL.LU R22, [R1+0x74] ;  /* 0x0000740001167983 */ /* 0x001f280000300800 */
[----:B------:R0:W-:Y:S04]  /*a110*/  STS.U8 [R9+UR14+0x2280], R23 ;  /* 0x0022801709007988 */ /* 0x0001e8000800000e */
[----:B------:R1:W-:Y:S04]  /*a120*/  STS.U8 [R9+UR14+0x2480], R35 ;  /* 0x0024802309007988 */ /* 0x0003e8000800000e */
[----:B------:R-:W-:Y:S04]  /*a130*/  STS.U8 [R9+UR14+0x2680], R16 ;  /* 0x0026801009007988 */ /* 0x000fe8000800000e */
[----:B0-----:R-:W4:Y:S04]  /*a140*/  LDL.LU R23, [R1+0x130] ;  /* 0x0001300001177983 */ /* 0x001f280000300800 */
[----:B------:R0:W-:Y:S04]  /*a150*/  STS.U8 [R9+UR14+0x2880], R33 ;  /* 0x0028802109007988 */ /* 0x0001e8000800000e */
[----:B-1----:R-:W4:Y:S04]  /*a160*/  LDL.LU R35, [R1+0x12c] ;  /* 0x00012c0001237983 */ /* 0x002f280000300800 */
[----:B0-----:R-:W4:Y:S04]  /*a170*/  LDL.LU R33, [R1+0x128] ;  /* 0x0001280001217983 */ /* 0x001f280000300800 */
[----:B------:R-:W-:Y:S01]  /*a180*/  STS.U8 [R9+UR14+0x2a80], R18 ;  /* 0x002a801209007988 */ /* 0x000fe2000800000e */
[----:B------:R-:W-:-:S03]  /*a190*/  @!P6 IMAD.MOV R7, RZ, RZ, -R7 ;  /* 0x000000ffff07e224 */ /* 0x000fc600078e0a07 */
[----:B------:R0:W-:Y:S04]  /*a1a0*/  STS.U8 [R9+UR14+0x2c80], R31 ;  /* 0x002c801f09007988 */ /* 0x0001e8000800000e */
[----:B------:R-:W-:Y:S01]  /*a1b0*/  STS.U8 [R9+UR14+0x2e80], R19 ;  /* 0x002e801309007988 */ /* 0x000fe2000800000e */
[----:B------:R-:W-:-:S03]  /*a1c0*/  @!P4 IMAD.MOV R10, RZ, RZ, -R10 ;  /* 0x000000ffff0ac224 */ /* 0x000fc600078e0a0a */
[----:B------:R1:W-:Y:S04]  /*a1d0*/  STS.U8 [R9+UR14+0x3080], R29 ;  /* 0x0030801d09007988 */ /* 0x0003e8000800000e */
[----:B------:R-:W-:Y:S04]  /*a1e0*/  STS.U8 [R9+UR14+0x3280], R20 ;  /* 0x0032801409007988 */ /* 0x000fe8000800000e */
[----:B------:R1:W-:Y:S04]  /*a1f0*/  STS.U8 [R9+UR14+0x3480], R28 ;  /* 0x0034801c09007988 */ /* 0x0003e8000800000e */
[----:B0-----:R-:W4:Y:S01]  /*a200*/  LDL.LU R31, [R1+0x124] ;  /* 0x00012400011f7983 */ /* 0x001f220000300800 */
[----:B------:R-:W-:-:S03]  /*a210*/  SEL R25, R17, R7, !P0 ;  /* 0x0000000711197207 */ /* 0x000fc60004000000 */
[----:B-1----:R-:W4:Y:S04]  /*a220*/  LDL.LU R29, [R1+0x120] ;  /* 0x00012000011d7983 */ /* 0x002f280000300800 */
[----:B------:R-:W4:Y:S01]  /*a230*/  LDL.LU R28, [R1+0x11c] ;  /* 0x00011c00011c7983 */ /* 0x000f220000300800 */
[C---:B------:R-:W-:Y:S02]  /*a240*/  SEL R32, R17.reuse, R10, !P0 ;  /* 0x0000000a11207207 */ /* 0x040fe40004000000 */
[----:B------:R-:W-:Y:S01]  /*a250*/  SEL R34, R17, R34, !P0 ;  /* 0x0000002211227207 */ /* 0x000fe20004000000 */
[----:B------:R-:W-:Y:S04]  /*a260*/  STS.U8 [R9+UR14+0x3680], R21 ;  /* 0x0036801509007988 */ /* 0x000fe8000800000e */
[----:B--2---:R0:W-:Y:S04]  /*a270*/  STS.U8 [R9+UR14+0x3880], R27 ;  /* 0x0038801b09007988 */ /* 0x0041e8000800000e */
[----:B0-----:R-:W2:Y:S04]  /*a280*/  LDL.LU R27, [R1+0x118] ;  /* 0x00011800011b7983 */ /* 0x001ea80000300800 */
[----:B---3--:R0:W-:Y:S04]  /*a290*/  STS.U8 [R9+UR14+0x3a80], R26 ;  /* 0x003a801a09007988 */ /* 0x0081e8000800000e */
[----:B----4-:R1:W-:Y:S04]  /*a2a0*/  STS.U8 [R9+UR14+0x3c80], R24 ;  /* 0x003c801809007988 */ /* 0x0103e8000800000e */
[----:B0-----:R-:W3:Y:S04]  /*a2b0*/  LDL.LU R26, [R1+0x114] ;  /* 0x00011400011a7983 */ /* 0x001ee80000300800 */
[----:B------:R-:W4:Y:S04]  /*a2c0*/  LDL.LU R7, [R1+0x110] ;  /* 0x0001100001077983 */ /* 0x000f280000300800 */
[----:B-1----:R-:W4:Y:S04]  /*a2d0*/  LDL.LU R24, [R1+0x10c] ;  /* 0x00010c0001187983 */ /* 0x002f280000300800 */
[----:B------:R-:W4:Y:S04]  /*a2e0*/  LDL.LU R17, [R1+0x108] ;  /* 0x0001080001117983 */ /* 0x000f280000300800 */
[----:B------:R0:W-:Y:S01]  /*a2f0*/  STS.U8 [R9+UR14+0x3e80], R22 ;  /* 0x003e801609007988 */ /* 0x0001e2000800000e */
[C---:B------:R-:W-:Y:S01]  /*a300*/  IMAD R6, R5.reuse, R3, RZ ;  /* 0x0000000305067224 */ /* 0x040fe200078e02ff */
[----:B------:R-:W-:-:S02]  /*a310*/  LOP3.LUT R5, R5, 0x20, RZ, 0x3c, !PT ;  /* 0x0000002005057812 */ /* 0x000fc400078e3cff */
[----:B0-----:R-:W4:Y:S04]  /*a320*/  LDL.LU R9, [R1+0x44] ;  /* 0x0000440001097983 */ /* 0x001f280000300800 */
[----:B------:R-:W4:Y:S04]  /*a330*/  LDL.LU R10, [R1+0x40] ;  /* 0x00004000010a7983 */ /* 0x000f280000300800 */
        /* <DEDUP_REMOVED lines=10> */
[----:B------:R0:W-:Y:S04]  /*a3e0*/  STS.U8 [R5+UR14+0x100], R23 ;  /* 0x0001001705007988 */ /* 0x0001e8000800000e */
[----:B------:R-:W4:Y:S04]  /*a3f0*/  LDL.LU R22, [R1+0x14] ;  /* 0x0000140001167983 */ /* 0x000f280000300800 */
[----:B------:R1:W-:Y:S04]  /*a400*/  STS.U8 [R5+UR14+0x300], R35 ;  /* 0x0003002305007988 */ /* 0x0003e8000800000e */
[----:B0-----:R-:W4:Y:S04]  /*a410*/  LDL.LU R23, [R1+0x10] ;  /* 0x0000100001177983 */ /* 0x001f280000300800 */
[----:B------:R0:W-:Y:S04]  /*a420*/  STS.U8 [R5+UR14+0x500], R33 ;  /* 0x0005002105007988 */ /* 0x0001e8000800000e */
[----:B-1----:R-:W4:Y:S04]  /*a430*/  LDL.LU R35, [R1+0xa84] ;  /* 0x000a840001237983 */ /* 0x002f280000300800 */
[----:B0-----:R-:W4:Y:S04]  /*a440*/  LDL.LU R33, [R1+0xa80] ;  /* 0x000a800001217983 */ /* 0x001f280000300800 */
[----:B------:R0:W-:Y:S04]  /*a450*/  STS.U8 [R5+UR14+0x700], R31 ;  /* 0x0007001f05007988 */ /* 0x0001e8000800000e */
[----:B------:R1:W-:Y:S04]  /*a460*/  STS.U8 [R5+UR14+0x900], R29 ;  /* 0x0009001d05007988 */ /* 0x0003e8000800000e */
[----:B------:R1:W-:Y:S04]  /*a470*/  STS.U8 [R5+UR14+0xb00], R28 ;  /* 0x000b001c05007988 */ /* 0x0003e8000800000e */
[----:B0-----:R-:W4:Y:S04]  /*a480*/  LDL.LU R31, [R1+0xa7c] ;  /* 0x000a7c00011f7983 */ /* 0x001f280000300800 */
[----:B-1----:R-:W4:Y:S04]  /*a490*/  LDL.LU R29, [R1+0xa78] ;  /* 0x000a7800011d7983 */ /* 0x002f280000300800 */
[----:B------:R-:W4:Y:S04]  /*a4a0*/  LDL.LU R28, [R1+0xa74] ;  /* 0x000a7400011c7983 */ /* 0x000f280000300800 */
[----:B--2---:R0:W-:Y:S04]  /*a4b0*/  STS.U8 [R5+UR14+0xd00], R27 ;  /* 0x000d001b05007988 */ /* 0x0041e8000800000e */
[----:B0-----:R-:W2:Y:S04]  /*a4c0*/  LDL.LU R27, [R1+0xa70] ;  /* 0x000a7000011b7983 */ /* 0x001ea80000300800 */
[----:B---3--:R0:W-:Y:S04]  /*a4d0*/  STS.U8 [R5+UR14+0xf00], R26 ;  /* 0x000f001a05007988 */ /* 0x0081e8000800000e */
[----:B----4-:R-:W-:Y:S04]  /*a4e0*/  STS.U8 [R5+UR14+0x1100], R7 ;  /* 0x0011000705007988 */ /* 0x010fe8000800000e */
[----:B------:R1:W-:Y:S04]  /*a4f0*/  STS.U8 [R5+UR14+0x1300], R24 ;  /* 0x0013001805007988 */ /* 0x0003e8000800000e */
[----:B0-----:R-:W3:Y:S04]  /*a500*/  LDL.LU R26, [R1+0xa6c] ;  /* 0x000a6c00011a7983 */ /* 0x001ee80000300800 */
[----:B------:R0:W-:Y:S04]  /*a510*/  STS.U8 [R5+UR14+0x1500], R17 ;  /* 0x0015001105007988 */ /* 0x0001e8000800000e */
[----:B-1----:R-:W4:Y:S04]  /*a520*/  LDL.LU R24, [R1+0xa68] ;  /* 0x000a680001187983 */ /* 0x002f280000300800 */
[----:B0-----:R-:W2:Y:S01]  /*a530*/  LDL.LU R5, [R1+0xa64] ;  /* 0x000a640001057983 */ /* 0x001ea20000300800 */
[----:B------:R-:W-:Y:S01]  /*a540*/  IMAD.U32 R3, RZ, RZ, UR18 ;  /* 0x00000012ff037e24 */ /* 0x000fe2000f8e00ff */
[C---:B------:R-:W-:Y:S01]  /*a550*/  IADD3 R8, P0, PT, R6.reuse, UR10, RZ ;  /* 0x0000000a06087c10 */ /* 0x040fe2000ff1e0ff */
[----:B------:R-:W0:Y:S02]  /*a560*/  LDCU UR10, c[0x0][0x3b0] ;  /* 0x00007600ff0a77ac */ /* 0x000e240008000800 */
[----:B------:R-:W-:Y:S01]  /*a570*/  IMAD R3, R3, 0x80, R6 ;  /* 0x0000008003037824 */ /* 0x000fe200078e0206 */
[----:B------:R-:W-:Y:S01]  /*a580*/  LEA.HI.X.SX32 R6, R6, UR11, 0x1, P0 ;  /* 0x0000000b06067c11 */ /* 0x000fe200080f0eff */
[----:B------:R-:W1:Y:S03]  /*a590*/  LDCU UR11, c[0x0][0x3b0] ;  /* 0x00007600ff0b77ac */ /* 0x000e660008000800 */
[C---:B------:R-:W-:Y:S01]  /*a5a0*/  IADD3 R7, P0, PT, R3.reuse, UR4, RZ ;  /* 0x0000000403077c10 */ /* 0x040fe2000ff1e0ff */
[----:B------:R-:W0:Y:S03]  /*a5b0*/  LDCU UR4, c[0x0][0x3b0] ;  /* 0x00007600ff0477ac */ /* 0x000e260008000800 */
[----:B------:R-:W-:Y:S01]  /*a5c0*/  LEA.HI.X.SX32 R3, R3, UR5, 0x1, P0 ;  /* 0x0000000503037c11 */ /* 0x000fe200080f0eff */
[----:B------:R-:W0:Y:S01]  /*a5d0*/  LDCU UR5, c[0x0][0x3b0] ;  /* 0x00007600ff0577ac */ /* 0x000e220008000800 */
[----:B------:R-:W-:-:S03]  /*a5e0*/  IMAD R37, R37, UR39, RZ ;  /* 0x0000002725257c24 */ /* 0x000fc6000f8e02ff */
[----:B------:R1:W-:Y:S01]  /*a5f0*/  STL [R1+0xa60], R3 ;  /* 0x000a600301007387 */ /* 0x0003e20000100800 */
[----:B------:R-:W-:Y:S02]  /*a600*/  IMAD R2, R2, UR41, RZ ;  /* 0x0000002902027c24 */ /* 0x000fe4000f8e02ff */
[----:B------:R-:W-:Y:S02]  /*a610*/  IMAD R0, R0, UR42, RZ ;  /* 0x0000002a00007c24 */ /* 0x000fe4000f8e02ff */
[----:B-1----:R-:W-:Y:S02]  /*a620*/  IMAD R3, R4, UR40, RZ ;  /* 0x0000002804037c24 */ /* 0x002fe4000f8e02ff */
[----:B------:R-:W-:Y:S02]  /*a630*/  IMAD R17, R18, UR26, RZ ;  /* 0x0000001a12117c24 */ /* 0x000fe4000f8e02ff */
[----:B0-----:R-:W-:Y:S02]  /*a640*/  IMAD R18, R19, UR10, RZ ;  /* 0x0000000a13127c24 */ /* 0x001fe4000f8e02ff */
[----:B------:R-:W-:-:S02]  /*a650*/  IMAD R9, R9, UR6, RZ ;  /* 0x0000000609097c24 */ /* 0x000fc4000f8e02ff */
[----:B------:R-:W-:Y:S02]  /*a660*/  IMAD R19, R20, UR11, RZ ;  /* 0x0000000b14137c24 */ /* 0x000fe4000f8e02ff */
[----:B------:R-:W-:Y:S02]  /*a670*/  IMAD R20, R21, UR27, RZ ;  /* 0x0000001b15147c24 */ /* 0x000fe4000f8e02ff */
[----:B------:R-:W-:Y:S02]  /*a680*/  IMAD R15, R15, UR24, RZ ;  /* 0x000000180f0f7c24 */ /* 0x000fe4000f8e02ff */
[----:B------:R-:W-:Y:S02]  /*a690*/  IMAD R4, R34, UR5, RZ ;  /* 0x0000000522047c24 */ /* 0x000fe4000f8e02ff */
[----:B------:R-:W-:Y:S02]  /*a6a0*/  IMAD R21, R22, UR28, RZ ;  /* 0x0000001c16157c24 */ /* 0x000fe4000f8e02ff */
[----:B------:R-:W-:-:S02]  /*a6b0*/  IMAD R35, R35, UR38, RZ ;  /* 0x0000002623237c24 */ /* 0x000fc4000f8e02ff */
[----:B------:R-:W-:-:S05]  /*a6c0*/  IMAD R33, R33, UR37, RZ ;  /* 0x0000002521217c24 */ /* 0x000fca000f8e02ff */
[----:B------:R-:W-:Y:S04]  /*a6d0*/  STL [R1+0xa58], R33 ;  /* 0x000a582101007387 */ /* 0x000fe80000100800 */
[----:B------:R-:W-:Y:S04]  /*a6e0*/  STL [R1+0xa50], R35 ;  /* 0x000a502301007387 */ /* 0x000fe80000100800 */
[----:B------:R-:W-:Y:S04]  /*a6f0*/  STL [R1+0xa4c], R37 ;  /* 0x000a4c2501007387 */ /* 0x000fe80000100800 */
[----:B------:R0:W-:Y:S04]  /*a700*/  STL [R1+0x8], R3 ;  /* 0x0000080301007387 */ /* 0x0001e80000100800 */
[----:B------:R1:W-:Y:S04]  /*a710*/  STL [R1+0xc], R2 ;  /* 0x00000c0201007387 */ /* 0x0003e80000100800 */
[----:B------:R1:W-:Y:S01]  /*a720*/  STL [R1+0x14], R0 ;  /* 0x0000140001007387 */ /* 0x0003e20000100800 */
[----:B0-----:R-:W-:-:S02]  /*a730*/  IMAD R3, R36, UR43, RZ ;  /* 0x0000002b24037c24 */ /* 0x001fc4000f8e02ff */
[----:B------:R-:W-:Y:S02]  /*a740*/  IMAD R22, R23, UR29, RZ ;  /* 0x0000001d17167c24 */ /* 0x000fe4000f8e02ff */
[----:B-1----:R-:W-:Y:S02]  /*a750*/  IMAD R2, R32, UR44, RZ ;  /* 0x0000002c20027c24 */ /* 0x002fe4000f8e02ff */
[----:B------:R-:W-:Y:S01]  /*a760*/  IMAD R0, R30, UR45, RZ ;  /* 0x0000002d1e007c24 */ /* 0x000fe2000f8e02ff */
[----:B------:R0:W-:Y:S04]  /*a770*/  STL [R1+0x18], R3 ;  /* 0x0000180301007387 */ /* 0x0001e80000100800 */
[----:B------:R1:W-:Y:S01]  /*a780*/  STL [R1+0xa48], R0 ;  /* 0x000a480001007387 */ /* 0x0003e20000100800 */
[----:B------:R-:W-:-:S03]  /*a790*/  IMAD R16, R16, UR25, RZ ;  /* 0x0000001910107c24 */ /* 0x000fc6000f8e02ff */
[----:B------:R1:W-:Y:S01]  /*a7a0*/  STL [R1+0x20], R2 ;  /* 0x0000200201007387 */ /* 0x0003e20000100800 */
[----:B0-----:R-:W-:Y:S02]  /*a7b0*/  SHF.R.S32.HI R3, RZ, 0x1f, R15 ;  /* 0x0000001fff037819 */ /* 0x001fe4000001140f */
[C---:B-1----:R-:W-:Y:S02]  /*a7c0*/  IADD3 R0, P1, PT, R9.reuse, R7, RZ ;  /* 0x0000000709007210 */ /* 0x042fe40007f3e0ff */
[----:B------:R-:W-:Y:S01]  /*a7d0*/  IADD3 R2, P0, PT, R9, R8, RZ ;  /* 0x0000000809027210 */ /* 0x000fe20007f1e0ff */
[----:B--2---:R-:W-:Y:S02]  /*a7e0*/  IMAD R23, R5, UR30, RZ ;  /* 0x0000001e05177c24 */ /* 0x004fe4000f8e02ff */
[----:B------:R-:W-:-:S05]  /*a7f0*/  IMAD R5, R25, UR4, RZ ;  /* 0x0000000419057c24 */ /* 0x000fca000f8e02ff */
[----:B------:R-:W-:Y:S04]  /*a800*/  STL [R1+0xa54], R5 ;  /* 0x000a540501007387 */ /* 0x000fe80000100800 */
[----:B------:R-:W-:Y:S04]  /*a810*/  STL [R1+0xa5c], R4 ;  /* 0x000a5c0401007387 */ /* 0x000fe80000100800 */
[----:B------:R0:W-:Y:S04]  /*a820*/  STL [R1+0x258], R2 ;  /* 0x0002580201007387 */ /* 0x0001e80000100800 */
[----:B------:R1:W-:Y:S04]  /*a830*/  STL [R1+0x260], R0 ;  /* 0x0002600001007387 */ /* 0x0003e80000100800 */
[----:B------:R2:W-:Y:S01]  /*a840*/  STL [R1], R3 ;  /* 0x0000000301007387 */ /* 0x0005e20000100800 */
[----:B0-----:R-:W-:-:S02]  /*a850*/  SHF.R.S32.HI R2, RZ, 0x1f, R17 ;  /* 0x0000001fff027819 */ /* 0x001fc40000011411 */
[----:B-1----:R-:W-:Y:S02]  /*a860*/  SHF.R.S32.HI R0, RZ, 0x1f, R16 ;  /* 0x0000001fff007819 */ /* 0x002fe40000011410 */
[----:B--2---:R-:W-:-:S03]  /*a870*/  SHF.R.S32.HI R3, RZ, 0x1f, R18 ;  /* 0x0000001fff037819 */ /* 0x004fc60000011412 */
[----:B------:R0:W-:Y:S01]  /*a880*/  STL [R1+0x4], R0 ;  /* 0x0000040001007387 */ /* 0x0001e20000100800 */
[----:B------:R-:W-:-:S03]  /*a890*/  SHF.R.S32.HI R25, RZ, 0x1f, R9 ;  /* 0x0000001fff197819 */ /* 0x000fc60000011409 */
[----:B------:R1:W-:Y:S04]  /*a8a0*/  STL [R1+0x10], R2 ;  /* 0x0000100201007387 */ /* 0x0003e80000100800 */
[----:B------:R2:W-:Y:S01]  /*a8b0*/  STL [R1+0x1c], R3 ;  /* 0x00001c0301007387 */ /* 0x0005e20000100800 */
[----:B0-----:R-:W-:Y:S02]  /*a8c0*/  SHF.R.S32.HI R0, RZ, 0x1f, R19 ;  /* 0x0000001fff007819 */ /* 0x001fe40000011413 */
[----:B-1----:R-:W-:-:S03]  /*a8d0*/  SHF.R.S32.HI R2, RZ, 0x1f, R20 ;  /* 0x0000001fff027819 */ /* 0x002fc60000011414 */
[----:B------:R0:W-:Y:S01]  /*a8e0*/  STL [R1+0x28], R0 ;  /* 0x0000280001007387 */ /* 0x0001e20000100800 */
[----:B--2---:R-:W-:-:S03]  /*a8f0*/  SHF.R.S32.HI R3, RZ, 0x1f, R21 ;  /* 0x0000001fff037819 */ /* 0x004fc60000011415 */
[----:B------:R-:W-:Y:S04]  /*a900*/  STL [R1+0x30], R2 ;  /* 0x0000300201007387 */ /* 0x000fe80000100800 */
[----:B------:R1:W-:Y:S01]  /*a910*/  STL [R1+0x38], R3 ;  /* 0x0000380301007387 */ /* 0x0003e20000100800 */
[----:B0-----:R-:W-:Y:S01]  /*a920*/  SHF.R.S32.HI R0, RZ, 0x1f, R22 ;  /* 0x0000001fff007819 */ /* 0x001fe20000011416 */
[----:B-1----:R-:W-:-:S04]  /*a930*/  IMAD.X R3, R25, 0x1, R6, P0 ;  /* 0x0000000119037824 */ /* 0x002fc800000e0606 */
[----:B------:R-:W-:Y:S04]  /*a940*/  STL [R1+0x3c], R0 ;  /* 0x00003c0001007387 */ /* 0x000fe80000100800 */
[----:B------:R0:W-:Y:S04]  /*a950*/  STL [R1+0x254], R3 ;  /* 0x0002540301007387 */ /* 0x0001e80000100800 */
[----:B0-----:R-:W2:Y:S01]  /*a960*/  LDL.LU R3, [R1+0xa60] ;  /* 0x000a600001037983 */ /* 0x001ea20000300800 */
[----:B------:R-:W-:Y:S02]  /*a970*/  IMAD R10, R10, UR8, RZ ;  /* 0x000000080a0a7c24 */ /* 0x000fe4000f8e02ff */
[----:B------:R-:W-:-:S03]  /*a980*/  IMAD R11, R11, UR9, RZ ;  /* 0x000000090b0b7c24 */ /* 0x000fc6000f8e02ff */
[----:B------:R-:W-:Y:S01]  /*a990*/  SHF.R.S32.HI R9, RZ, 0x1f, R10 ;  /* 0x0000001fff097819 */ /* 0x000fe2000001140a */
[----:B------:R-:W-:Y:S01]  /*a9a0*/  IMAD R12, R12, UR12, RZ ;  /* 0x0000000c0c0c7c24 */ /* 0x000fe2000f8e02ff */
[----:B------:R-:W-:Y:S01]  /*a9b0*/  SHF.R.S32.HI R30, RZ, 0x1f, R11 ;  /* 0x0000001fff1e7819 */ /* 0x000fe2000001140b */
[----:B------:R-:W-:-:S03]  /*a9c0*/  IMAD R13, R13, UR19, RZ ;  /* 0x000000130d0d7c24 */ /* 0x000fc6000f8e02ff */
[----:B------:R-:W-:Y:S01]  /*a9d0*/  SHF.R.S32.HI R32, RZ, 0x1f, R12 ;  /* 0x0000001fff207819 */ /* 0x000fe2000001140c */
[----:B------:R-:W-:Y:S01]  /*a9e0*/  IMAD R14, R14, UR20, RZ ;  /* 0x000000140e0e7c24 */ /* 0x000fe2000f8e02ff */
[----:B------:R-:W-:-:S04]  /*a9f0*/  SHF.R.S32.HI R34, RZ, 0x1f, R13 ;  /* 0x0000001fff227819 */ /* 0x000fc8000001140d */
[----:B------:R-:W-:Y:S01]  /*aa00*/  SHF.R.S32.HI R36, RZ, 0x1f, R14 ;  /* 0x0000001fff247819 */ /* 0x000fe2000001140e */
[----:B--2---:R-:W-:-:S05]  /*aa10*/  IMAD.X R25, R25, 0x1, R3, P1 ;  /* 0x0000000119197824 */ /* 0x004fca00008e0603 */
[----:B------:R0:W-:Y:S02]  /*aa20*/  STL [R1+0x25c], R25 ;  /* 0x00025c1901007387 */ /* 0x0001e40000100800 */
[C---:B0-----:R-:W-:Y:S02]  /*aa30*/  IADD3 R25, P1, PT, R10.reuse, R8, RZ ;  /* 0x000000080a197210 */ /* 0x041fe40007f3e0ff */
[----:B------:R-:W-:-:S03]  /*aa40*/  IADD3 R10, P3, PT, R10, R7, RZ ;  /* 0x000000070a0a7210 */ /* 0x000fc60007f7e0ff */
[----:B------:R0:W-:Y:S04]  /*aa50*/  STL [R1+0x268], R25 ;  /* 0x0002681901007387 */ /* 0x0001e80000100800 */
[----:B------:R1:W-:Y:S01]  /*aa60*/  STL [R1+0x270], R10 ;  /* 0x0002700a01007387 */ /* 0x0003e20000100800 */
[CC--:B0-----:R-:W-:Y:S02]  /*aa70*/  IADD3 R25, P4, PT, R11.reuse, R8.reuse, RZ ;  /* 0x000000080b197210 */ /* 0x0c1fe40007f9e0ff */
[-C--:B-1----:R-:W-:Y:S02]  /*aa80*/  IADD3 R10, P5, PT, R11, R7.reuse, RZ ;  /* 0x000000070b0a7210 */ /* 0x082fe40007fbe0ff */
[C---:B------:R-:W-:Y:S01]  /*aa90*/  IADD3 R11, P6, PT, R12.reuse, R8, RZ ;  /* 0x000000080c0b7210 */ /* 0x040fe20007fde0ff */
[----:B------:R-:W-:Y:S01]  /*aaa0*/  STL [R1+0x278], R25 ;  /* 0x0002781901007387 */ /* 0x000fe20000100800 */
[----:B------:R-:W-:-:S03]  /*aab0*/  IADD3 R12, P0, PT, R12, R7, RZ ;  /* 0x000000070c0c7210 */ /* 0x000fc60007f1e0ff */
[----:B------:R0:W-:Y:S04]  /*aac0*/  STL [R1+0x280], R10 ;  /* 0x0002800a01007387 */ /* 0x0001e80000100800 */
[----:B------:R1:W-:Y:S01]  /*aad0*/  STL [R1+0x288], R11 ;  /* 0x0002880b01007387 */ /* 0x0003e20000100800 */
[----:B0-----:R-:W-:-:S03]  /*aae0*/  IMAD.X R10, R9, 0x1, R6, P1 ;  /* 0x00000001090a7824 */ /* 0x001fc600008e0606 */
[----:B------:R-:W-:Y:S01]  /*aaf0*/  STL [R1+0x290], R12 ;  /* 0x0002900c01007387 */ /* 0x000fe20000100800 */
[----:B------:R-:W-:Y:S01]  /*ab00*/  IMAD.X R9, R9, 0x1, R3, P3 ;  /* 0x0000000109097824 */ /* 0x000fe200018e0603 */
[C---:B-1----:R-:W-:Y:S02]  /*ab10*/  IADD3 R11, P1, PT, R13.reuse, R8, RZ ;  /* 0x000000080d0b7210 */ /* 0x042fe40007f3e0ff */
[----:B------:R0:W-:Y:S04]  /*ab20*/  STL [R1+0x264], R10 ;  /* 0x0002640a01007387 */ /* 0x0001e80000100800 */
[----:B------:R1:W-:Y:S04]  /*ab30*/  STL [R1+0x298], R11 ;  /* 0x0002980b01007387 */ /* 0x0003e80000100800 */
[----:B------:R2:W-:Y:S01]  /*ab40*/  STL [R1+0x26c], R9 ;  /* 0x00026c0901007387 */ /* 0x0005e20000100800 */
[----:B0-----:R-:W-:Y:S01]  /*ab50*/  IADD3 R10, P3, PT, R13, R7, RZ ;  /* 0x000000070d0a7210 */ /* 0x001fe20007f7e0ff */
[----:B-1----:R-:W-:-:S04]  /*ab60*/  IMAD.X R11, R30, 0x1, R6, P4 ;  /* 0x000000011e0b7824 */ /* 0x002fc800020e0606 */
[----:B------:R0:W-:Y:S01]  /*ab70*/  STL [R1+0x2a0], R10 ;  /* 0x0002a00a01007387 */ /* 0x0001e20000100800 */
[----:B--2---:R-:W-:-:S03]  /*ab80*/  IADD3 R9, P4, PT, R14, R8, RZ ;  /* 0x000000080e097210 */ /* 0x004fc60007f9e0ff */
[----:B------:R1:W-:Y:S04]  /*ab90*/  STL [R1+0x274], R11 ;  /* 0x0002740b01007387 */ /* 0x0003e80000100800 */
[----:B------:R-:W2:Y:S01]  /*aba0*/  LDL.LU R13, [R1+0x10] ;  /* 0x00001000010d7983 */ /* 0x000ea20000300800 */
[----:B0-----:R-:W-:-:S03]  /*abb0*/  IMAD.X R10, R30, 0x1, R3, P5 ;  /* 0x000000011e0a7824 */ /* 0x001fc600028e0603 */
[----:B------:R0:W-:Y:S01]  /*abc0*/  STL [R1+0x2a8], R9 ;  /* 0x0002a80901007387 */ /* 0x0001e20000100800 */
[----:B-1----:R-:W-:-:S03]  /*abd0*/  IMAD.X R11, R32, 0x1, R6, P6 ;  /* 0x00000001200b7824 */ /* 0x002fc600030e0606 */
[----:B------:R-:W-:Y:S01]  /*abe0*/  STL [R1+0x27c], R10 ;  /* 0x00027c0a01007387 */ /* 0x000fe20000100800 */
[----:B0-----:R-:W-:-:S03]  /*abf0*/  IADD3 R9, P5, PT, R14, R7, RZ ;  /* 0x000000070e097210 */ /* 0x001fc60007fbe0ff */
[----:B------:R-:W2:Y:S04]  /*ac00*/  LDL.LU R14, [R1+0x4] ;  /* 0x00000400010e7983 */ /* 0x000ea80000300800 */
[----:B------:R0:W-:Y:S04]  /*ac10*/  STL [R1+0x2b0], R9 ;  /* 0x0002b00901007387 */ /* 0x0001e80000100800 */
[----:B------:R-:W-:Y:S01]  /*ac20*/  STL [R1+0x284], R11 ;  /* 0x0002840b01007387 */ /* 0x000fe20000100800 */
[----:B0-----:R-:W-:-:S03]  /*ac30*/  IMAD.X R9, R32, 0x1, R3, P0 ;  /* 0x0000000120097824 */ /* 0x001fc600000e0603 */
[----:B------:R-:W2:Y:S01]  /*ac40*/  LDL.LU R32, [R1] ;  /* 0x0000000001207983 */ /* 0x000ea20000300800 */
[----:B------:R-:W-:Y:S01]  /*ac50*/  IADD3 R10, P6, PT, R15, R8, RZ ;  /* 0x000000080f0a7210 */ /* 0x000fe20007fde0ff */
[----:B------:R-:W-:-:S04]  /*ac60*/  IMAD.X R12, R34, 0x1, R6, P1 ;  /* 0x00000001220c7824 */ /* 0x000fc800008e0606 */
[----:B------:R0:W-:Y:S04]  /*ac70*/  STL [R1+0x2b8], R10 ;  /* 0x0002b80a01007387 */ /* 0x0001e80000100800 */
[----:B------:R1:W-:Y:S01]  /*ac80*/  STL [R1+0x28c], R9 ;  /* 0x00028c0901007387 */ /* 0x0003e20000100800 */
[----:B0-----:R-:W-:-:S03]  /*ac90*/  IADD3 R10, P0, PT, R15, R7, RZ ;  /* 0x000000070f0a7210 */ /* 0x001fc60007f1e0ff */
[----:B-1----:R-:W2:Y:S01]  /*aca0*/  LDL.LU R9, [R1+0x1c] ;  /* 0x00001c0001097983 */ /* 0x002ea20000300800 */
[----:B------:R-:W-:-:S03]  /*acb0*/  IADD3 R11, P1, PT, R16, R8, RZ ;  /* 0x00000008100b7210 */ /* 0x000fc60007f3e0ff */
[----:B------:R0:W-:Y:S04]  /*acc0*/  STL [R1+0x2e4], R10 ;  /* 0x0002e40a01007387 */ /* 0x0001e80000100800 */
[----:B------:R1:W-:Y:S01]  /*acd0*/  STL [R1+0x294], R12 ;  /* 0x0002940c01007387 */ /* 0x0003e20000100800 */
[----:B------:R-:W-:Y:S02]  /*ace0*/  IMAD.X R15, R36, 0x1, R6, P4 ;  /* 0x00000001240f7824 */ /* 0x000fe400020e0606 */
[----:B0-----:R-:W-:Y:S01]  /*acf0*/  IMAD.X R10, R34, 0x1, R3, P3 ;  /* 0x00000001220a7824 */ /* 0x001fe200018e0603 */
[----:B-1----:R-:W2:Y:S04]  /*ad00*/  LDL.LU R12, [R1+0x28] ;  /* 0x00002800010c7983 */ /* 0x002ea80000300800 */
[----:B------:R0:W-:Y:S04]  /*ad10*/  STL [R1+0x2ec], R11 ;  /* 0x0002ec0b01007387 */ /* 0x0001e80000100800 */
[----:B------:R1:W-:Y:S01]  /*ad20*/  STL [R1+0x29c], R10 ;  /* 0x00029c0a01007387 */ /* 0x0003e20000100800 */
[----:B------:R-:W-:-:S03]  /*ad30*/  IADD3 R30, P3, PT, R16, R7, RZ ;  /* 0x00000007101e7210 */ /* 0x000fc60007f7e0ff */
[----:B0-----:R-:W2:Y:S01]  /*ad40*/  LDL.LU R11, [R1+0x30] ;  /* 0x00003000010b7983 */ /* 0x001ea20000300800 */
[----:B-1----:R-:W-:-:S03]  /*ad50*/  IADD3 R10, P4, PT, R17, R8, RZ ;  /* 0x00000008110a7210 */ /* 0x002fc60007f9e0ff */
[----:B------:R0:W-:Y:S04]  /*ad60*/  STL [R1+0x2a4], R15 ;  /* 0x0002a40f01007387 */ /* 0x0001e80000100800 */
[----:B------:R1:W-:Y:S01]  /*ad70*/  STL [R1+0x2fc], R10 ;  /* 0x0002fc0a01007387 */ /* 0x0003e20000100800 */
[----:B0-----:R-:W-:Y:S01]  /*ad80*/  IMAD.X R15, R36, 0x1, R3, P5 ;  /* 0x00000001240f7824 */ /* 0x001fe200028e0603 */
[----:B------:R-:W-:Y:S02]  /*ad90*/  IADD3 R17, P5, PT, R17, R7, RZ ;  /* 0x0000000711117210 */ /* 0x000fe40007fbe0ff */
[----:B-1----:R-:W2:Y:S04]  /*ada0*/  LDL.LU R10, [R1+0x38] ;  /* 0x00003800010a7983 */ /* 0x002ea80000300800 */
[----:B------:R-:W-:Y:S04]  /*adb0*/  STL [R1+0x2f4], R30 ;  /* 0x0002f41e01007387 */ /* 0x000fe80000100800 */
[----:B------:R-:W-:Y:S04]  /*adc0*/  STL [R1+0x2ac], R15 ;  /* 0x0002ac0f01007387 */ /* 0x000fe80000100800 */
[----:B------:R2:W-:Y:S04]  /*add0*/  STL [R1+0x9e0], R30 ;  /* 0x0009e01e01007387 */ /* 0x0005e80000100800 */
[----:B------:R-:W-:Y:S04]  /*ade0*/  STL [R1+0x304], R17 ;  /* 0x0003041101007387 */ /* 0x000fe80000100800 */
[----:B------:R-:W2:Y:S01]  /*adf0*/  LDL.LU R25, [R1+0x3c] ;  /* 0x00003c0001197983 */ /* 0x000ea20000300800 */
[----:B----4-:R-:W-:-:S02]  /*ae00*/  IMAD R24, R24, UR31, RZ ;  /* 0x0000001f18187c24 */ /* 0x010fc4000f8e02ff */
[----:B---3--:R-:W-:-:S03]  /*ae10*/  IMAD R26, R26, UR32, RZ ;  /* 0x000000201a1a7c24 */ /* 0x008fc6000f8e02ff */
[----:B------:R-:W-:Y:S01]  /*ae20*/  SHF.R.S32.HI R4, RZ, 0x1f, R24 ;  /* 0x0000001fff047819 */ /* 0x000fe20000011418 */
[----:B------:R-:W-:Y:S01]  /*ae30*/  IMAD R27, R27, UR33, RZ ;  /* 0x000000211b1b7c24 */ /* 0x000fe2000f8e02ff */
[----:B------:R-:W-:Y:S01]  /*ae40*/  SHF.R.S32.HI R2, RZ, 0x1f, R23 ;  /* 0x0000001fff027819 */ /* 0x000fe20000011417 */
[----:B------:R-:W-:Y:S01]  /*ae50*/  IMAD R28, R28, UR34, RZ ;  /* 0x000000221c1c7c24 */ /* 0x000fe2000f8e02ff */
[----:B------:R-:W-:Y:S01]  /*ae60*/  SHF.R.S32.HI R33, RZ, 0x1f, R26 ;  /* 0x0000001fff217819 */ /* 0x000fe2000001141a */
[----:B------:R-:W-:Y:S01]  /*ae70*/  IMAD R29, R29, UR35, RZ ;  /* 0x000000231d1d7c24 */ /* 0x000fe2000f8e02ff */
[----:B------:R-:W-:Y:S01]  /*ae80*/  SHF.R.S32.HI R5, RZ, 0x1f, R27 ;  /* 0x0000001fff057819 */ /* 0x000fe2000001141b */
[----:B------:R-:W-:Y:S01]  /*ae90*/  IMAD R31, R31, UR36, RZ ;  /* 0x000000241f1f7c24 */ /* 0x000fe2000f8e02ff */
[----:B------:R-:W-:Y:S01]  /*aea0*/  SHF.R.S32.HI R35, RZ, 0x1f, R28 ;  /* 0x0000001fff237819 */ /* 0x000fe2000001141c */
[--C-:B--2---:R-:W-:Y:S02]  /*aeb0*/  IMAD.X R30, R14, 0x1, R6.reuse, P1 ;  /* 0x000000010e1e7824 */ /* 0x104fe400008e0606 */
[----:B------:R-:W-:Y:S01]  /*aec0*/  IMAD.X R15, R32, 0x1, R6, P6 ;  /* 0x00000001200f7824 */ /* 0x000fe200030e0606 */
[----:B------:R-:W-:-:S04]  /*aed0*/  IADD3 R16, P6, PT, R18, R8, RZ ;  /* 0x0000000812107210 */ /* 0x000fc80007fde0ff */
[----:B------:R0:W-:Y:S04]  /*aee0*/  STL [R1+0x2b4], R15 ;  /* 0x0002b40f01007387 */ /* 0x0001e80000100800 */
[----:B------:R1:W-:Y:S01]  /*aef0*/  STL [R1+0x30c], R16 ;  /* 0x00030c1001007387 */ /* 0x0003e20000100800 */
[----:B0-----:R-:W-:Y:S01]  /*af00*/  IMAD.X R15, R32, 0x1, R3, P0 ;  /* 0x00000001200f7824 */ /* 0x001fe200000e0603 */
[----:B-1----:R-:W-:-:S04]  /*af10*/  IADD3 R16, P0, PT, R18, R7, RZ ;  /* 0x0000000712107210 */ /* 0x002fc80007f1e0ff */
[----:B------:R0:W-:Y:S01]  /*af20*/  STL [R1+0x2bc], R15 ;  /* 0x0002bc0f01007387 */ /* 0x0001e20000100800 */
[----:B------:R-:W-:Y:S01]  /*af30*/  IMAD.X R32, R14, 0x1, R3, P3 ;  /* 0x000000010e207824 */ /* 0x000fe200018e0603 */
[C---:B------:R-:W-:Y:S02]  /*af40*/  IADD3 R14, P3, PT, R19.reuse, R7, RZ ;  /* 0x00000007130e7210 */ /* 0x040fe40007f7e0ff */
[----:B------:R-:W-:Y:S01]  /*af50*/  STL [R1+0x314], R16 ;  /* 0x0003141001007387 */ /* 0x000fe20000100800 */
[----:B0-----:R-:W-:-:S05]  /*af60*/  IADD3 R15, P1, PT, R19, R8, RZ ;  /* 0x00000008130f7210 */ /* 0x001fca0007f3e0ff */
[----:B------:R0:W-:Y:S04]  /*af70*/  STL [R1+0x31c], R15 ;  /* 0x00031c0f01007387 */ /* 0x0001e80000100800 */
[----:B------:R-:W-:Y:S04]  /*af80*/  STL [R1+0x2e8], R30 ;  /* 0x0002e81e01007387 */ /* 0x000fe80000100800 */
[----:B------:R-:W-:Y:S01]  /*af90*/  STL [R1+0x9e8], R30 ;  /* 0x0009e81e01007387 */ /* 0x000fe20000100800 */
[----:B0-----:R-:W-:-:S03]  /*afa0*/  IMAD.X R15, R13, 0x1, R6, P4 ;  /* 0x000000010d0f7824 */ /* 0x001fc600020e0606 */
[----:B------:R0:W-:Y:S04]  /*afb0*/  STL [R1+0x324], R14 ;  /* 0x0003240e01007387 */ /* 0x0001e80000100800 */
[----:B------:R-:W-:Y:S01]  /*afc0*/  STL [R1+0x2f0], R32 ;  /* 0x0002f02001007387 */ /* 0x000fe20000100800 */
[----:B0-----:R-:W-:-:S03]  /*afd0*/  IADD3 R14, P4, PT, R20, R8, RZ ;  /* 0x00000008140e7210 */ /* 0x001fc60007f9e0ff */
[----:B------:R0:W-:Y:S04]  /*afe0*/  STL [R1+0x2f8], R15 ;  /* 0x0002f80f01007387 */ /* 0x0001e80000100800 */
[----:B------:R-:W-:Y:S04]  /*aff0*/  STL [R1+0x9e4], R32 ;  /* 0x0009e42001007387 */ /* 0x000fe80000100800 */
[----:B------:R1:W-:Y:S01]  /*b000*/  STL [R1+0x32c], R14 ;  /* 0x00032c0e01007387 */ /* 0x0003e20000100800 */
[----:B0-----:R-:W-:Y:S02]  /*b010*/  IMAD.X R15, R9, 0x1, R6, P6 ;  /* 0x00000001090f7824 */ /* 0x001fe400030e0606 */
[----:B-1----:R-:W-:Y:S01]  /*b020*/  IMAD.X R14, R13, 0x1, R3, P5 ;  /* 0x000000010d0e7824 */ /* 0x002fe200028e0603 */
[----:B------:R-:W-:-:S04]  /*b030*/  IADD3 R13, P5, PT, R20, R7, RZ ;  /* 0x00000007140d7210 */ /* 0x000fc80007fbe0ff */
[----:B------:R0:W-:Y:S04]  /*b040*/  STL [R1+0x300], R14 ;  /* 0x0003000e01007387 */ /* 0x0001e80000100800 */
[----:B------:R1:W-:Y:S01]  /*b050*/  STL [R1+0x334], R13 ;  /* 0x0003340d01007387 */ /* 0x0003e20000100800 */
[----:B0-----:R-:W-:-:S03]  /*b060*/  IADD3 R14, P6, PT, R21, R8, RZ ;  /* 0x00000008150e7210 */ /* 0x001fc60007fde0ff */
[----:B------:R-:W-:Y:S01]  /*b070*/  STL [R1+0x308], R15 ;  /* 0x0003080f01007387 */ /* 0x000fe20000100800 */
[----:B-1----:R-:W-:Y:S01]  /*b080*/  IMAD.X R13, R9, 0x1, R3, P0 ;  /* 0x00000001090d7824 */ /* 0x002fe200000e0603 */
[----:B------:R-:W-:Y:S02]  /*b090*/  IADD3 R9, P0, PT, R21, R7, RZ ;  /* 0x0000000715097210 */ /* 0x000fe40007f1e0ff */
[----:B------:R0:W-:Y:S04]  /*b0a0*/  STL [R1+0x33c], R14 ;  /* 0x00033c0e01007387 */ /* 0x0001e80000100800 */
[----:B------:R1:W-:Y:S04]  /*b0b0*/  STL [R1+0x310], R13 ;  /* 0x0003100d01007387 */ /* 0x0003e80000100800 */
[----:B------:R2:W-:Y:S01]  /*b0c0*/  STL [R1+0x344], R9 ;  /* 0x0003440901007387 */ /* 0x0005e20000100800 */
[----:B0-----:R-:W-:Y:S01]  /*b0d0*/  IMAD.X R14, R12, 0x1, R6, P1 ;  /* 0x000000010c0e7824 */ /* 0x001fe200008e0606 */
[----:B-1----:R-:W-:-:S04]  /*b0e0*/  IADD3 R13, P1, PT, R22, R8, RZ ;  /* 0x00000008160d7210 */ /* 0x002fc80007f3e0ff */
[----:B------:R-:W-:Y:S01]  /*b0f0*/  STL [R1+0x318], R14 ;  /* 0x0003180e01007387 */ /* 0x000fe20000100800 */
[----:B--2---:R-:W-:Y:S01]  /*b100*/  IMAD.X R9, R12, 0x1, R3, P3 ;  /* 0x000000010c097824 */ /* 0x004fe200018e0603 */
[----:B------:R-:W-:Y:S02]  /*b110*/  IADD3 R12, P3, PT, R22, R7, RZ ;  /* 0x00000007160c7210 */ /* 0x000fe40007f7e0ff */
[----:B------:R0:W-:Y:S04]  /*b120*/  STL [R1+0x34c], R13 ;  /* 0x00034c0d01007387 */ /* 0x0001e80000100800 */
[----:B------:R1:W-:Y:S01]  /*b130*/  STL [R1+0x320], R9 ;  /* 0x0003200901007387 */ /* 0x0003e20000100800 */
[----:B0-----:R-:W-:-:S03]  /*b140*/  IMAD.X R13, R11, 0x1, R6, P4 ;  /* 0x000000010b0d7824 */ /* 0x001fc600020e0606 */
[----:B------:R0:W-:Y:S01]  /*b150*/  STL [R1+0x354], R12 ;  /* 0x0003540c01007387 */ /* 0x0001e20000100800 */
[----:B-1----:R-:W-:-:S03]  /*b160*/  IADD3 R9, P4, PT, R23, R8, RZ ;  /* 0x0000000817097210 */ /* 0x002fc60007f9e0ff */
[----:B------:R-:W-:Y:S04]  /*b170*/  STL [R1+0x328], R13 ;  /* 0x0003280d01007387 */ /* 0x000fe80000100800 */
[----:B------:R1:W-:Y:S01]  /*b180*/  STL [R1+0x35c], R9 ;  /* 0x00035c0901007387 */ /* 0x0003e20000100800 */
[----:B0-----:R-:W-:Y:S01]  /*b190*/  IMAD.X R12, R11, 0x1, R3, P5 ;  /* 0x000000010b0c7824 */ /* 0x001fe200028e0603 */
[----:B------:R-:W-:-:S04]  /*b1a0*/  IADD3 R11, P5, PT, R23, R7, RZ ;  /* 0x00000007170b7210 */ /* 0x000fc80007fbe0ff */
[----:B------:R-:W-:Y:S01]  /*b1b0*/  STL [R1+0x330], R12 ;  /* 0x0003300c01007387 */ /* 0x000fe20000100800 */
[----:B-1----:R-:W-:Y:S01]  /*b1c0*/  IMAD.X R9, R10, 0x1, R6, P6 ;  /* 0x000000010a097824 */ /* 0x002fe200030e0606 */
[----:B------:R-:W-:Y:S01]  /*b1d0*/  IADD3 R36, P6, PT, R24, R8, RZ ;  /* 0x0000000818247210 */ /* 0x000fe20007fde0ff */
[----:B------:R-:W-:Y:S01]  /*b1e0*/  IMAD.X R10, R10, 0x1, R3, P0 ;  /* 0x000000010a0a7824 */ /* 0x000fe200000e0603 */
[----:B------:R-:W-:Y:S04]  /*b1f0*/  STL [R1+0x364], R11 ;  /* 0x0003640b01007387 */ /* 0x000fe80000100800 */
[----:B------:R0:W-:Y:S01]  /*b200*/  STL [R1+0x338], R9 ;  /* 0x0003380901007387 */ /* 0x0001e20000100800 */
[----:B------:R-:W-:-:S03]  /*b210*/  IADD3 R24, P0, PT, R24, R7, RZ ;  /* 0x0000000718187210 */ /* 0x000fc60007f1e0ff */
[----:B------:R1:W-:Y:S01]  /*b220*/  STL [R1+0x340], R10 ;  /* 0x0003400a01007387 */ /* 0x0003e20000100800 */
[----:B0-----:R-:W-:-:S03]  /*b230*/  IMAD.X R9, R25, 0x1, R6, P1 ;  /* 0x0000000119097824 */ /* 0x001fc600008e0606 */
[----:B------:R-:W-:Y:S01]  /*b240*/  STL [R1+0x36c], R36 ;  /* 0x00036c2401007387 */ /* 0x000fe20000100800 */
[----:B-1----:R-:W-:-:S03]  /*b250*/  IADD3 R10, P1, PT, R26, R8, RZ ;  /* 0x000000081a0a7210 */ /* 0x002fc60007f3e0ff */
[----:B------:R-:W-:Y:S04]  /*b260*/  STL [R1+0x9ec], R36 ;  /* 0x0009ec2401007387 */ /* 0x000fe80000100800 */
[----:B------:R0:W-:Y:S04]  /*b270*/  STL [R1+0x348], R9 ;  /* 0x0003480901007387 */ /* 0x0001e80000100800 */
[----:B------:R-:W-:Y:S01]  /*b280*/  STL [R1+0x374], R24 ;  /* 0x0003741801007387 */ /* 0x000fe20000100800 */
[----:B0-----:R-:W-:-:S03]  /*b290*/  IMAD.X R9, R25, 0x1, R3, P3 ;  /* 0x0000000119097824 */ /* 0x001fc600018e0603 */
[----:B------:R0:W-:Y:S04]  /*b2a0*/  STL [R1+0x37c], R10 ;  /* 0x00037c0a01007387 */ /* 0x0001e80000100800 */
[----:B------:R-:W-:Y:S04]  /*b2b0*/  STL [R1+0x9f0], R24 ;  /* 0x0009f01801007387 */ /* 0x000fe80000100800 */
[----:B------:R1:W-:Y:S01]  /*b2c0*/  STL [R1+0x350], R9 ;  /* 0x0003500901007387 */ /* 0x0003e20000100800 */
[----:B0-----:R-:W-:Y:S01]  /*b2d0*/  IMAD.X R10, R2, 0x1, R6, P4 ;  /* 0x00000001020a7824 */ /* 0x001fe200020e0606 */
[----:B------:R-:W-:-:S02]  /*b2e0*/  IADD3 R11, P4, PT, R27, R8, RZ ;  /* 0x000000081b0b7210 */ /* 0x000fc40007f9e0ff */
[----:B-1----:R-:W-:-:S05]  /*b2f0*/  IADD3 R9, P3, PT, R26, R7, RZ ;  /* 0x000000071a097210 */ /* 0x002fca0007f7e0ff */
[----:B------:R0:W-:Y:S04]  /*b300*/  STL [R1+0x384], R9 ;  /* 0x0003840901007387 */ /* 0x0001e80000100800 */
[----:B------:R1:W-:Y:S01]  /*b310*/  STL [R1+0x358], R10 ;  /* 0x0003580a01007387 */ /* 0x0003e20000100800 */
[----:B0-----:R-:W-:-:S03]  /*b320*/  IMAD.X R9, R2, 0x1, R3, P5 ;  /* 0x0000000102097824 */ /* 0x001fc600028e0603 */
[----:B------:R-:W-:Y:S01]  /*b330*/  STL [R1+0x38c], R11 ;  /* 0x00038c0b01007387 */ /* 0x000fe20000100800 */
[C---:B------:R-:W-:Y:S01]  /*b340*/  IMAD.X R2, R4.reuse, 0x1, R6, P6 ;  /* 0x0000000104027824 */ /* 0x040fe200030e0606 */
[----:B-1----:R-:W-:Y:S02]  /*b350*/  IADD3 R10, P5, PT, R27, R7, RZ ;  /* 0x000000071b0a7210 */ /* 0x002fe40007fbe0ff */
[----:B------:R0:W-:Y:S01]  /*b360*/  STL [R1+0x360], R9 ;  /* 0x0003600901007387 */ /* 0x0001e20000100800 */
[----:B------:R-:W-:-:S03]  /*b370*/  IMAD.X R25, R4, 0x1, R3, P0 ;  /* 0x0000000104197824 */ /* 0x000fc600000e0603 */
[----:B------:R-:W-:Y:S04]  /*b380*/  STL [R1+0x394], R10 ;  /* 0x0003940a01007387 */ /* 0x000fe80000100800 */
[----:B------:R-:W2:Y:S01]  /*b390*/  LDL.LU R4, [R1+0xa5c] ;  /* 0x000a5c0001047983 */ /* 0x000ea20000300800 */
[----:B0-----:R-:W-:-:S05]  /*b3a0*/  IADD3 R9, P6, PT, R28, R8, RZ ;  /* 0x000000081c097210 */ /* 0x001fca0007fde0ff */
[----:B------:R0:W-:Y:S04]  /*b3b0*/  STL [R1+0x39c], R9 ;  /* 0x00039c0901007387 */ /* 0x0001e80000100800 */
[----:B------:R-:W-:Y:S01]  /*b3c0*/  STL [R1+0x368], R2 ;  /* 0x0003680201007387 */ /* 0x000fe20000100800 */
[----:B0-----:R-:W-:-:S03]  /*b3d0*/  IADD3 R9, P0, PT, R28, R7, RZ ;  /* 0x000000071c097210 */ /* 0x001fc60007f1e0ff */
[----:B------:R-:W-:Y:S04]  /*b3e0*/  STL [R1+0x9f4], R2 ;  /* 0x0009f40201007387 */ /* 0x000fe80000100800 */
[----:B------:R0:W-:Y:S01]  /*b3f0*/  STL [R1+0x3a4], R9 ;  /* 0x0003a40901007387 */ /* 0x0001e20000100800 */
[----:B------:R-:W-:-:S03]  /*b400*/  IMAD.X R10, R33, 0x1, R3, P3 ;  /* 0x00000001210a7824 */ /* 0x000fc600018e0603 */
[----:B------:R-:W-:Y:S01]  /*b410*/  STL [R1+0x370], R25 ;  /* 0x0003701901007387 */ /* 0x000fe20000100800 */
[----:B0-----:R-:W-:Y:S01]  /*b420*/  IMAD.X R9, R33, 0x1, R6, P1 ;  /* 0x0000000121097824 */ /* 0x001fe200008e0606 */
[----:B------:R-:W-:-:S04]  /*b430*/  IADD3 R2, P1, PT, R29, R8, RZ ;  /* 0x000000081d027210 */ /* 0x000fc80007f3e0ff */
[----:B------:R0:W-:Y:S04]  /*b440*/  STL [R1+0x378], R9 ;  /* 0x0003780901007387 */ /* 0x0001e80000100800 */
[----:B------:R-:W-:Y:S04]  /*b450*/  STL [R1+0x9f8], R25 ;  /* 0x0009f81901007387 */ /* 0x000fe80000100800 */
[----:B------:R1:W-:Y:S04]  /*b460*/  STL [R1+0x3ac], R2 ;  /* 0x0003ac0201007387 */ /* 0x0003e80000100800 */
[----:B------:R-:W3:Y:S01]  /*b470*/  LDL.LU R33, [R1+0xa58] ;  /* 0x000a580001217983 */ /* 0x000ee20000300800 */
[----:B0-----:R-:W-:-:S03]  /*b480*/  IADD3 R9, P3, PT, R29, R7, RZ ;  /* 0x000000071d097210 */ /* 0x001fc60007f7e0ff */
[----:B------:R-:W-:Y:S01]  /*b490*/  STL [R1+0x380], R10 ;  /* 0x0003800a01007387 */ /* 0x000fe20000100800 */
[----:B-1----:R-:W-:-:S03]  /*b4a0*/  IMAD.X R2, R5, 0x1, R6, P4 ;  /* 0x0000000105027824 */ /* 0x002fc600020e0606 */
[----:B------:R-:W4:Y:S04]  /*b4b0*/  LDL.LU R34, [R1+0x8] ;  /* 0x0000080001227983 */ /* 0x000f280000300800 */
[----:B------:R0:W-:Y:S04]  /*b4c0*/  STL [R1+0x3b4], R9 ;  /* 0x0003b40901007387 */ /* 0x0001e80000100800 */
[----:B------:R1:W-:Y:S01]  /*b4d0*/  STL [R1+0x388], R2 ;  /* 0x0003880201007387 */ /* 0x0003e20000100800 */
[----:B0-----:R-:W-:Y:S01]  /*b4e0*/  IADD3 R9, P4, PT, R31, R8, RZ ;  /* 0x000000081f097210 */ /* 0x001fe20007f9e0ff */
[----:B-1----:R-:W-:Y:S01]  /*b4f0*/  IMAD.X R2, R5, 0x1, R3, P5 ;  /* 0x0000000105027824 */ /* 0x002fe200028e0603 */
[----:B------:R-:W-:Y:S01]  /*b500*/  IADD3 R10, P5, PT, R31, R7, RZ ;  /* 0x000000071f0a7210 */ /* 0x000fe20007fbe0ff */
[----:B------:R-:W2:Y:S04]  /*b510*/  LDL.LU R5, [R1+0xa54] ;  /* 0x000a540001057983 */ /* 0x000ea80000300800 */
[----:B------:R0:W-:Y:S04]  /*b520*/  STL [R1+0x3bc], R9 ;  /* 0x0003bc0901007387 */ /* 0x0001e80000100800 */
[----:B------:R1:W-:Y:S04]  /*b530*/  STL [R1+0x390], R2 ;  /* 0x0003900201007387 */ /* 0x0003e80000100800 */
[----:B------:R1:W-:Y:S01]  /*b540*/  STL [R1+0x3c4], R10 ;  /* 0x0003c40a01007387 */ /* 0x0003e20000100800 */
[----:B0-----:R-:W-:-:S02]  /*b550*/  IMAD.X R9, R35, 0x1, R6, P6 ;  /* 0x0000000123097824 */ /* 0x001fc400030e0606 */
[----:B-1----:R-:W-:Y:S02]  /*b560*/  IMAD.X R2, R35, 0x1, R3, P0 ;  /* 0x0000000123027824 */ /* 0x002fe400000e0603 */
[----:B------:R-:W2:Y:S04]  /*b570*/  LDL.LU R35, [R1+0xa50] ;  /* 0x000a500001237983 */ /* 0x000ea80000300800 */
[----:B------:R-:W-:Y:S01]  /*b580*/  STL [R1+0x398], R9 ;  /* 0x0003980901007387 */ /* 0x000fe20000100800 */
[----:B------:R-:W-:-:S03]  /*b590*/  SHF.R.S32.HI R37, RZ, 0x1f, R29 ;  /* 0x0000001fff257819 */ /* 0x000fc6000001141d */
[----:B------:R-:W4:Y:S04]  /*b5a0*/  LDL.LU R15, [R1+0xc] ;  /* 0x00000c00010f7983 */ /* 0x000f280000300800 */
[----:B------:R3:W-:Y:S01]  /*b5b0*/  STL [R1+0x3a0], R2 ;  /* 0x0003a00201007387 */ /* 0x0007e20000100800 */
[----:B------:R-:W-:Y:S01]  /*b5c0*/  IMAD.X R10, R37, 0x1, R6, P1 ;  /* 0x00000001250a7824 */ /* 0x000fe200008e0606 */
[----:B------:R-:W-:Y:S02]  /*b5d0*/  SHF.R.S32.HI R0, RZ, 0x1f, R31 ;  /* 0x0000001fff007819 */ /* 0x000fe4000001141f */
[C---:B---3--:R-:W-:Y:S02]  /*b5e0*/  IADD3 R2, P0, PT, R33.reuse, R8, RZ ;  /* 0x0000000821027210 */ /* 0x048fe40007f1e0ff */
[----:B------:R-:W-:-:S03]  /*b5f0*/  IADD3 R11, P6, PT, R33, R7, RZ ;  /* 0x00000007210b7210 */ /* 0x000fc60007fde0ff */
[----:B------:R0:W-:Y:S04]  /*b600*/  STL [R1+0x3cc], R2 ;  /* 0x0003cc0201007387 */ /* 0x0001e80000100800 */
[----:B------:R1:W-:Y:S01]  /*b610*/  STL [R1+0x3d4], R11 ;  /* 0x0003d40b01007387 */ /* 0x0003e20000100800 */
[----:B0-----:R-:W-:-:S03]  /*b620*/  IMAD.X R2, R37, 0x1, R3, P3 ;  /* 0x0000000125027824 */ /* 0x001fc600018e0603 */
[----:B------:R-:W3:Y:S04]  /*b630*/  LDL.LU R37, [R1+0xa4c] ;  /* 0x000a4c0001257983 */ /* 0x000ee80000300800 */
[----:B------:R-:W-:Y:S01]  /*b640*/  STL [R1+0x3a8], R10 ;  /* 0x0003a80a01007387 */ /* 0x000fe20000100800 */
[----:B-1----:R-:W-:-:S03]  /*b650*/  IMAD.X R11, R0, 0x1, R6, P4 ;  /* 0x00000001000b7824 */ /* 0x002fc600020e0606 */
[----:B------:R0:W-:Y:S04]  /*b660*/  STL [R1+0x3b0], R2 ;  /* 0x0003b00201007387 */ /* 0x0001e80000100800 */
[----:B------:R-:W3:Y:S01]  /*b670*/  LDL.LU R14, [R1+0x14] ;  /* 0x00001400010e7983 */ /* 0x000ee20000300800 */
[----:B------:R-:W-:-:S03]  /*b680*/  SHF.R.S32.HI R9, RZ, 0x1f, R33 ;  /* 0x0000001fff097819 */ /* 0x000fc60000011421 */
[----:B------:R-:W-:Y:S01]  /*b690*/  STL [R1+0x3b8], R11 ;  /* 0x0003b80b01007387 */ /* 0x000fe20000100800 */
[----:B0-----:R-:W-:-:S03]  /*b6a0*/  IMAD.X R2, R0, 0x1, R3, P5 ;  /* 0x0000000100027824 */ /* 0x001fc600028e0603 */
[----:B------:R-:W3:Y:S01]  /*b6b0*/  LDL.LU R0, [R1+0xa48] ;  /* 0x000a480001007983 */ /* 0x000ee20000300800 */
[----:B------:R-:W-:Y:S01]  /*b6c0*/  IMAD.X R12, R9, 0x1, R6, P0 ;  /* 0x00000001090c7824 */ /* 0x000fe200000e0606 */
[C---:B--2---:R-:W-:Y:S02]  /*b6d0*/  IADD3 R24, P1, PT, R35.reuse, R8, RZ ;  /* 0x0000000823187210 */ /* 0x044fe40007f3e0ff */
[----:B------:R-:W-:-:S03]  /*b6e0*/  IADD3 R30, P3, PT, R35, R7, RZ ;  /* 0x00000007231e7210 */ /* 0x000fc60007f7e0ff */
[----:B------:R-:W-:Y:S04]  /*b6f0*/  STL [R1+0x3dc], R24 ;  /* 0x0003dc1801007387 */ /* 0x000fe80000100800 */
[----:B------:R-:W-:Y:S04]  /*b700*/  STL [R1+0x9fc], R24 ;  /* 0x0009fc1801007387 */ /* 0x000fe80000100800 */
[----:B------:R-:W-:Y:S04]  /*b710*/  STL [R1+0x3c0], R2 ;  /* 0x0003c00201007387 */ /* 0x000fe80000100800 */
[----:B------:R-:W-:Y:S04]  /*b720*/  STL [R1+0x3e4], R30 ;  /* 0x0003e41e01007387 */ /* 0x000fe80000100800 */
[----:B------:R-:W-:Y:S04]  /*b730*/  STL [R1+0xa00], R30 ;  /* 0x000a001e01007387 */ /* 0x000fe80000100800 */
[----:B------:R-:W2:Y:S04]  /*b740*/  LDL.LU R13, [R1+0x18] ;  /* 0x00001800010d7983 */ /* 0x000ea80000300800 */
[----:B------:R0:W-:Y:S04]  /*b750*/  STL [R1+0x3c8], R12 ;  /* 0x0003c80c01007387 */ /* 0x0001e80000100800 */
[----:B0-----:R-:W2:Y:S01]  /*b760*/  LDL.LU R12, [R1+0x20] ;  /* 0x00002000010c7983 */ /* 0x001ea20000300800 */
[----:B------:R-:W-:Y:S01]  /*b770*/  IMAD.X R2, R9, 0x1, R3, P6 ;  /* 0x0000000109027824 */ /* 0x000fe200030e0603 */
[----:B------:R-:W-:-:S02]  /*b780*/  SHF.R.S32.HI R10, RZ, 0x1f, R35 ;  /* 0x0000001fff0a7819 */ /* 0x000fc40000011423 */
[CC--:B----4-:R-:W-:Y:S02]  /*b790*/  IADD3 R17, P6, PT, R34.reuse, R8.reuse, RZ ;  /* 0x0000000822117210 */ /* 0x0d0fe40007fde0ff */
[----:B------:R0:W-:Y:S01]  /*b7a0*/  STL [R1+0x3d0], R2 ;  /* 0x0003d00201007387 */ /* 0x0001e20000100800 */
[----:B------:R-:W-:Y:S01]  /*b7b0*/  IADD3 R16, P0, PT, R34, R7, RZ ;  /* 0x0000000722107210 */ /* 0x000fe20007f1e0ff */
[C---:B------:R-:W-:Y:S02]  /*b7c0*/  IMAD.X R36, R10.reuse, 0x1, R3, P3 ;  /* 0x000000010a247824 */ /* 0x040fe400018e0603 */
[----:B0-----:R-:W-:Y:S01]  /*b7d0*/  IMAD.X R2, R10, 0x1, R6, P1 ;  /* 0x000000010a027824 */ /* 0x001fe200008e0606 */
[----:B------:R-:W-:Y:S02]  /*b7e0*/  SHF.R.S32.HI R9, RZ, 0x1f, R34 ;  /* 0x0000001fff097819 */ /* 0x000fe40000011422 */
[----:B------:R-:W-:Y:S02]  /*b7f0*/  SHF.R.S32.HI R10, RZ, 0x1f, R15 ;  /* 0x0000001fff0a7819 */ /* 0x000fe4000001140f */
[----:B---3--:R-:W-:-:S02]  /*b800*/  IADD3 R28, P5, PT, R37, R8, RZ ;  /* 0x00000008251c7210 */ /* 0x008fc40007fbe0ff */
[----:B------:R-:W-:-:S03]  /*b810*/  IADD3 R22, P4, PT, R37, R7, RZ ;  /* 0x0000000725167210 */ /* 0x000fc60007f9e0ff */
[----:B------:R-:W-:Y:S04]  /*b820*/  STL [R1+0x3ec], R28 ;  /* 0x0003ec1c01007387 */ /* 0x000fe80000100800 */
[----:B------:R-:W-:Y:S04]  /*b830*/  STL [R1+0xa04], R28 ;  /* 0x000a041c01007387 */ /* 0x000fe80000100800 */
[----:B------:R-:W-:Y:S01]  /*b840*/  STL [R1+0x3f4], R22 ;  /* 0x0003f41601007387 */ /* 0x000fe20000100800 */
[----:B------:R-:W-:-:S03]  /*b850*/  SHF.R.S32.HI R11, RZ, 0x1f, R37 ;  /* 0x0000001fff0b7819 */ /* 0x000fc60000011425 */
[----:B------:R-:W-:Y:S04]  /*b860*/  STL [R1+0xa08], R22 ;  /* 0x000a081601007387 */ /* 0x000fe80000100800 */
[----:B------:R-:W-:Y:S04]  /*b870*/  STL [R1+0x3fc], R17 ;  /* 0x0003fc1101007387 */ /* 0x000fe80000100800 */
[----:B------:R0:W-:Y:S04]  /*b880*/  STL [R1+0x404], R16 ;  /* 0x0004041001007387 */ /* 0x0001e80000100800 */
[----:B------:R-:W-:Y:S01]  /*b890*/  STL [R1+0x3d8], R2 ;  /* 0x0003d80201007387 */ /* 0x000fe20000100800 */
[----:B------:R-:W-:-:S03]  /*b8a0*/  IMAD.X R29, R11, 0x1, R6, P5 ;  /* 0x000000010b1d7824 */ /* 0x000fc600028e0606 */
[----:B------:R1:W-:Y:S01]  /*b8b0*/  STL [R1+0xa0c], R2 ;  /* 0x000a0c0201007387 */ /* 0x0003e20000100800 */
[-C--:B0-----:R-:W-:Y:S01]  /*b8c0*/  IADD3 R16, P1, PT, R15, R8.reuse, RZ ;  /* 0x000000080f107210 */ /* 0x081fe20007f3e0ff */
[----:B------:R-:W-:Y:S01]  /*b8d0*/  IMAD.X R23, R11, 0x1, R3, P4 ;  /* 0x000000010b177824 */ /* 0x000fe200020e0603 */
[----:B------:R-:W-:-:S03]  /*b8e0*/  IADD3 R31, P4, PT, R14, R8, RZ ;  /* 0x000000080e1f7210 */ /* 0x000fc60007f9e0ff */
[----:B------:R-:W-:Y:S01]  /*b8f0*/  STL [R1+0x40c], R16 ;  /* 0x00040c1001007387 */ /* 0x000fe20000100800 */
[----:B-1----:R-:W-:-:S03]  /*b900*/  IADD3 R2, P3, PT, R15, R7, RZ ;  /* 0x000000070f027210 */ /* 0x002fc60007f7e0ff */
[----:B------:R-:W-:Y:S04]  /*b910*/  STL [R1+0x3e0], R36 ;  /* 0x0003e02401007387 */ /* 0x000fe80000100800 */
[----:B------:R-:W-:Y:S04]  /*b920*/  STL [R1+0xa10], R36 ;  /* 0x000a102401007387 */ /* 0x000fe80000100800 */
[----:B------:R0:W-:Y:S01]  /*b930*/  STL [R1+0x414], R2 ;  /* 0x0004140201007387 */ /* 0x0001e20000100800 */
[----:B------:R-:W-:-:S03]  /*b940*/  SHF.R.S32.HI R11, RZ, 0x1f, R14 ;  /* 0x0000001fff0b7819 */ /* 0x000fc6000001140e */
[----:B------:R-:W-:Y:S04]  /*b950*/  STL [R1+0x3e8], R29 ;  /* 0x0003e81d01007387 */ /* 0x000fe80000100800 */
[----:B------:R-:W-:Y:S01]  /*b960*/  STL [R1+0xa14], R29 ;  /* 0x000a141d01007387 */ /* 0x000fe20000100800 */
[----:B0-----:R-:W-:-:S03]  /*b970*/  IADD3 R2, P5, PT, R14, R7, RZ ;  /* 0x000000070e027210 */ /* 0x001fc60007fbe0ff */
[----:B------:R-:W-:Y:S01]  /*b980*/  STL [R1+0x41c], R31 ;  /* 0x00041c1f01007387 */ /* 0x000fe20000100800 */
[----:B------:R-:W-:-:S03]  /*b990*/  IMAD.X R14, R9, 0x1, R6, P6 ;  /* 0x00000001090e7824 */ /* 0x000fc600030e0606 */
[----:B------:R-:W-:Y:S04]  /*b9a0*/  STL [R1+0xa24], R31 ;  /* 0x000a241f01007387 */ /* 0x000fe80000100800 */
[----:B------:R0:W-:Y:S04]  /*b9b0*/  STL [R1+0x424], R2 ;  /* 0x0004240201007387 */ /* 0x0001e80000100800 */
[----:B------:R-:W-:Y:S01]  /*b9c0*/  STL [R1+0x3f0], R23 ;  /* 0x0003f01701007387 */ /* 0x000fe20000100800 */
[----:B0-----:R-:W-:-:S03]  /*b9d0*/  IMAD.X R2, R9, 0x1, R3, P0 ;  /* 0x0000000109027824 */ /* 0x001fc600000e0603 */
[----:B------:R2:W-:Y:S04]  /*b9e0*/  STL [R1+0xa18], R23 ;  /* 0x000a181701007387 */ /* 0x0005e80000100800 */
[----:B------:R0:W-:Y:S04]  /*b9f0*/  STL [R1+0x3f8], R14 ;  /* 0x0003f80e01007387 */ /* 0x0001e80000100800 */
[----:B------:R1:W-:Y:S01]  /*ba00*/  STL [R1+0x400], R2 ;  /* 0x0004000201007387 */ /* 0x0003e20000100800 */
[C---:B--2---:R-:W-:Y:S02]  /*ba10*/  IADD3 R23, P0, PT, R13.reuse, R7, RZ ;  /* 0x000000070d177210 */ /* 0x044fe40007f1e0ff */
[----:B0-----:R-:W-:Y:S01]  /*ba20*/  IADD3 R14, P6, PT, R13, R8, RZ ;  /* 0x000000080d0e7210 */ /* 0x001fe20007fde0ff */
[----:B------:R-:W-:-:S02]  /*ba30*/  IMAD.X R31, R10, 0x1, R3, P3 ;  /* 0x000000010a1f7824 */ /* 0x000fc400018e0603 */
[----:B-1----:R-:W-:Y:S02]  /*ba40*/  IMAD.X R2, R10, 0x1, R6, P1 ;  /* 0x000000010a027824 */ /* 0x002fe400008e0606 */
[----:B------:R-:W-:Y:S01]  /*ba50*/  STL [R1+0x42c], R14 ;  /* 0x00042c0e01007387 */ /* 0x000fe20000100800 */
[----:B------:R-:W-:Y:S02]  /*ba60*/  SHF.R.S32.HI R10, RZ, 0x1f, R12 ;  /* 0x0000001fff0a7819 */ /* 0x000fe4000001140c */
[C---:B------:R-:W-:Y:S01]  /*ba70*/  IADD3 R36, P3, PT, R12.reuse, R8, RZ ;  /* 0x000000080c247210 */ /* 0x040fe20007f7e0ff */
[----:B------:R0:W-:Y:S01]  /*ba80*/  STL [R1+0x408], R2 ;  /* 0x0004080201007387 */ /* 0x0001e20000100800 */
[----:B------:R-:W-:Y:S01]  /*ba90*/  IADD3 R22, P1, PT, R12, R7, RZ ;  /* 0x000000070c167210 */ /* 0x000fe20007f3e0ff */
[----:B------:R-:W-:Y:S02]  /*baa0*/  IMAD.X R12, R11, 0x1, R6, P4 ;  /* 0x000000010b0c7824 */ /* 0x000fe400020e0606 */
[----:B------:R-:W-:Y:S01]  /*bab0*/  STL [R1+0x434], R23 ;  /* 0x0004341701007387 */ /* 0x000fe20000100800 */
[----:B------:R-:W-:-:S03]  /*bac0*/  SHF.R.S32.HI R9, RZ, 0x1f, R13 ;  /* 0x0000001fff097819 */ /* 0x000fc6000001140d */
[----:B------:R-:W-:Y:S01]  /*bad0*/  STL [R1+0xa20], R23 ;  /* 0x000a201701007387 */ /* 0x000fe20000100800 */
[----:B0-----:R-:W-:-:S03]  /*bae0*/  IMAD.X R2, R11, 0x1, R3, P5 ;  /* 0x000000010b027824 */ /* 0x001fc600028e0603 */
[----:B------:R-:W-:Y:S04]  /*baf0*/  STL [R1+0x410], R31 ;  /* 0x0004101f01007387 */ /* 0x000fe80000100800 */
[----:B------:R-:W-:Y:S04]  /*bb00*/  STL [R1+0xa28], R31 ;  /* 0x000a281f01007387 */ /* 0x000fe80000100800 */
[----:B------:R-:W-:Y:S04]  /*bb10*/  STL [R1+0x43c], R36 ;  /* 0x00043c2401007387 */ /* 0x000fe80000100800 */
[----:B------:R-:W-:Y:S01]  /*bb20*/  STL [R1+0x418], R12 ;  /* 0x0004180c01007387 */ /* 0x000fe20000100800 */
[----:B------:R-:W-:-:S03]  /*bb30*/  IADD3 R30, P4, PT, R0, R8, RZ ;  /* 0x00000008001e7210 */ /* 0x000fc60007f9e0ff */
[----:B------:R-:W-:Y:S01]  /*bb40*/  STL [R1+0xa1c], R36 ;  /* 0x000a1c2401007387 */ /* 0x000fe20000100800 */
[----:B------:R-:W-:-:S03]  /*bb50*/  SHF.R.S32.HI R11, RZ, 0x1f, R0 ;  /* 0x0000001fff0b7819 */ /* 0x000fc60000011400 */
[----:B------:R0:W-:Y:S01]  /*bb60*/  STL [R1+0x420], R2 ;  /* 0x0004200201007387 */ /* 0x0001e20000100800 */
[----:B------:R-:W-:-:S03]  /*bb70*/  IADD3 R25, P5, PT, R0, R7, RZ ;  /* 0x0000000700197210 */ /* 0x000fc60007fbe0ff */
[----:B------:R-:W-:Y:S04]  /*bb80*/  STL [R1+0x440], R22 ;  /* 0x0004401601007387 */ /* 0x000fe80000100800 */
[----:B------:R-:W-:Y:S01]  /*bb90*/  STL [R1+0xa2c], R22 ;  /* 0x000a2c1601007387 */ /* 0x000fe20000100800 */
[----:B0-----:R-:W-:-:S03]  /*bba0*/  IMAD.X R2, R9, 0x1, R6, P6 ;  /* 0x0000000109027824 */ /* 0x001fc600030e0606 */
[----:B------:R-:W2:Y:S01]  /*bbb0*/  LDL.LU R0, [R1+0xa44] ;  /* 0x000a440001007983 */ /* 0x000ea20000300800 */
[----:B------:R-:W-:-:S03]  /*bbc0*/  IMAD.X R36, R9, 0x1, R3, P0 ;  /* 0x0000000109247824 */ /* 0x000fc600000e0603 */
[----:B------:R-:W3:Y:S04]  /*bbd0*/  LDL R15, [R1+0x818] ;  /* 0x00081800010f7983 */ /* 0x000ee80000100800 */
[----:B------:R0:W-:Y:S04]  /*bbe0*/  STL [R1+0x428], R2 ;  /* 0x0004280201007387 */ /* 0x0001e80000100800 */
[----:B------:R-:W-:Y:S04]  /*bbf0*/  STL [R1+0x444], R30 ;  /* 0x0004441e01007387 */ /* 0x000fe80000100800 */
[----:B------:R-:W-:Y:S01]  /*bc00*/  STL [R1+0xa30], R30 ;  /* 0x000a301e01007387 */ /* 0x000fe20000100800 */
[----:B------:R-:W-:-:S03]  /*bc10*/  SHF.R.S32.HI R9, RZ, 0x1f, R5 ;  /* 0x0000001fff097819 */ /* 0x000fc60000011405 */
[----:B------:R-:W-:Y:S01]  /*bc20*/  STL [R1+0x448], R25 ;  /* 0x0004481901007387 */ /* 0x000fe20000100800 */
[----:B------:R-:W-:-:S03]  /*bc30*/  IADD3 R37, P6, PT, R5, R8, RZ ;  /* 0x0000000805257210 */ /* 0x000fc60007fde0ff */
[----:B------:R-:W-:Y:S01]  /*bc40*/  STL [R1+0xa34], R25 ;  /* 0x000a341901007387 */ /* 0x000fe20000100800 */
[----:B------:R-:W-:-:S03]  /*bc50*/  IADD3 R33, P0, PT, R5, R7, RZ ;  /* 0x0000000705217210 */ /* 0x000fc60007f1e0ff */
[----:B------:R-:W-:Y:S04]  /*bc60*/  STL [R1+0x430], R36 ;  /* 0x0004302401007387 */ /* 0x000fe80000100800 */
[----:B------:R-:W-:Y:S04]  /*bc70*/  STL [R1+0xa38], R36 ;  /* 0x000a382401007387 */ /* 0x000fe80000100800 */
[----:B------:R-:W4:Y:S04]  /*bc80*/  LDL.LU R5, [R1+0xa40] ;  /* 0x000a400001057983 */ /* 0x000f280000300800 */
[----:B------:R-:W2:Y:S04]  /*bc90*/  LDL R14, [R1+0x810] ;  /* 0x00081000010e7983 */ /* 0x000ea80000100800 */
[----:B------:R-:W4:Y:S01]  /*bca0*/  LDL.LU R34, [R1+0x7f4] ;  /* 0x0007f40001227983 */ /* 0x000f220000300800 */
[----:B------:R-:W-:-:S03]  /*bcb0*/  IMAD.X R29, R10, 0x1, R6, P3 ;  /* 0x000000010a1d7824 */ /* 0x000fc600018e0606 */
[----:B------:R-:W-:Y:S04]  /*bcc0*/  STL [R1+0x44c], R37 ;  /* 0x00044c2501007387 */ /* 0x000fe80000100800 */
[----:B------:R-:W-:Y:S04]  /*bcd0*/  STL [R1+0xa3c], R37 ;  /* 0x000a3c2501007387 */ /* 0x000fe80000100800 */
[----:B------:R-:W-:Y:S04]  /*bce0*/  STL [R1+0x438], R29 ;  /* 0x0004381d01007387 */ /* 0x000fe80000100800 */
[----:B------:R-:W-:Y:S04]  /*bcf0*/  STL [R1+0x450], R33 ;  /* 0x0004502101007387 */ /* 0x000fe80000100800 */
[----:B------:R-:W4:Y:S01]  /*bd00*/  LDL R13, [R1+0x820] ;  /* 0x00082000010d7983 */ /* 0x000f220000100800 */
[--C-:B0-----:R-:W-:Y:S01]  /*bd10*/  IMAD.X R2, R10, 0x1, R3.reuse, P1 ;  /* 0x000000010a027824 */ /* 0x101fe200008e0603 */
[C---:B------:R-:W-:Y:S01]  /*bd20*/  IADD3 R26, P3, PT, R4.reuse, R8, RZ ;  /* 0x00000008041a7210 */ /* 0x040fe20007f7e0ff */
[C---:B------:R-:W-:Y:S01]  /*bd30*/  IMAD.X R28, R11.reuse, 0x1, R6, P4 ;  /* 0x000000010b1c7824 */ /* 0x040fe200020e0606 */
[----:B------:R-:W-:Y:S01]  /*bd40*/  IADD3 R20, P1, PT, R4, R7, RZ ;  /* 0x0000000704147210 */ /* 0x000fe20007f3e0ff */
[----:B------:R-:W4:Y:S01]  /*bd50*/  LDL R12, [R1+0x80c] ;  /* 0x00080c00010c7983 */ /* 0x000f220000100800 */
[----:B------:R-:W-:-:S03]  /*bd60*/  IMAD.X R24, R11, 0x1, R3, P5 ;  /* 0x000000010b187824 */ /* 0x000fc600028e0603 */
[----:B------:R-:W4:Y:S04]  /*bd70*/  LDL.LU R19, [R1+0x7fc] ;  /* 0x0007fc0001137983 */ /* 0x000f280000300800 */
[----:B------:R-:W4:Y:S04]  /*bd80*/  LDL.LU R18, [R1+0x7f8] ;  /* 0x0007f80001127983 */ /* 0x000f280000300800 */
[----:B------:R-:W-:Y:S04]  /*bd90*/  STL [R1+0x2c0], R2 ;  /* 0x0002c00201007387 */ /* 0x000fe80000100800 */
[----:B------:R-:W-:Y:S04]  /*bda0*/  STL [R1+0x2e0], R26 ;  /* 0x0002e01a01007387 */ /* 0x000fe80000100800 */
[----:B------:R-:W-:Y:S04]  /*bdb0*/  STL [R1+0x2dc], R20 ;  /* 0x0002dc1401007387 */ /* 0x000fe80000100800 */
[----:B------:R-:W-:Y:S04]  /*bdc0*/  STL [R1+0x2c4], R28 ;  /* 0x0002c41c01007387 */ /* 0x000fe80000100800 */
[----:B------:R-:W-:Y:S04]  /*bdd0*/  STL [R1+0x2d0], R24 ;  /* 0x0002d01801007387 */ /* 0x000fe80000100800 */
[----:B------:R-:W4:Y:S01]  /*bde0*/  LDL.LU R17, [R1+0x188] ;  /* 0x0001880001117983 */ /* 0x000f220000300800 */
[----:B------:R-:W0:Y:S01]  /*bdf0*/  S2R R16, SR_TID.X ;  /* 0x0000000000107919 */ /* 0x000e220000002100 */
[----:B------:R-:W-:Y:S01]  /*be00*/  SHF.R.S32.HI R7, RZ, 0x1f, R4 ;  /* 0x0000001fff077819 */ /* 0x000fe20000011404 */
[----:B------:R-:W-:-:S02]  /*be10*/  IMAD.X R32, R9, 0x1, R6, P6 ;  /* 0x0000000109207824 */ /* 0x000fc400030e0606 */
[--C-:B------:R-:W-:Y:S02]  /*be20*/  IMAD.X R35, R9, 0x1, R3.reuse, P0 ;  /* 0x0000000109237824 */ /* 0x100fe400000e0603 */
[C---:B------:R-:W-:Y:S01]  /*be30*/  IMAD.X R27, R7.reuse, 0x1, R6, P3 ;  /* 0x00000001071b7824 */ /* 0x040fe200018e0606 */
[----:B------:R-:W-:Y:S01]  /*be40*/  STL [R1+0x2d4], R32 ;  /* 0x0002d42001007387 */ /* 0x000fe20000100800 */
[----:B------:R-:W-:-:S03]  /*be50*/  IMAD.X R21, R7, 0x1, R3, P1 ;  /* 0x0000000107157824 */ /* 0x000fc600008e0603 */
[----:B------:R-:W-:Y:S01]  /*be60*/  STL [R1+0x2d8], R35 ;  /* 0x0002d82301007387 */ /* 0x000fe20000100800 */
[----:B0-----:R-:W-:-:S04]  /*be70*/  LOP3.LUT R16, R16, 0x7f, RZ, 0xc0, !PT ;  /* 0x0000007f10107812 */ /* 0x001fc800078ec0ff */
[----:B------:R-:W-:Y:S02]  /*be80*/  LOP3.LUT R23, R16, 0x20, RZ, 0x3c, !PT ;  /* 0x0000002010177812 */ /* 0x000fe400078e3cff */
[----:B------:R-:W4:Y:S01]  /*be90*/  LDL.LU R16, [R1+0x7f0] ;  /* 0x0007f00001107983 */ /* 0x000f220000300800 */
[----:B------:R-:W0:Y:S01]  /*bea0*/  S2R R4, SR_TID.X ;  /* 0x0000000000047919 */ /* 0x000e220000002100 */
[----:B------:R-:W-:Y:S02]  /*beb0*/  PLOP3.LUT P0, PT, PT, PT, UP1, 0x80, 0x8 ;  /* 0x000000000008781c */ /* 0x000fe40003f0f018 */
[----:B------:R-:W-:Y:S02]  /*bec0*/  PRMT R6, RZ, 0x7610, R6 ;  /* 0x00007610ff067816 */ /* 0x000fe40000000006 */
[----:B0-----:R-:W-:-:S04]  /*bed0*/  SHF.R.U32.HI R4, RZ, 0x6, R4 ;  /* 0x00000006ff047819 */ /* 0x001fc80000011604 */
[----:B------:R-:W-:-:S04]  /*bee0*/  SGXT.U32 R4, R4, 0x1 ;  /* 0x000000010404781a */ /* 0x000fc80000000000 */
[----:B------:R-:W-:-:S04]  /*bef0*/  LOP3.LUT R8, R4, 0x6, RZ, 0xfc, !PT ;  /* 0x0000000604087812 */ /* 0x000fc800078efcff */
[----:B------:R-:W-:Y:S01]  /*bf00*/  ISETP.LT.AND P0, PT, R8, UR13, P0 ;  /* 0x0000000d08007c0c */ /* 0x000fe20008701270 */
[----:B---3--:R-:W-:Y:S04]  /*bf10*/  STS.U8 [R23+UR14+0x1700], R15 ;  /* 0x0017000f17007988 */ /* 0x008fe8000800000e */
[----:B--2---:R0:W-:Y:S04]  /*bf20*/  STS.U8 [R23+UR14+0x1900], R14 ;  /* 0x0019000e17007988 */ /* 0x0041e8000800000e */
[----:B0-----:R-:W2:Y:S04]  /*bf30*/  LDL.LU R14, [R1+0x7e8] ;  /* 0x0007e800010e7983 */ /* 0x001ea80000300800 */
[----:B------:R-:W-:Y:S04]  /*bf40*/  STL [R1+0x2c8], R27 ;  /* 0x0002c81b01007387 */ /* 0x000fe80000100800 */
[----:B------:R-:W-:Y:S04]  /*bf50*/  STL [R1+0x2cc], R21 ;  /* 0x0002cc1501007387 */ /* 0x000fe80000100800 */
[----:B------:R-:W3:Y:S04]  /*bf60*/  LDL.LU R15, [R1+0x7d8] ;  /* 0x0007d800010f7983 */ /* 0x000ee80000300800 */
[----:B----4-:R0:W-:Y:S04]  /*bf70*/  STS.U8 [R23+UR14+0x1b00], R34 ;  /* 0x001b002217007988 */ /* 0x0101e8000800000e */
[----:B0-----:R-:W4:Y:S01]  /*bf80*/  LDL.LU R34, [R1+0x18c] ;  /* 0x00018c0001227983 */ /* 0x001f220000300800 */
[----:B------:R-:W-:-:S04]  /*bf90*/  IADD3 R8, P1, PT, R13, R5, RZ ;  /* 0x000000050d087210 */ /* 0x000fc80007f3e0ff */
[----:B------:R-:W-:Y:S01]  /*bfa0*/  LEA.HI.X.SX32 R9, R13, R0, 0x1, P1 ;  /* 0x000000000d097211 */ /* 0x000fe200008f0eff */
[----:B------:R0:W-:Y:S04]  /*bfb0*/  STL [R1+0x1c0], R8 ;  /* 0x0001c00801007387 */ /* 0x0001e80000100800 */
[----:B------:R0:W4:Y:S01]  /*bfc0*/  @P0 LDG.E.U8 R6, desc[UR22][R8.64] ;  /* 0x0000001608060981 */ /* 0x000122000c1e1100 */
[----:B------:R-:W-:-:S03]  /*bfd0*/  PLOP3.LUT P0, PT, PT, PT, UP1, 0x80, 0x8 ;  /* 0x000000000008781c */ /* 0x000fc60003f0f018 */
[----:B------:R-:W-:Y:S04]  /*bfe0*/  STL [R1+0x1bc], R9 ;  /* 0x0001bc0901007387 */ /* 0x000fe80000100800 */
[----:B------:R-:W4:Y:S01]  /*bff0*/  LDL.LU R13, [R1+0x7bc] ;  /* 0x0007bc00010d7983 */ /* 0x000f220000300800 */
[----:B0-----:R-:W-:-:S03]  /*c000*/  LOP3.LUT R8, R4, 0x16, RZ, 0xfc, !PT ;  /* 0x0000001604087812 */ /* 0x001fc600078efcff */
[----:B------:R0:W-:Y:S01]  /*c010*/  STS.U8 [R23+UR14+0x1d00], R12 ;  /* 0x001d000c17007988 */ /* 0x0001e2000800000e */
[----:B------:R-:W-:-:S03]  /*c020*/  ISETP.LT.AND P0, PT, R8, UR13, P0 ;  /* 0x0000000d08007c0c */ /* 0x000fc60008701270 */
[----:B------:R1:W-:Y:S01]  /*c030*/  STS.U8 [R23+UR14+0x1f00], R19 ;  /* 0x001f001317007988 */ /* 0x0003e2000800000e */
[----:B------:R-:W-:-:S03]  /*c040*/  IADD3 R8, P1, PT, R17, R5, RZ ;  /* 0x0000000511087210 */ /* 0x000fc60007f3e0ff */
[----:B0-----:R-:W4:Y:S04]  /*c050*/  LDL.LU R12, [R1+0x790] ;  /* 0x00079000010c7983 */ /* 0x001f280000300800 */
[----:B------:R-:W4:Y:S04]  /*c060*/  LDL.LU R31, [R1+0x24c] ;  /* 0x00024c00011f7983 */ /* 0x000f280000300800 */
[----:B-1----:R-:W4:Y:S01]  /*c070*/  LDL.LU R19, [R1+0x184] ;  /* 0x0001840001137983 */ /* 0x002f220000300800 */
[----:B------:R-:W-:-:S03]  /*c080*/  LEA.HI.X.SX32 R9, R17, R0, 0x1, P1 ;  /* 0x0000000011097211 */ /* 0x000fc600008f0eff */
[----:B------:R-:W-:Y:S04]  /*c090*/  STL [R1+0x1d0], R8 ;  /* 0x0001d00801007387 */ /* 0x000fe80000100800 */
[----:B------:R0:W-:Y:S04]  /*c0a0*/  STS.U8 [R23+UR14+0x2100], R18 ;  /* 0x0021001217007988 */ /* 0x0001e8000800000e */
[----:B------:R-:W-:Y:S04]  /*c0b0*/  STL [R1+0x1cc], R9 ;  /* 0x0001cc0901007387 */ /* 0x000fe80000100800 */
[----:B0-----:R-:W4:Y:S04]  /*c0c0*/  LDL.LU R18, [R1+0x240] ;  /* 0x0002400001127983 */ /* 0x001f280000300800 */
[----:B------:R-:W4:Y:S04]  /*c0d0*/  LDL.LU R17, [R1+0x220] ;  /* 0x0002200001117983 */ /* 0x000f280000300800 */
[----:B------:R-:W-:Y:S01]  /*c0e0*/  STS.U8 [R23+UR14+0x2300], R16 ;  /* 0x0023001017007988 */ /* 0x000fe2000800000e */
[----:B------:R-:W-:-:S06]  /*c0f0*/  PRMT R3, RZ, 0x7610, R3 ;  /* 0x00007610ff037816 */ /* 0x000fcc0000000003 */
[----:B------:R0:W4:Y:S01]  /*c100*/  @P0 LDG.E.U8 R3, desc[UR22][R8.64] ;  /* 0x0000001608030981 */ /* 0x000122000c1e1100 */
[----:B------:R-:W-:Y:S02]  /*c110*/  PLOP3.LUT P0, PT, PT, PT, UP1, 0x80, 0x8 ;  /* 0x000000000008781c */ /* 0x000fe40003f0f018 */
[----:B0-----:R-:W-:-:S04]  /*c120*/  LOP3.LUT R8, R4, 0x26, RZ, 0xfc, !PT ;  /* 0x0000002604087812 */ /* 0x001fc800078efcff */
[----:B------:R-:W-:Y:S02]  /*c130*/  ISETP.LT.AND P0, PT, R8, UR13, P0 ;  /* 0x0000000d08007c0c */ /* 0x000fe40008701270 */
[----:B------:R-:W-:Y:S02]  /*c140*/  PRMT R7, RZ, 0x7610, R7 ;  /* 0x00007610ff077816 */ /* 0x000fe40000000007 */
[----:B------:R-:W-:Y:S01]  /*c150*/  LOP3.LUT R10, R4, 0x36, RZ, 0xfc, !PT ;  /* 0x00000036040a7812 */ /* 0x000fe200078efcff */
[----:B--2---:R0:W-:Y:S04]  /*c160*/  STS.U8 [R23+UR14+0x2500], R14 ;  /* 0x0025000e17007988 */ /* 0x0041e8000800000e */
[----:B0-----:R-:W2:Y:S04]  /*c170*/  LDL.LU R14, [R1+0x20c] ;  /* 0x00020c00010e7983 */ /* 0x001ea80000300800 */
[----:B---3--:R0:W-:Y:S04]  /*c180*/  STS.U8 [R23+UR14+0x2700], R15 ;  /* 0x0027000f17007988 */ /* 0x0081e8000800000e */
[----:B0-----:R-:W3:Y:S01]  /*c190*/  LDL.LU R15, [R1+0x180] ;  /* 0x00018000010f7983 */ /* 0x001ee20000300800 */
[----:B----4-:R-:W-:-:S04]  /*c1a0*/  IADD3 R8, P1, PT, R34, R5, RZ ;  /* 0x0000000522087210 */ /* 0x010fc80007f3e0ff */
[----:B------:R-:W-:Y:S01]  /*c1b0*/  LEA.HI.X.SX32 R9, R34, R0, 0x1, P1 ;  /* 0x0000000022097211 */ /* 0x000fe200008f0eff */
[----:B------:R-:W-:Y:S04]  /*c1c0*/  STL [R1+0x1e0], R8 ;  /* 0x0001e00801007387 */ /* 0x000fe80000100800 */
[----:B------:R-:W-:Y:S04]  /*c1d0*/  STL [R1+0x1dc], R9 ;  /* 0x0001dc0901007387 */ /* 0x000fe80000100800 */
[----:B------:R-:W4:Y:S04]  /*c1e0*/  LDL.LU R16, [R1+0x1fc] ;  /* 0x0001fc0001107983 */ /* 0x000f280000300800 */
[----:B------:R0:W4:Y:S01]  /*c1f0*/  @P0 LDG.E.U8 R7, desc[UR22][R8.64] ;  /* 0x0000001608070981 */ /* 0x000122000c1e1100 */
[----:B------:R-:W-:-:S03]  /*c200*/  PLOP3.LUT P0, PT, PT, PT, UP1, 0x80, 0x8 ;  /* 0x000000000008781c */ /* 0x000fc60003f0f018 */
[----:B------:R-:W-:Y:S01]  /*c210*/  STS.U8 [R23+UR14+0x2900], R13 ;  /* 0x0029000d17007988 */ /* 0x000fe2000800000e */
[----:B------:R-:W-:-:S03]  /*c220*/  ISETP.LT.AND P0, PT, R10, UR13, P0 ;  /* 0x0000000d0a007c0c */ /* 0x000fc60008701270 */
[----:B------:R-:W4:Y:S04]  /*c230*/  LDL.LU R34, [R1+0x1e4] ;  /* 0x0001e40001227983 */ /* 0x000f280000300800 */
[----:B------:R1:W-:Y:S01]  /*c240*/  STS.U8 [R23+UR14+0x2b00], R12 ;  /* 0x002b000c17007988 */ /* 0x0003e2000800000e */
[----:B------:R-:W-:-:S03]  /*c250*/  IADD3 R10, P1, PT, R19, R5, RZ ;  /* 0x00000005130a7210 */ /* 0x000fc60007f3e0ff */
[----:B-1----:R-:W4:Y:S01]  /*c260*/  LDL.LU R12, [R1+0x1b4] ;  /* 0x0001b400010c7983 */ /* 0x002f220000300800 */
[----:B------:R-:W-:-:S03]  /*c270*/  LEA.HI.X.SX32 R11, R19, R0, 0x1, P1 ;  /* 0x00000000130b7211 */ /* 0x000fc600008f0eff */
[----:B------:R-:W4:Y:S04]  /*c280*/  LDL.LU R13, [R1+0x170] ;  /* 0x00017000010d7983 */ /* 0x000f280000300800 */
[----:B------:R-:W-:Y:S04]  /*c290*/  STL [R1+0x1f0], R10 ;  /* 0x0001f00a01007387 */ /* 0x000fe80000100800 */
[----:B------:R-:W-:Y:S04]  /*c2a0*/  STL [R1+0x1e8], R11 ;  /* 0x0001e80b01007387 */ /* 0x000fe80000100800 */
[----:B------:R1:W-:Y:S04]  /*c2b0*/  STS.U8 [R23+UR14+0x2d00], R31 ;  /* 0x002d001f17007988 */ /* 0x0003e8000800000e */
[----:B------:R-:W4:Y:S04]  /*c2c0*/  LDL.LU R22, [R1+0x1ac] ;  /* 0x0001ac0001167983 */ /* 0x000f280000300800 */
[----:B------:R0:W-:Y:S04]  /*c2d0*/  STS.U8 [R23+UR14+0x2f00], R18 ;  /* 0x002f001217007988 */ /* 0x0001e8000800000e */
[----:B-1----:R-:W4:Y:S04]  /*c2e0*/  LDL.LU R31, [R1+0x174] ;  /* 0x00017400011f7983 */ /* 0x002f280000300800 */
[----:B0-----:R-:W4:Y:S01]  /*c2f0*/  LDL.LU R18, [R1+0x154] ;  /* 0x0001540001127983 */ /* 0x001f220000300800 */
[----:B------:R-:W-:-:S06]  /*c300*/  PRMT R9, RZ, 0x7610, R9 ;  /* 0x00007610ff097816 */ /* 0x000fcc0000000009 */
[----:B------:R0:W4:Y:S01]  /*c310*/  @P0 LDG.E.U8 R9, desc[UR22][R10.64] ;  /* 0x000000160a090981 */ /* 0x000122000c1e1100 */
[----:B------:R-:W-:Y:S02]  /*c320*/  PLOP3.LUT P0, PT, PT, PT, UP1, 0x80, 0x8 ;  /* 0x000000000008781c */ /* 0x000fe40003f0f018 */
[----:B0-----:R-:W-:Y:S01]  /*c330*/  LOP3.LUT R10, R4, 0x46, RZ, 0xfc, !PT ;  /* 0x00000046040a7812 */ /* 0x001fe200078efcff */
[----:B------:R-:W-:Y:S03]  /*c340*/  STS.U8 [R23+UR14+0x3100], R17 ;  /* 0x0031001117007988 */ /* 0x000fe6000800000e */
[----:B------:R-:W-:Y:S02]  /*c350*/  ISETP.LT.AND P0, PT, R10, UR13, P0 ;  /* 0x0000000d0a007c0c */ /* 0x000fe40008701270 */
[----:B------:R-:W-:Y:S02]  /*c360*/  PRMT R8, RZ, 0x7610, R8 ;  /* 0x00007610ff087816 */ /* 0x000fe40000000008 */
[----:B------:R-:W-:Y:S01]  /*c370*/  LOP3.LUT R19, R4, 0x56, RZ, 0xfc, !PT ;  /* 0x0000005604137812 */ /* 0x000fe200078efcff */
[----:B--2---:R0:W-:Y:S04]  /*c380*/  STS.U8 [R23+UR14+0x3300], R14 ;  /* 0x0033000e17007988 */ /* 0x0041e8000800000e */
[----:B0-----:R-:W2:Y:S01]  /*c390*/  LDL R14, [R1+0x81c] ;  /* 0x00081c00010e7983 */ /* 0x001ea20000100800 */
[----:B---3--:R-:W-:-:S04]  /*c3a0*/  IADD3 R10, P1, PT, R15, R5, RZ ;  /* 0x000000050f0a7210 */ /* 0x008fc80007f3e0ff */
[----:B------:R-:W-:Y:S02]  /*c3b0*/  LEA.HI.X.SX32 R11, R15, R0, 0x1, P1 ;  /* 0x000000000f0b7211 */ /* 0x000fe400008f0eff */
[----:B------:R-:W3:Y:S04]  /*c3c0*/  LDL.LU R15, [R1+0x16c] ;  /* 0x00016c00010f7983 */ /* 0x000ee80000300800 */
[----:B------:R-:W-:Y:S04]  /*c3d0*/  STL [R1+0x1f8], R10 ;  /* 0x0001f80a01007387 */ /* 0x000fe80000100800 */
[----:B------:R-:W-:Y:S04]  /*c3e0*/  STL [R1+0x1f4], R11 ;  /* 0x0001f40b01007387 */ /* 0x000fe80000100800 */
[----:B----4-:R0:W-:Y:S04]  /*c3f0*/  STS.U8 [R23+UR14+0x3500], R16 ;  /* 0x0035001017007988 */ /* 0x0101e8000800000e */
[----:B------:R-:W4:Y:S04]  /*c400*/  LDL R17, [R1+0x814] ;  /* 0x0008140001117983 */ /* 0x000f280000100800 */
[----:B------:R1:W4:Y:S01]  /*c410*/  @P0 LDG.E.U8 R8, desc[UR22][R10.64] ;  /* 0x000000160a080981 */ /* 0x000322000c1e1100 */
[----:B------:R-:W-:-:S03]  /*c420*/  PLOP3.LUT P0, PT, PT, PT, UP1, 0x80, 0x8 ;  /* 0x000000000008781c */ /* 0x000fc60003f0f018 */
[----:B0-----:R-:W4:Y:S04]  /*c430*/  LDL.LU R16, [R1+0x7ec] ;  /* 0x0007ec0001107983 */ /* 0x001f280000300800 */
[----:B------:R-:W4:Y:S01]  /*c440*/  LDL.LU R30, [R1+0x7dc] ;  /* 0x0007dc00011e7983 */ /* 0x000f220000300800 */
[----:B------:R-:W-:-:S03]  /*c450*/  ISETP.LT.AND P0, PT, R19, UR13, P0 ;  /* 0x0000000d13007c0c */ /* 0x000fc60008701270 */
[----:B------:R-:W4:Y:S04]  /*c460*/  LDL.LU R19, [R1+0x168] ;  /* 0x0001680001137983 */ /* 0x000f280000300800 */
[----:B------:R-:W-:Y:S04]  /*c470*/  STS.U8 [R23+UR14+0x3700], R34 ;  /* 0x0037002217007988 */ /* 0x000fe8000800000e */
[----:B------:R0:W-:Y:S02]  /*c480*/  STS.U8 [R23+UR14+0x3900], R12 ;  /* 0x0039000c17007988 */ /* 0x0001e4000800000e */
[----:B0-----:R-:W-:-:S04]  /*c490*/  IADD3 R12, P1, PT, R13, R5, RZ ;  /* 0x000000050d0c7210 */ /* 0x001fc80007f3e0ff */
[----:B------:R-:W-:Y:S01]  /*c4a0*/  LEA.HI.X.SX32 R13, R13, R0, 0x1, P1 ;  /* 0x000000000d0d7211 */ /* 0x000fe200008f0eff */
[----:B------:R-:W-:Y:S04]  /*c4b0*/  STL [R1+0x200], R12 ;  /* 0x0002000c01007387 */ /* 0x000fe80000100800 */
[----:B------:R-:W-:Y:S04]  /*c4c0*/  STS.U8 [R23+UR14+0x3b00], R22 ;  /* 0x003b001617007988 */ /* 0x000fe8000800000e */
[----:B------:R-:W-:Y:S04]  /*c4d0*/  STL [R1+0x1fc], R13 ;  /* 0x0001fc0d01007387 */ /* 0x000fe80000100800 */
[----:B------:R-:W-:Y:S04]  /*c4e0*/  STS.U8 [R23+UR14+0x3d00], R31 ;  /* 0x003d001f17007988 */ /* 0x000fe8000800000e */
[----:B------:R0:W-:Y:S04]  /*c4f0*/  STS.U8 [R23+UR14+0x3f00], R18 ;  /* 0x003f001217007988 */ /* 0x0001e8000800000e */
[----:B0-----:R-:W4:Y:S01]  /*c500*/  LDL.LU R18, [R1+0x7c8] ;  /* 0x0007c80001127983 */ /* 0x001f220000300800 */
[----:B------:R-:W0:Y:S01]  /*c510*/  S2R R34, SR_TID.X ;  /* 0x0000000000227919 */ /* 0x000e220000002100 */
[----:B-1----:R-:W-:-:S02]  /*c520*/  PRMT R10, RZ, 0x7610, R10 ;  /* 0x00007610ff0a7816 */ /* 0x002fc4000000000a */
[----:B------:R-:W-:Y:S01]  /*c530*/  LOP3.LUT R31, R4, 0x66, RZ, 0xfc, !PT ;  /* 0x00000066041f7812 */ /* 0x000fe200078efcff */
[----:B------:R-:W4:Y:S04]  /*c540*/  LDL.LU R22, [R1+0x798] ;  /* 0x0007980001167983 */ /* 0x000f280000300800 */
[----:B------:R1:W4:Y:S01]  /*c550*/  @P0 LDG.E.U8 R10, desc[UR22][R12.64] ;  /* 0x000000160c0a0981 */ /* 0x000322000c1e1100 */
[----:B------:R-:W-:-:S04]  /*c560*/  PLOP3.LUT P0, PT, PT, PT, UP1, 0x80, 0x8 ;  /* 0x000000000008781c */ /* 0x000fc80003f0f018 */
[----:B------:R-:W-:Y:S02]  /*c570*/  ISETP.LT.AND P0, PT, R31, UR13, P0 ;  /* 0x0000000d1f007c0c */ /* 0x000fe40008701270 */
[----:B------:R-:W4:Y:S01]  /*c580*/  LDL.LU R31, [R1+0x250] ;  /* 0x00025000011f7983 */ /* 0x000f220000300800 */
[----:B0-----:R-:W-:-:S04]  /*c590*/  LOP3.LUT R34, R34, 0x7f, RZ, 0xc0, !PT ;  /* 0x0000007f22227812 */ /* 0x001fc800078ec0ff */
[----:B------:R-:W-:Y:S02]  /*c5a0*/  LOP3.LUT R25, R34, 0x30, RZ, 0x3c, !PT ;  /* 0x0000003022197812 */ /* 0x000fe400078e3cff */
[----:B-1----:R-:W-:Y:S02]  /*c5b0*/  PRMT R12, RZ, 0x7610, R12 ;  /* 0x00007610ff0c7816 */ /* 0x002fe4000000000c */
[----:B------:R-:W-:Y:S01]  /*c5c0*/  PRMT R11, RZ, 0x7610, R11 ;  /* 0x00007610ff0b7816 */ /* 0x000fe2000000000b */
[----:B--2---:R3:W-:Y:S02]  /*c5d0*/  STS.U8 [R25+UR14+0x3f80], R14 ;  /* 0x003f800e19007988 */ /* 0x0047e4000800000e */
[----:B---3--:R-:W-:-:S04]  /*c5e0*/  IADD3 R14, P1, PT, R15, R5, RZ ;  /* 0x000000050f0e7210 */ /* 0x008fc80007f3e0ff */
[----:B------:R-:W-:Y:S01]  /*c5f0*/  LEA.HI.X.SX32 R15, R15, R0, 0x1, P1 ;  /* 0x000000000f0f7211 */ /* 0x000fe200008f0eff */
[----:B------:R0:W-:Y:S04]  /*c600*/  STL [R1+0x208], R14 ;  /* 0x0002080e01007387 */ /* 0x0001e80000100800 */
[----:B------:R-:W-:Y:S04]  /*c610*/  STL [R1+0x204], R15 ;  /* 0x0002040f01007387 */ /* 0x000fe80000100800 */
[----:B------:R-:W2:Y:S04]  /*c620*/  LDL.LU R37, [R1+0x244] ;  /* 0x0002440001257983 */ /* 0x000ea80000300800 */
[----:B------:R-:W3:Y:S04]  /*c630*/  LDL.LU R36, [R1+0x22c] ;  /* 0x00022c0001247983 */ /* 0x000ee80000300800 */
[----:B------:R0:W3:Y:S01]  /*c640*/  @P0 LDG.E.U8 R12, desc[UR22][R14.64] ;  /* 0x000000160e0c0981 */ /* 0x0000e2000c1e1100 */
[----:B------:R-:W-:-:S03]  /*c650*/  PLOP3.LUT P0, PT, PT, PT, UP1, 0x80, 0x8 ;  /* 0x000000000008781c */ /* 0x000fc60003f0f018 */
[----:B----4-:R-:W-:Y:S04]  /*c660*/  STS.U8 [R25+UR14+0x380], R17 ;  /* 0x0003801119007988 */ /* 0x010fe8000800000e */
[----:B------:R1:W-:Y:S01]  /*c670*/  STS.U8 [R25+UR14+0x780], R16 ;  /* 0x0007801019007988 */ /* 0x0003e2000800000e */
[----:B0-----:R-:W-:-:S03]  /*c680*/  LOP3.LUT R14, R4, 0x76, RZ, 0xfc, !PT ;  /* 0x00000076040e7812 */ /* 0x001fc600078efcff */
[----:B------:R0:W-:Y:S01]  /*c690*/  STS.U8 [R25+UR14+0xb80], R30 ;  /* 0x000b801e19007988 */ /* 0x0001e2000800000e */
[----:B------:R-:W-:-:S03]  /*c6a0*/  ISETP.LT.AND P0, PT, R14, UR13, P0 ;  /* 0x0000000d0e007c0c */ /* 0x000fc60008701270 */
[----:B-1----:R-:W4:Y:S04]  /*c6b0*/  LDL.LU R16, [R1+0x21c] ;  /* 0x00021c0001107983 */ /* 0x002f280000300800 */
[----:B------:R-:W4:Y:S04]  /*c6c0*/  LDL.LU R17, [R1+0xf0] ;  /* 0x0000f00001117983 */ /* 0x000f280000300800 */
[----:B0-----:R-:W4:Y:S01]  /*c6d0*/  LDL.LU R25, [R1+0x224] ;  /* 0x0002240001197983 */ /* 0x001f220000300800 */
[----:B------:R-:W-:-:S03]  /*c6e0*/  IADD3 R14, P1, PT, R19, R5, RZ ;  /* 0x00000005130e7210 */ /* 0x000fc60007f3e0ff */
[----:B------:R-:W4:Y:S01]  /*c6f0*/  LDL.LU R30, [R1+0x1ec] ;  /* 0x0001ec00011e7983 */ /* 0x000f220000300800 */
[----:B------:R-:W-:-:S03]  /*c700*/  LEA.HI.X.SX32 R15, R19, R0, 0x1, P1 ;  /* 0x00000000130f7211 */ /* 0x000fc600008f0eff */
[----:B------:R-:W-:Y:S04]  /*c710*/  STL [R1+0x210], R14 ;  /* 0x0002100e01007387 */ /* 0x000fe80000100800 */
[----:B------:R0:W-:Y:S04]  /*c720*/  STL [R1+0x20c], R15 ;  /* 0x00020c0f01007387 */ /* 0x0001e80000100800 */
[----:B------:R1:W4:Y:S04]  /*c730*/  @P0 LDG.E.U8 R11, desc[UR22][R14.64] ;  /* 0x000000160e0b0981 */ /* 0x000328000c1e1100 */
[----:B0-----:R-:W4:Y:S01]  /*c740*/  LDL.LU R15, [R1+0x160] ;  /* 0x00016000010f7983 */ /* 0x001f220000300800 */
[----:B-1----:R-:W-:-:S05]  /*c750*/  LOP3.LUT R14, R34, 0x30, RZ, 0x3c, !PT ;  /* 0x00000030220e7812 */ /* 0x002fca00078e3cff */
[----:B------:R0:W-:Y:S04]  /*c760*/  STS.U8 [R14+UR14+0xf80], R18 ;  /* 0x000f80120e007988 */ /* 0x0001e8000800000e */
[----:B0-----:R-:W4:Y:S04]  /*c770*/  LDL.LU R18, [R1+0x1d4] ;  /* 0x0001d40001127983 */ /* 0x001f280000300800 */
[----:B------:R-:W4:Y:S04]  /*c780*/  LDL.LU R19, [R1+0xe4] ;  /* 0x0000e40001137983 */ /* 0x000f280000300800 */
[----:B------:R0:W-:Y:S02]  /*c790*/  STS.U8 [R14+UR14+0x1380], R22 ;  /* 0x001380160e007988 */ /* 0x0001e4000800000e */
[----:B0-----:R-:W-:-:S02]  /*c7a0*/  LOP3.LUT R14, R4, 0x86, RZ, 0xfc, !PT ;  /* 0x00000086040e7812 */ /* 0x001fc400078efcff */
[----:B------:R-:W4:Y:S01]  /*c7b0*/  LDL.LU R22, [R1+0x104] ;  /* 0x0001040001167983 */ /* 0x000f220000300800 */
[----:B------:R-:W-:-:S05]  /*c7c0*/  LOP3.LUT R4, R34, 0x30, RZ, 0x3c, !PT ;  /* 0x0000003022047812 */ /* 0x000fca00078e3cff */
[----:B------:R0:W-:Y:S01]  /*c7d0*/  STS.U8 [R4+UR14+0x1780], R31 ;  /* 0x0017801f04007988 */ /* 0x0001e2000800000e */
[----:B------:R-:W-:-:S04]  /*c7e0*/  PLOP3.LUT P0, PT, PT, PT, UP1, 0x80, 0x8 ;  /* 0x000000000008781c */ /* 0x000fc80003f0f018 */
[----:B------:R-:W-:Y:S01]  /*c7f0*/  ISETP.LT.AND P0, PT, R14, UR13, P0 ;  /* 0x0000000d0e007c0c */ /* 0x000fe20008701270 */
[----:B0-----:R-:W4:Y:S01]  /*c800*/  LDL.LU R31, [R1+0x100] ;  /* 0x00010000011f7983 */ /* 0x001f220000300800 */
[----:B------:R-:W-:-:S03]  /*c810*/  PRMT R13, RZ, 0x7610, R13 ;  /* 0x00007610ff0d7816 */ /* 0x000fc6000000000d */
[----:B--2---:R-:W-:Y:S04]  /*c820*/  STS.U8 [R4+UR14+0x1b80], R37 ;  /* 0x001b802504007988 */ /* 0x004fe8000800000e */
[----:B---3--:R0:W-:Y:S02]  /*c830*/  STS.U8 [R4+UR14+0x1f80], R36 ;  /* 0x001f802404007988 */ /* 0x0081e4000800000e */
[----:B0-----:R-:W0:Y:S02]  /*c840*/  S2R R4, SR_TID.X ;  /* 0x0000000000047919 */ /* 0x001e240000002100 */
[----:B0-----:R-:W-:-:S04]  /*c850*/  SHF.R.U32.HI R4, RZ, 0x6, R4 ;  /* 0x00000006ff047819 */ /* 0x001fc80000011604 */
[----:B------:R-:W-:-:S04]  /*c860*/  SGXT.U32 R4, R4, 0x1 ;  /* 0x000000010404781a */ /* 0x000fc80000000000 */
[----:B------:R-:W-:Y:S02]  /*c870*/  LOP3.LUT R36, R4, 0x96, RZ, 0xfc, !PT ;  /* 0x0000009604247812 */ /* 0x000fe400078efcff */
[----:B------:R-:W-:-:S05]  /*c880*/  LOP3.LUT R4, R34, 0x30, RZ, 0x3c, !PT ;  /* 0x0000003022047812 */ /* 0x000fca00078e3cff */
[----:B----4-:R-:W-:Y:S04]  /*c890*/  STS.U8 [R4+UR14+0x2380], R16 ;  /* 0x0023801004007988 */ /* 0x010fe8000800000e */
[----:B------:R-:W-:Y:S04]  /*c8a0*/  STS.U8 [R4+UR14+0x2780], R25 ;  /* 0x0027801904007988 */ /* 0x000fe8000800000e */
[----:B------:R0:W-:Y:S02]  /*c8b0*/  STS.U8 [R4+UR14+0x2b80], R30 ;  /* 0x002b801e04007988 */ /* 0x0001e4000800000e */
[----:B0-----:R-:W0:Y:S01]  /*c8c0*/  S2R R4, SR_TID.X ;  /* 0x0000000000047919 */ /* 0x001e220000002100 */
[----:B------:R-:W-:-:S04]  /*c8d0*/  IADD3 R14, P1, PT, R15, R5, RZ ;  /* 0x000000050f0e7210 */ /* 0x000fc80007f3e0ff */
[----:B------:R-:W-:-:S05]  /*c8e0*/  LEA.HI.X.SX32 R15, R15, R0, 0x1, P1 ;  /* 0x000000000f0f7211 */ /* 0x000fca00008f0eff */
[----:B------:R1:W2:Y:S01]  /*c8f0*/  @P0 LDG.E.U8 R13, desc[UR22][R14.64] ;  /* 0x000000160e0d0981 */ /* 0x0002a2000c1e1100 */
[----:B------:R-:W-:-:S04]  /*c900*/  PLOP3.LUT P0, PT, PT, PT, UP1, 0x80, 0x8 ;  /* 0x000000000008781c */ /* 0x000fc80003f0f018 */
[----:B------:R-:W-:Y:S01]  /*c910*/  ISETP.LT.AND P0, PT, R36, UR13, P0 ;  /* 0x0000000d24007c0c */ /* 0x000fe20008701270 */
[----:B------:R-:W-:Y:S01]  /*c920*/  STL [R1+0x218], R14 ;  /* 0x0002180e01007387 */ /* 0x000fe20000100800 */
[----:B------:R-:W-:-:S03]  /*c930*/  IADD3 R16, P1, PT, R17, R5, RZ ;  /* 0x0000000511107210 */ /* 0x000fc60007f3e0ff */
[----:B------:R1:W-:Y:S01]  /*c940*/  STL [R1+0x214], R15 ;  /* 0x0002140f01007387 */ /* 0x0003e20000100800 */
[----:B------:R-:W-:-:S03]  /*c950*/  LEA.HI.X.SX32 R17, R17, R0, 0x1, P1 ;  /* 0x0000000011117211 */ /* 0x000fc600008f0eff */
[----:B------:R-:W3:Y:S04]  /*c960*/  LDL.LU R37, [R1+0xa3c] ;  /* 0x000a3c0001257983 */ /* 0x000ee80000300800 */
[----:B------:R-:W4:Y:S01]  /*c970*/  LDL.LU R36, [R1+0xa38] ;  /* 0x000a380001247983 */ /* 0x000f220000300800 */
[----:B-1----:R-:W-:Y:S02]  /*c980*/  PRMT R15, RZ, 0x7610, R15 ;  /* 0x00007610ff0f7816 */ /* 0x002fe4000000000f */
[----:B0-----:R-:W-:-:S04]  /*c990*/  SHF.R.U32.HI R4, RZ, 0x6, R4 ;  /* 0x00000006ff047819 */ /* 0x001fc80000011604 */
[----:B------:R-:W-:Y:S01]  /*c9a0*/  SGXT.U32 R4, R4, 0x1 ;  /* 0x000000010404781a */ /* 0x000fe20000000000 */
[----:B------:R0:W2:Y:S01]  /*c9b0*/  @P0 LDG.E.U8 R15, desc[UR22][R16.64] ;  /* 0x00000016100f0981 */ /* 0x0000a2000c1e1100 */
[----:B------:R-:W-:Y:S02]  /*c9c0*/  PLOP3.LUT P0, PT, PT, PT, UP1, 0x80, 0x8 ;  /* 0x000000000008781c */ /* 0x000fe40003f0f018 */
[----:B------:R-:W-:Y:S02]  /*c9d0*/  LOP3.LUT R30, R4, 0xa6, RZ, 0xfc, !PT ;  /* 0x000000a6041e7812 */ /* 0x000fe400078efcff */
[----:B------:R-:W-:Y:S02]  /*c9e0*/  LOP3.LUT R4, R34, 0x30, RZ, 0x3c, !PT ;  /* 0x0000003022047812 */ /* 0x000fe400078e3cff */
[----:B------:R-:W-:Y:S01]  /*c9f0*/  ISETP.LT.AND P0, PT, R30, UR13, P0 ;  /* 0x0000000d1e007c0c */ /* 0x000fe20008701270 */
[----:B------:R-:W-:Y:S04]  /*ca00*/  STL [R1+0x220], R16 ;  /* 0x0002201001007387 */ /* 0x000fe80000100800 */
[----:B------:R1:W-:Y:S04]  /*ca10*/  STS.U8 [R4+UR14+0x2f80], R18 ;  /* 0x002f801204007988 */ /* 0x0003e8000800000e */
[----:B------:R0:W-:Y:S04]  /*ca20*/  STL [R1+0x21c], R17 ;  /* 0x00021c1101007387 */ /* 0x0001e80000100800 */
[----:B------:R-:W2:Y:S01]  /*ca30*/  LDL.LU R25, [R1+0xa34] ;  /* 0x000a340001197983 */ /* 0x000ea20000300800 */
[----:B-1----:R-:W-:-:S03]  /*ca40*/  IADD3 R18, P1, PT, R19, R5, RZ ;  /* 0x0000000513127210 */ /* 0x002fc60007f3e0ff */
[----:B------:R-:W2:Y:S01]  /*ca50*/  LDL.LU R30, [R1+0xa30] ;  /* 0x000a3000011e7983 */ /* 0x000ea20000300800 */
[----:B0-----:R-:W-:Y:S02]  /*ca60*/  PRMT R17, RZ, 0x7610, R17 ;  /* 0x00007610ff117816 */ /* 0x001fe40000000011 */
[----:B------:R-:W-:Y:S01]  /*ca70*/  LEA.HI.X.SX32 R19, R19, R0, 0x1, P1 ;  /* 0x0000000013137211 */ /* 0x000fe200008f0eff */
[----:B------:R0:W-:Y:S04]  /*ca80*/  STL [R1+0x228], R18 ;  /* 0x0002281201007387 */ /* 0x0001e80000100800 */
[----:B------:R1:W-:Y:S04]  /*ca90*/  STL [R1+0x224], R19 ;  /* 0x0002241301007387 */ /* 0x0003e80000100800 */
[----:B------:R0:W2:Y:S04]  /*caa0*/  @P0 LDG.E.U8 R17, desc[UR22][R18.64] ;  /* 0x0000001612110981 */ /* 0x0000a8000c1e1100 */
[----:B0-----:R-:W2:Y:S04]  /*cab0*/  LDL.LU R18, [R1+0xfc] ;  /* 0x0000fc0001127983 */ /* 0x001ea80000300800 */
[----:B-1----:R-:W3:Y:S04]  /*cac0*/  LDL.LU R19, [R1+0xd0] ;  /* 0x0000d00001137983 */ /* 0x002ee80000300800 */
[----:B------:R0:W-:Y:S04]  /*cad0*/  STS.U8 [R4+UR14+0x3380], R22 ;  /* 0x0033801604007988 */ /* 0x0001e8000800000e */
[----:B------:R1:W-:Y:S01]  /*cae0*/  STS.U8 [R4+UR14+0x3780], R31 ;  /* 0x0037801f04007988 */ /* 0x0003e2000800000e */
[----:B------:R-:W-:-:S02]  /*caf0*/  PLOP3.LUT P0, PT, PT, PT, UP1, 0x80, 0x8 ;  /* 0x000000000008781c */ /* 0x000fc40003f0f018 */
[----:B------:R-:W-:Y:S01]  /*cb00*/  PRMT R16, RZ, 0x7610, R16 ;  /* 0x00007610ff107816 */ /* 0x000fe20000000010 */
[----:B0-----:R-:W4:Y:S01]  /*cb10*/  LDL.LU R22, [R1+0xa2c] ;  /* 0x000a2c0001167983 */ /* 0x001f220000300800 */
[----:B-1----:R-:W0:Y:S02]  /*cb20*/  S2R R4, SR_TID.X ;  /* 0x0000000000047919 */ /* 0x002e240000002100 */
[----:B0-----:R-:W-:-:S04]  /*cb30*/  SHF.R.U32.HI R4, RZ, 0x6, R4 ;  /* 0x00000006ff047819 */ /* 0x001fc80000011604 */
[----:B------:R-:W-:-:S04]  /*cb40*/  SGXT.U32 R4, R4, 0x1 ;  /* 0x000000010404781a */ /* 0x000fc80000000000 */
[----:B------:R-:W-:Y:S02]  /*cb50*/  LOP3.LUT R31, R4, 0xb6, RZ, 0xfc, !PT ;  /* 0x000000b6041f7812 */ /* 0x000fe400078efcff */
[----:B------:R-:W-:Y:S02]  /*cb60*/  LOP3.LUT R4, R34, 0x30, RZ, 0x3c, !PT ;  /* 0x0000003022047812 */ /* 0x000fe400078e3cff */
[----:B------:R-:W-:Y:S02]  /*cb70*/  ISETP.LT.AND P0, PT, R31, UR13, P0 ;  /* 0x0000000d1f007c0c */ /* 0x000fe40008701270 */
[----:B------:R-:W4:Y:S04]  /*cb80*/  LDL.LU R31, [R1+0xa28] ;  /* 0x000a2800011f7983 */ /* 0x000f280000300800 */
[----:B--2---:R3:W-:Y:S02]  /*cb90*/  STS.U8 [R4+UR14+0x3b80], R18 ;  /* 0x003b801204007988 */ /* 0x0047e4000800000e */
[----:B---3--:R-:W-:-:S04]  /*cba0*/  IADD3 R18, P1, PT, R19, R5, RZ ;  /* 0x0000000513127210 */ /* 0x008fc80007f3e0ff */
[----:B------:R-:W-:Y:S01]  /*cbb0*/  LEA.HI.X.SX32 R19, R19, R0, 0x1, P1 ;  /* 0x0000000013137211 */ /* 0x000fe200008f0eff */
[----:B------:R-:W-:Y:S04]  /*cbc0*/  STL [R1+0x230], R18 ;  /* 0x0002301201007387 */ /* 0x000fe80000100800 */
[----:B------:R0:W-:Y:S04]  /*cbd0*/  STL [R1+0x22c], R19 ;  /* 0x00022c1301007387 */ /* 0x0001e80000100800 */
[----:B------:R-:W2:Y:S04]  /*cbe0*/  @P0 LDG.E.U8 R16, desc[UR22][R18.64] ;  /* 0x0000001612100981 */ /* 0x000ea8000c1e1100 */
[----:B0-----:R-:W3:Y:S04]  /*cbf0*/  LDL.LU R19, [R1+0xbc] ;  /* 0x0000bc0001137983 */ /* 0x001ee80000300800 */
[----:B------:R0:W-:Y:S01]  /*cc00*/  STS.U8 [R4+UR14+0x180], R6 ;  /* 0x0001800604007988 */ /* 0x0001e2000800000e */
[----:B------:R-:W-:-:S03]  /*cc10*/  PLOP3.LUT P0, PT, PT, PT, UP1, 0x80, 0x8 ;  /* 0x000000000008781c */ /* 0x000fc60003f0f018 */
[----:B------:R-:W2:Y:S01]  /*cc20*/  LDL.LU R18, [R1+0x9c] ;  /* 0x00009c0001127983 */ /* 0x000ea20000300800 */
[----:B0-----:R-:W0:Y:S01]  /*cc30*/  S2R R4, SR_TID.X ;  /* 0x0000000000047919 */ /* 0x001e220000002100 */
[----:B------:R-:W-:-:S05]  /*cc40*/  LOP3.LUT R6, R34, 0x30, RZ, 0x3c, !PT ;  /* 0x0000003022067812 */ /* 0x000fca00078e3cff */
[----:B------:R1:W-:Y:S01]  /*cc50*/  STS.U8 [R6+UR14+0x580], R3 ;  /* 0x0005800306007988 */ /* 0x0003e2000800000e */
[----:B0-----:R-:W-:-:S04]  /*cc60*/  SHF.R.U32.HI R4, RZ, 0x6, R4 ;  /* 0x00000006ff047819 */ /* 0x001fc80000011604 */
[----:B------:R-:W-:-:S04]  /*cc70*/  SGXT.U32 R4, R4, 0x1 ;  /* 0x000000010404781a */ /* 0x000fc80000000000 */
[----:B-1----:R-:W-:Y:S02]  /*cc80*/  LOP3.LUT R6, R4, 0xc6, RZ, 0xfc, !PT ;  /* 0x000000c604067812 */ /* 0x002fe400078efcff */
[----:B------:R-:W-:Y:S02]  /*cc90*/  LOP3.LUT R4, R34, 0x30, RZ, 0x3c, !PT ;  /* 0x0000003022047812 */ /* 0x000fe400078e3cff */
[----:B------:R-:W-:-:S03]  /*cca0*/  ISETP.LT.AND P0, PT, R6, UR13, P0 ;  /* 0x0000000d06007c0c */ /* 0x000fc60008701270 */
[----:B------:R0:W-:Y:S04]  /*ccb0*/  STS.U8 [R4+UR14+0x980], R7 ;  /* 0x0009800704007988 */ /* 0x0001e8000800000e */
[----:B------:R1:W-:Y:S01]  /*ccc0*/  STS.U8 [R4+UR14+0xd80], R9 ;  /* 0x000d800904007988 */ /* 0x0003e2000800000e */
[----:B---3--:R-:W-:-:S04]  /*ccd0*/  IADD3 R6, P1, PT, R19, R5, RZ ;  /* 0x0000000513067210 */ /* 0x008fc80007f3e0ff */
[----:B0-----:R-:W-:Y:S01]  /*cce0*/  LEA.HI.X.SX32 R7, R19, R0, 0x1, P1 ;  /* 0x0000000013077211 */ /* 0x001fe200008f0eff */
[----:B------:R-:W-:Y:S04]  /*ccf0*/  STL [R1+0x238], R6 ;  /* 0x0002380601007387 */ /* 0x000fe80000100800 */
[----:B------:R-:W-:Y:S04]  /*cd00*/  STL [R1+0x234], R7 ;  /* 0x0002340701007387 */ /* 0x000fe80000100800 */
[----:B------:R-:W3:Y:S04]  /*cd10*/  LDL.LU R19, [R1+0x98] ;  /* 0x0000980001137983 */ /* 0x000ee80000300800 */
[----:B-1----:R-:W3:Y:S04]  /*cd20*/  LDL.LU R9, [R1+0xb0] ;  /* 0x0000b00001097983 */ /* 0x002ee80000300800 */
[----:B------:R0:W-:Y:S02]  /*cd30*/  STS.U8 [R4+UR14+0x1180], R8 ;  /* 0x0011800804007988 */ /* 0x0001e4000800000e */
[----:B0-----:R-:W0:Y:S01]  /*cd40*/  S2R R4, SR_TID.X ;  /* 0x0000000000047919 */ /* 0x001e220000002100 */
[----:B------:R-:W-:-:S06]  /*cd50*/  PRMT R14, RZ, 0x7610, R14 ;  /* 0x00007610ff0e7816 */ /* 0x000fcc000000000e */
[----:B------:R1:W4:Y:S01]  /*cd60*/  @P0 LDG.E.U8 R14, desc[UR22][R6.64] ;  /* 0x00000016060e0981 */ /* 0x000322000c1e1100 */
[----:B------:R-:W-:Y:S02]  /*cd70*/  PLOP3.LUT P0, PT, PT, PT, UP1, 0x80, 0x8 ;  /* 0x000000000008781c */ /* 0x000fe40003f0f018 */
[----:B0-----:R-:W-:-:S04]  /*cd80*/  SHF.R.U32.HI R4, RZ, 0x6, R4 ;  /* 0x00000006ff047819 */ /* 0x001fc80000011604 */
[----:B------:R-:W-:-:S04]  /*cd90*/  SGXT.U32 R4, R4, 0x1 ;  /* 0x000000010404781a */ /* 0x000fc80000000000 */
[----:B------:R-:W-:-:S04]  /*cda0*/  LOP3.LUT R4, R4, 0xd6, RZ, 0xfc, !PT ;  /* 0x000000d604047812 */ /* 0x000fc800078efcff */
[----:B------:R-:W-:Y:S02]  /*cdb0*/  ISETP.LT.AND P0, PT, R4, UR13, P0 ;  /* 0x0000000d04007c0c */ /* 0x000fe40008701270 */
[----:B------:R-:W0:Y:S01]  /*cdc0*/  S2R R4, SR_TID.X ;  /* 0x0000000000047919 */ /* 0x000e220000002100 */
[----:B------:R-:W-:-:S05]  /*cdd0*/  LOP3.LUT R8, R34, 0x30, RZ, 0x3c, !PT ;  /* 0x0000003022087812 */ /* 0x000fca00078e3cff */
[----:B------:R0:W-:Y:S01]  /*cde0*/  STS.U8 [R8+UR14+0x1580], R10 ;  /* 0x0015800a08007988 */ /* 0x0001e2000800000e */
[----:B-1----:R-:W-:Y:S02]  /*cdf0*/  PRMT R7, RZ, 0x7610, R7 ;  /* 0x00007610ff077816 */ /* 0x002fe40000000007 */
[----:B------:R-:W-:Y:S02]  /*ce00*/  PRMT R6, RZ, 0x7610, R6 ;  /* 0x00007610ff067816 */ /* 0x000fe40000000006 */
[----:B0-----:R-:W-:-:S04]  /*ce10*/  SHF.R.U32.HI R4, RZ, 0x6, R4 ;  /* 0x00000006ff047819 */ /* 0x001fc80000011604 */
[----:B------:R-:W-:Y:S02]  /*ce20*/  SGXT.U32 R4, R4, 0x1 ;  /* 0x000000010404781a */ /* 0x000fe40000000000 */
[----:B------:R-:W-:-:S05]  /*ce30*/  LOP3.LUT R10, R34, 0x30, RZ, 0x3c, !PT ;  /* 0x00000030220a7812 */ /* 0x000fca00078e3cff */
[----:B------:R0:W-:Y:S01]  /*ce40*/  STS.U8 [R10+UR14+0x1980], R12 ;  /* 0x0019800c0a007988 */ /* 0x0001e2000800000e */
[----:B------:R-:W-:Y:S02]  /*ce50*/  PRMT R3, RZ, 0x7610, R3 ;  /* 0x00007610ff037816 */ /* 0x000fe40000000003 */
[----:B0-----:R-:W-:-:S05]  /*ce60*/  LOP3.LUT R12, R34, 0x30, RZ, 0x3c, !PT ;  /* 0x00000030220c7812 */ /* 0x001fca00078e3cff */
[----:B------:R-:W-:Y:S04]  /*ce70*/  STS.U8 [R12+UR14+0x1d80], R11 ;  /* 0x001d800b0c007988 */ /* 0x000fe8000800000e */
[----:B------:R-:W-:Y:S04]  /*ce80*/  STS.U8 [R12+UR14+0x2180], R13 ;  /* 0x0021800d0c007988 */ /* 0x000fe8000800000e */
[----:B------:R-:W-:Y:S04]  /*ce90*/  STS.U8 [R12+UR14+0x2580], R15 ;  /* 0x0025800f0c007988 */ /* 0x000fe8000800000e */
[----:B------:R-:W-:Y:S04]  /*cea0*/  STS.U8 [R12+UR14+0x2980], R17 ;  /* 0x002980110c007988 */ /* 0x000fe8000800000e */
[----:B--2---:R-:W-:Y:S01]  /*ceb0*/  STS.U8 [R12+UR14+0x2d80], R16 ;  /* 0x002d80100c007988 */ /* 0x004fe2000800000e */
[----:B---3--:R-:W-:-:S04]  /*cec0*/  IADD3 R8, P1, PT, R9, R5, RZ ;  /* 0x0000000509087210 */ /* 0x008fc80007f3e0ff */
[----:B------:R-:W-:Y:S01]  /*ced0*/  LEA.HI.X.SX32 R9, R9, R0, 0x1, P1 ;  /* 0x0000000009097211 */ /* 0x000fe200008f0eff */
[----:B------:R0:W-:Y:S04]  /*cee0*/  STL [R1+0x240], R8 ;  /* 0x0002400801007387 */ /* 0x0001e80000100800 */
[----:B------:R0:W2:Y:S01]  /*cef0*/  @P0 LDG.E.U8 R7, desc[UR22][R8.64] ;  /* 0x0000001608070981 */ /* 0x0000a2000c1e1100 */
[----:B------:R-:W-:Y:S02]  /*cf00*/  PLOP3.LUT P0, PT, PT, PT, UP1, 0x80, 0x8 ;  /* 0x000000000008781c */ /* 0x000fe40003f0f018 */
[----:B0-----:R-:W-:-:S04]  /*cf10*/  LOP3.LUT R8, R4, 0xe6, RZ, 0xfc, !PT ;  /* 0x000000e604087812 */ /* 0x001fc800078efcff */
[----:B------:R-:W-:Y:S02]  /*cf20*/  ISETP.LT.AND P0, PT, R8, UR13, P0 ;  /* 0x0000000d08007c0c */ /* 0x000fe40008701270 */
[----:B------:R-:W-:Y:S01]  /*cf30*/  IADD3 R8, P1, PT, R18, R5, RZ ;  /* 0x0000000512087210 */ /* 0x000fe20007f3e0ff */
[----:B------:R0:W-:Y:S01]  /*cf40*/  STL [R1+0x23c], R9 ;  /* 0x00023c0901007387 */ /* 0x0001e20000100800 */
[----:B------:R-:W-:Y:S02]  /*cf50*/  LOP3.LUT R4, R4, 0xf6, RZ, 0xfc, !PT ;  /* 0x000000f604047812 */ /* 0x000fe400078efcff */
[----:B0-----:R-:W-:-:S07]  /*cf60*/  LEA.HI.X.SX32 R9, R18, R0, 0x1, P1 ;  /* 0x0000000012097211 */ /* 0x001fce00008f0eff */
[----:B------:R-:W3:Y:S01]  /*cf70*/  @P0 LDG.E.U8 R6, desc[UR22][R8.64] ;  /* 0x0000001608060981 */ /* 0x000ee2000c1e1100 */
[----:B------:R-:W-:-:S04]  /*cf80*/  PLOP3.LUT P0, PT, PT, PT, UP1, 0x80, 0x8 ;  /* 0x000000000008781c */ /* 0x000fc80003f0f018 */
[----:B------:R-:W-:Y:S02]  /*cf90*/  ISETP.LT.AND P0, PT, R4, UR13, P0 ;  /* 0x0000000d04007c0c */ /* 0x000fe40008701270 */
[----:B------:R-:W-:-:S04]  /*cfa0*/  IADD3 R4, P1, PT, R19, R5, RZ ;  /* 0x0000000513047210 */ /* 0x000fc80007f3e0ff */
[----:B------:R-:W-:Y:S01]  /*cfb0*/  LEA.HI.X.SX32 R18, R19, R0, 0x1, P1 ;  /* 0x0000000013127211 */ /* 0x000fe200008f0eff */
[----:B------:R0:W-:Y:S04]  /*cfc0*/  STL [R1+0x250], R8 ;  /* 0x0002500801007387 */ /* 0x0001e80000100800 */
[----:B------:R1:W-:Y:S02]  /*cfd0*/  STL [R1+0x244], R9 ;  /* 0x0002440901007387 */ /* 0x0003e40000100800 */
[----:B------:R-:W-:Y:S02]  /*cfe0*/  @P0 IMAD.MOV.U32 R5, RZ, RZ, R18 ;  /* 0x000000ffff050224 */ /* 0x000fe400078e0012 */
[----:B------:R-:W3:Y:S04]  /*cff0*/  LDL R11, [R1+0x2f8] ;  /* 0x0002f800010b7983 */ /* 0x000ee80000100800 */
[----:B------:R-:W3:Y:S04]  /*d000*/  LDL R10, [R1+0x2fc] ;  /* 0x0002fc00010a7983 */ /* 0x000ee80000100800 */
[----:B0-----:R-:W3:Y:S04]  /*d010*/  LDL R8, [R1+0x25c] ;  /* 0x00025c0001087983 */ /* 0x001ee80000100800 */
[----:B-1----:R-:W3:Y:S04]  /*d020*/  LDL R9, [R1+0x260] ;  /* 0x0002600001097983 */ /* 0x002ee80000100800 */
[----:B------:R-:W3:Y:S04]  /*d030*/  LDL R13, [R1+0x304] ;  /* 0x00030400010d7983 */ /* 0x000ee80000100800 */
[----:B------:R-:W-:Y:S04]  /*d040*/  STL [R1+0x24c], R4 ;  /* 0x00024c0401007387 */ /* 0x000fe80000100800 */
[----:B------:R0:W-:Y:S04]  /*d050*/  STL [R1+0x248], R18 ;  /* 0x0002481201007387 */ /* 0x0001e80000100800 */
[----:B------:R1:W3:Y:S04]  /*d060*/  @P0 LDG.E.U8 R3, desc[UR22][R4.64] ;  /* 0x0000001604030981 */ /* 0x0002e8000c1e1100 */
[----:B------:R-:W3:Y:S04]  /*d070*/  LDL R16, [R1+0x300] ;  /* 0x0003000001107983 */ /* 0x000ee80000100800 */
[----:B0-----:R-:W3:Y:S04]  /*d080*/  LDL R18, [R1+0x378] ;  /* 0x0003780001127983 */ /* 0x001ee80000100800 */
[----:B------:R-:W1:Y:S04]  /*d090*/  LDL R4, [R1+0x254] ;  /* 0x0002540001047983 */ /* 0x000e680000100800 */
[----:B------:R-:W1:Y:S04]  /*d0a0*/  LDL R5, [R1+0x258] ;  /* 0x0002580001057983 */ /* 0x000e680000100800 */
[----:B------:R-:W3:Y:S01]  /*d0b0*/  LDL R19, [R1+0x37c] ;  /* 0x00037c0001137983 */ /* 0x000ee20000100800 */
[----:B------:R-:W-:-:S02]  /*d0c0*/  PLOP3.LUT P0, PT, PT, PT, UP1, 0x80, 0x8 ;  /* 0x000000000008781c */ /* 0x000fc40003f0f018 */
[----:B------:R-:W-:Y:S02]  /*d0d0*/  PLOP3.LUT P1, PT, PT, PT, UP1, 0x80, 0x8 ;  /* 0x000000000008781c */ /* 0x000fe40003f2f018 */
[C---:B------:R-:W-:Y:S01]  /*d0e0*/  LOP3.LUT R15, R34.reuse, 0x80, RZ, 0xfc, !PT ;  /* 0x00000080220f7812 */ /* 0x040fe200078efcff */
[----:B----4-:R0:W-:Y:S01]  /*d0f0*/  STS.U8 [R12+UR14+0x3180], R14 ;  /* 0x0031800e0c007988 */ /* 0x0101e2000800000e */
[----:B------:R-:W-:Y:S02]  /*d100*/  ISETP.LT.AND P0, PT, R34, UR13, P0 ;  /* 0x0000000d22007c0c */ /* 0x000fe40008701270 */
[----:B------:R-:W-:Y:S01]  /*d110*/  ISETP.LT.AND P1, PT, R15, UR13, P1 ;  /* 0x0000000d0f007c0c */ /* 0x000fe20008f21270 */
[----:B------:R-:W4:Y:S01]  /*d120*/  LDL R17, [R1+0x400] ;  /* 0x0004000001117983 */ /* 0x000f220000100800 */
[----:B------:R-:W-:-:S03]  /*d130*/  PRMT R0, RZ, 0x7610, R0 ;  /* 0x00007610ff007816 */ /* 0x000fc60000000000 */
[----:B------:R-:W4:Y:S04]  /*d140*/  LDL R15, [R1+0x404] ;  /* 0x00040400010f7983 */ /* 0x000f280000100800 */
[----:B0-----:R-:W4:Y:S04]  /*d150*/  LDL R14, [R1+0x3fc] ;  /* 0x0003fc00010e7983 */ /* 0x001f280000100800 */
[----:B--2---:R0:W-:Y:S02]  /*d160*/  STS.U8 [R12+UR14+0x3580], R7 ;  /* 0x003580070c007988 */ /* 0x0041e4000800000e */
[----:B0-----:R-:W-:-:S02]  /*d170*/  PRMT R7, RZ, 0x7610, R7 ;  /* 0x00007610ff077816 */ /* 0x001fc40000000007 */
[----:B---3--:R0:W-:Y:S01]  /*d180*/  STS.U8 [R12+UR14+0x3980], R6 ;  /* 0x003980060c007988 */ /* 0x0081e2000800000e */
[----:B------:R-:W-:-:S04]  /*d190*/  @P1 LOP3.LUT R9, R9, R8, RZ, 0x3c, !PT ;  /* 0x0000000809091212 */ /* 0x000fc800078e3cff */
[----:B------:R-:W-:-:S04]  /*d1a0*/  @P1 LOP3.LUT R8, R9, R8, RZ, 0x3c, !PT ;  /* 0x0000000809081212 */ /* 0x000fc800078e3cff */
[----:B------:R-:W-:Y:S02]  /*d1b0*/  @P1 LOP3.LUT R9, R9, R8, RZ, 0x3c, !PT ;  /* 0x0000000809091212 */ /* 0x000fe400078e3cff */
[----:B-1----:R-:W-:-:S04]  /*d1c0*/  @P0 LOP3.LUT R5, R5, R4, RZ, 0x3c, !PT ;  /* 0x0000000405050212 */ /* 0x002fc800078e3cff */
[----:B------:R-:W-:-:S04]  /*d1d0*/  @P0 LOP3.LUT R4, R5, R4, RZ, 0x3c, !PT ;  /* 0x0000000405040212 */ /* 0x000fc800078e3cff */
[----:B------:R-:W-:-:S05]  /*d1e0*/  @P0 LOP3.LUT R5, R5, R4, RZ, 0x3c, !PT ;  /* 0x0000000405050212 */ /* 0x000fca00078e3cff */
[----:B------:R1:W2:Y:S02]  /*d1f0*/  @P0 LDG.E.U8 R0, desc[UR22][R4.64] ;  /* 0x0000001604000981 */ /* 0x0002a4000c1e1100 */
[----:B-1----:R-:W-:-:S06]  /*d200*/  PRMT R5, RZ, 0x7610, R5 ;  /* 0x00007610ff057816 */ /* 0x002fcc0000000005 */
[----:B------:R1:W3:Y:S02]  /*d210*/  @P1 LDG.E.U8 R5, desc[UR22][R8.64] ;  /* 0x0000001608051981 */ /* 0x0002e4000c1e1100 */
[----:B-1----:R-:W-:-:S06]  /*d220*/  PRMT R8, RZ, 0x7610, R8 ;  /* 0x00007610ff087816 */ /* 0x002fcc0000000008 */
[----:B------:R1:W2:Y:S01]  /*d230*/  @P0 LDG.E.U8 R8, desc[UR22][R10.64] ;  /* 0x000000160a080981 */ /* 0x0002a2000c1e1100 */
[----:B0-----:R-:W-:Y:S01]  /*d240*/  PRMT R6, RZ, 0x7610, R6 ;  /* 0x00007610ff067816 */ /* 0x001fe20000000006 */
[----:B-1----:R-:W-:Y:S02]  /*d250*/  @P1 IMAD.MOV.U32 R10, RZ, RZ, R13 ;  /* 0x000000ffff0a1224 */ /* 0x002fe400078e000d */
[----:B------:R-:W-:Y:S01]  /*d260*/  @P1 IMAD.MOV.U32 R11, RZ, RZ, R16 ;  /* 0x000000ffff0b1224 */ /* 0x000fe200078e0010 */
[----:B------:R-:W-:Y:S01]  /*d270*/  PRMT R4, RZ, 0x7610, R4 ;  /* 0x00007610ff047816 */ /* 0x000fe20000000004 */
[----:B------:R0:W-:Y:S04]  /*d280*/  STS.U8 [R12+UR14+0x3d80], R3 ;  /* 0x003d80030c007988 */ /* 0x0001e8000800000e */
[----:B------:R1:W2:Y:S01]  /*d290*/  @P1 LDG.E.U8 R7, desc[UR22][R10.64] ;  /* 0x000000160a071981 */ /* 0x0002a2000c1e1100 */
[----:B------:R-:W-:-:S03]  /*d2a0*/  PRMT R9, RZ, 0x7610, R9 ;  /* 0x00007610ff097816 */ /* 0x000fc60000000009 */
[----:B------:R-:W2:Y:S04]  /*d2b0*/  LDL R13, [R1+0x270] ;  /* 0x00027000010d7983 */ /* 0x000ea80000100800 */
[----:B------:R-:W2:Y:S01]  /*d2c0*/  LDL R16, [R1+0x30c] ;  /* 0x00030c0001107983 */ /* 0x000ea20000100800 */
[----:B-1----:R-:W-:Y:S02]  /*d2d0*/  @P0 IMAD.MOV.U32 R10, RZ, RZ, R19 ;  /* 0x000000ffff0a0224 */ /* 0x002fe400078e0013 */
[----:B------:R-:W-:Y:S01]  /*d2e0*/  @P0 IMAD.MOV.U32 R11, RZ, RZ, R18 ;  /* 0x000000ffff0b0224 */ /* 0x000fe200078e0012 */
[----:B0-----:R-:W-:Y:S01]  /*d2f0*/  PRMT R3, RZ, 0x7610, R3 ;  /* 0x00007610ff037816 */ /* 0x001fe20000000003 */
[----:B------:R-:W2:Y:S04]  /*d300*/  LDL R18, [R1+0x310] ;  /* 0x0003100001127983 */ /* 0x000ea80000100800 */
[----:B------:R0:W2:Y:S04]  /*d310*/  @P0 LDG.E.U8 R6, desc[UR22][R10.64] ;  /* 0x000000160a060981 */ /* 0x0000a8000c1e1100 */
[----:B------:R-:W2:Y:S04]  /*d320*/  LDL R19, [R1+0x314] ;  /* 0x0003140001137983 */ /* 0x000ea80000100800 */
[----:B------:R-:W0:Y:S04]  /*d330*/  LDL R10, [R1+0x380] ;  /* 0x00038000010a7983 */ /* 0x000e280000100800 */
[----:B------:R-:W0:Y:S02]  /*d340*/  LDL R11, [R1+0x384] ;  /* 0x00038400010b7983 */ /* 0x000e240000100800 */
[----:B0-----:R-:W-:-:S04]  /*d350*/  @P1 LOP3.LUT R11, R11, R10, RZ, 0x3c, !PT ;  /* 0x0000000a0b0b1212 */ /* 0x001fc800078e3cff */
[----:B------:R-:W-:-:S04]  /*d360*/  @P1 LOP3.LUT R10, R11, R10, RZ, 0x3c, !PT ;  /* 0x0000000a0b0a1212 */ /* 0x000fc800078e3cff */
[----:B------:R-:W-:-:S05]  /*d370*/  @P1 LOP3.LUT R11, R11, R10, RZ, 0x3c, !PT ;  /* 0x0000000a0b0b1212 */ /* 0x000fca00078e3cff */
[----:B------:R4:W3:Y:S04]  /*d380*/  @P1 LDG.E.U8 R4, desc[UR22][R10.64] ;  /* 0x000000160a041981 */ /* 0x0008e8000c1e1100 */
[----:B------:R-:W3:Y:S01]  /*d390*/  LDL R11, [R1+0x3f8] ;  /* 0x0003f800010b7983 */ /* 0x000ee20000100800 */
[----:B----4-:R-:W-:-:S03]  /*d3a0*/  @P0 IMAD.MOV.U32 R10, RZ, RZ, R14 ;  /* 0x000000ffff0a0224 */ /* 0x010fc600078e000e */
[----:B--2---:R0:W-:Y:S04]  /*d3b0*/  STS.U8 [R34+UR14+0x8000], R0 ;  /* 0x0080000022007988 */ /* 0x0041e8000800000e */
[----:B------:R-:W2:Y:S01]  /*d3c0*/  LDL R14, [R1+0x394] ;  /* 0x00039400010e7983 */ /* 0x000ea20000100800 */
[----:B0-----:R-:W-:-:S03]  /*d3d0*/  PRMT R0, RZ, 0x7610, R0 ;  /* 0x00007610ff007816 */ /* 0x001fc60000000000 */
[----:B---3--:R0:W3:Y:S02]  /*d3e0*/  @P0 LDG.E.U8 R3, desc[UR22][R10.64] ;  /* 0x000000160a030981 */ /* 0x0080e4000c1e1100 */
[----:B0-----:R-:W-:Y:S02]  /*d3f0*/  @P1 IMAD.MOV.U32 R10, RZ, RZ, R15 ;  /* 0x000000ffff0a1224 */ /* 0x001fe400078e000f */
[----:B------:R-:W-:Y:S01]  /*d400*/  @P1 IMAD.MOV.U32 R11, RZ, RZ, R17 ;  /* 0x000000ffff0b1224 */ /* 0x000fe200078e0011 */
[----:B------:R0:W-:Y:S04]  /*d410*/  STS.U8 [R34+UR14+0x9000], R5 ;  /* 0x0090000522007988 */ /* 0x0001e8000800000e */
[----:B------:R1:W4:Y:S04]  /*d420*/  @P1 LDG.E.U8 R0, desc[UR22][R10.64] ;  /* 0x000000160a001981 */ /* 0x000328000c1e1100 */
[----:B------:R-:W2:Y:S04]  /*d430*/  LDL R17, [R1+0x408] ;  /* 0x0004080001117983 */ /* 0x000ea80000100800 */
[----:B0-----:R-:W2:Y:S04]  /*d440*/  LDL R5, [R1+0x308] ;  /* 0x0003080001057983 */ /* 0x001ea80000100800 */
[----:B------:R-:W1:Y:S04]  /*d450*/  LDL R10, [R1+0x264] ;  /* 0x00026400010a7983 */ /* 0x000e680000100800 */
[----:B------:R-:W1:Y:S04]  /*d460*/  LDL R11, [R1+0x268] ;  /* 0x00026800010b7983 */ /* 0x000e680000100800 */
[----:B------:R-:W2:Y:S01]  /*d470*/  LDL R15, [R1+0x40c] ;  /* 0x00040c00010f7983 */ /* 0x000ea20000100800 */
[----:B-1----:R-:W-:-:S04]  /*d480*/  @P0 LOP3.LUT R11, R11, R10, RZ, 0x3c, !PT ;  /* 0x0000000a0b0b0212 */ /* 0x002fc800078e3cff */
[----:B------:R-:W-:-:S04]  /*d490*/  @P0 LOP3.LUT R10, R11, R10, RZ, 0x3c, !PT ;  /* 0x0000000a0b0a0212 */ /* 0x000fc800078e3cff */
[----:B------:R-:W-:-:S05]  /*d4a0*/  @P0 LOP3.LUT R11, R11, R10, RZ, 0x3c, !PT ;  /* 0x0000000a0b0b0212 */ /* 0x000fca00078e3cff */
[----:B------:R0:W2:Y:S04]  /*d4b0*/  @P0 LDG.E.U8 R9, desc[UR22][R10.64] ;  /* 0x000000160a090981 */ /* 0x0000a8000c1e1100 */
[----:B------:R-:W2:Y:S01]  /*d4c0*/  LDL R11, [R1+0x26c] ;  /* 0x00026c00010b7983 */ /* 0x000ea20000100800 */
[----:B0-----:R-:W-:-:S03]  /*d4d0*/  @P1 IMAD.MOV.U32 R10, RZ, RZ, R13 ;  /* 0x000000ffff0a1224 */ /* 0x001fc600078e000d */
[----:B------:R0:W-:Y:S04]  /*d4e0*/  STS.U8 [R34+UR14+0x8400], R8 ;  /* 0x0084000822007988 */ /* 0x0001e8000800000e */
[----:B------:R1:W-:Y:S04]  /*d4f0*/  STS.U8 [R34+UR14+0x9400], R7 ;  /* 0x0094000722007988 */ /* 0x0003e8000800000e */
[----:B------:R-:W3:Y:S01]  /*d500*/  LDL R13, [R1+0x414] ;  /* 0x00041400010d7983 */ /* 0x000ee20000100800 */
[----:B0-----:R-:W-:Y:S02]  /*d510*/  PRMT R8, RZ, 0x7610, R8 ;  /* 0x00007610ff087816 */ /* 0x001fe40000000008 */
[----:B-1----:R-:W-:-:S04]  /*d520*/  PRMT R7, RZ, 0x7610, R7 ;  /* 0x00007610ff077816 */ /* 0x002fc80000000007 */
[----:B--2---:R0:W2:Y:S02]  /*d530*/  @P1 LDG.E.U8 R8, desc[UR22][R10.64] ;  /* 0x000000160a081981 */ /* 0x0040a4000c1e1100 */
[----:B0-----:R-:W-:Y:S02]  /*d540*/  @P0 IMAD.MOV.U32 R10, RZ, RZ, R16 ;  /* 0x000000ffff0a0224 */ /* 0x001fe400078e0010 */
[----:B------:R-:W-:-:S05]  /*d550*/  @P0 IMAD.MOV.U32 R11, RZ, RZ, R5 ;  /* 0x000000ffff0b0224 */ /* 0x000fca00078e0005 */
[----:B------:R0:W2:Y:S04]  /*d560*/  @P0 LDG.E.U8 R7, desc[UR22][R10.64] ;  /* 0x000000160a070981 */ /* 0x0000a8000c1e1100 */
[----:B------:R-:W0:Y:S04]  /*d570*/  LDL R10, [R1+0x388] ;  /* 0x00038800010a7983 */ /* 0x000e280000100800 */
[----:B------:R-:W0:Y:S01]  /*d580*/  LDL R11, [R1+0x38c] ;  /* 0x00038c00010b7983 */ /* 0x000e220000100800 */
[----:B------:R-:W-:-:S03]  /*d590*/  @P1 IMAD.MOV.U32 R5, RZ, RZ, R18 ;  /* 0x000000ffff051224 */ /* 0x000fc600078e0012 */
[----:B------:R1:W-:Y:S04]  /*d5a0*/  STS.U8 [R34+UR14+0x8800], R6 ;  /* 0x0088000622007988 */ /* 0x0003e8000800000e */
[----:B------:R3:W-:Y:S01]  /*d5b0*/  STS.U8 [R34+UR14+0x9800], R4 ;  /* 0x0098000422007988 */ /* 0x0007e2000800000e */
[----:B------:R-:W0:Y:S01]  /*d5c0*/  S2R R16, SR_TID.X ;  /* 0x0000000000107919 */ /* 0x000e220000002100 */
[----:B-1----:R-:W-:Y:S02]  /*d5d0*/  PRMT R6, RZ, 0x7610, R6 ;  /* 0x00007610ff067816 */ /* 0x002fe40000000006 */
[----:B------:R-:W2:Y:S01]  /*d5e0*/  LDL R18, [R1+0x27c] ;  /* 0x00027c0001127983 */ /* 0x000ea20000100800 */
[----:B---3--:R-:W-:Y:S01]  /*d5f0*/  @P1 IMAD.MOV.U32 R4, RZ, RZ, R19 ;  /* 0x000000ffff041224 */ /* 0x008fe200078e0013 */
[----:B0-----:R-:W-:-:S04]  /*d600*/  @P0 LOP3.LUT R11, R11, R10, RZ, 0x3c, !PT ;  /* 0x0000000a0b0b0212 */ /* 0x001fc800078e3cff */
[----:B------:R0:W3:Y:S01]  /*d610*/  @P1 LDG.E.U8 R6, desc[UR22][R4.64] ;  /* 0x0000001604061981 */ /* 0x0000e2000c1e1100 */
[----:B------:R-:W-:-:S03]  /*d620*/  @P0 LOP3.LUT R10, R11, R10, RZ, 0x3c, !PT ;  /* 0x0000000a0b0a0212 */ /* 0x000fc600078e3cff */
[----:B------:R1:W-:Y:S01]  /*d630*/  STS.U8 [R34+UR14+0x8c00], R3 ;  /* 0x008c000322007988 */ /* 0x0003e2000800000e */
[----:B------:R-:W-:-:S03]  /*d640*/  @P0 LOP3.LUT R11, R11, R10, RZ, 0x3c, !PT ;  /* 0x0000000a0b0b0212 */ /* 0x000fc600078e3cff */
[----:B------:R-:W2:Y:S01]  /*d650*/  LDL R19, [R1+0x280] ;  /* 0x0002800001137983 */ /* 0x000ea20000100800 */
[----:B0-----:R-:W-:-:S06]  /*d660*/  PRMT R5, RZ, 0x7610, R5 ;  /* 0x00007610ff057816 */ /* 0x001fcc0000000005 */
[----:B------:R0:W2:Y:S04]  /*d670*/  @P0 LDG.E.U8 R5, desc[UR22][R10.64] ;  /* 0x000000160a050981 */ /* 0x0000a8000c1e1100 */
[----:B------:R-:W2:Y:S01]  /*d680*/  LDL R11, [R1+0x390] ;  /* 0x00039000010b7983 */ /* 0x000ea20000100800 */
[----:B------:R-:W-:Y:S01]  /*d690*/  PRMT R4, RZ, 0x7610, R4 ;  /* 0x00007610ff047816 */ /* 0x000fe20000000004 */
[----:B0-----:R-:W-:Y:S01]  /*d6a0*/  @P1 IMAD.MOV.U32 R10, RZ, RZ, R14 ;  /* 0x000000ffff0a1224 */ /* 0x001fe200078e000e */
[----:B-1----:R-:W-:Y:S02]  /*d6b0*/  PRMT R3, RZ, 0x7610, R3 ;  /* 0x00007610ff037816 */ /* 0x002fe40000000003 */
[----:B------:R-:W-:Y:S01]  /*d6c0*/  LOP3.LUT R16, R16, 0x7f, RZ, 0xc0, !PT ;  /* 0x0000007f10107812 */ /* 0x000fe200078ec0ff */
[----:B----4-:R0:W-:Y:S04]  /*d6d0*/  STS.U8 [R34+UR14+0x9c00], R0 ;  /* 0x009c000022007988 */ /* 0x0101e8000800000e */
[----:B------:R-:W4:Y:S04]  /*d6e0*/  LDL R14, [R1+0x39c] ;  /* 0x00039c00010e7983 */ /* 0x000f280000100800 */
[----:B--2---:R1:W2:Y:S02]  /*d6f0*/  @P1 LDG.E.U8 R4, desc[UR22][R10.64] ;  /* 0x000000160a041981 */ /* 0x0042a4000c1e1100 */
[----:B-1----:R-:W-:-:S02]  /*d700*/  @P0 IMAD.MOV.U32 R10, RZ, RZ, R15 ;  /* 0x000000ffff0a0224 */ /* 0x002fc400078e000f */
[----:B------:R-:W-:Y:S01]  /*d710*/  @P0 IMAD.MOV.U32 R11, RZ, RZ, R17 ;  /* 0x000000ffff0b0224 */ /* 0x000fe200078e0011 */
[----:B------:R-:W-:Y:S01]  /*d720*/  LOP3.LUT R16, R16, 0x10, RZ, 0x3c, !PT ;  /* 0x0000001010107812 */ /* 0x000fe200078e3cff */
[----:B------:R-:W2:Y:S04]  /*d730*/  LDL R17, [R1+0x3a0] ;  /* 0x0003a00001117983 */ /* 0x000ea80000100800 */
[----:B------:R1:W2:Y:S01]  /*d740*/  @P0 LDG.E.U8 R3, desc[UR22][R10.64] ;  /* 0x000000160a030981 */ /* 0x0002a2000c1e1100 */
[----:B0-----:R-:W-:-:S03]  /*d750*/  PRMT R0, RZ, 0x7610, R0 ;  /* 0x00007610ff007816 */ /* 0x001fc60000000000 */
[----:B------:R-:W2:Y:S04]  /*d760*/  LDL R15, [R1+0x3a4] ;  /* 0x0003a400010f7983 */ /* 0x000ea80000100800 */
[----:B------:R-:W1:Y:S04]  /*d770*/  LDL R10, [R1+0x274] ;  /* 0x00027400010a7983 */ /* 0x000e680000100800 */
[----:B------:R-:W1:Y:S04]  /*d780*/  LDL R11, [R1+0x278] ;  /* 0x00027800010b7983 */ /* 0x000e680000100800 */
[----:B------:R0:W-:Y:S04]  /*d790*/  STS.U8 [R16+UR14+0x8080], R9 ;  /* 0x0080800910007988 */ /* 0x0001e8000800000e */
[----:B------:R3:W-:Y:S01]  /*d7a0*/  STS.U8 [R16+UR14+0x9080], R8 ;  /* 0x0090800810007988 */ /* 0x0007e2000800000e */
[----:B0-----:R-:W-:-:S03]  /*d7b0*/  @P1 IMAD.MOV.U32 R9, RZ, RZ, R31 ;  /* 0x000000ffff091224 */ /* 0x001fc600078e001f */
[----:B------:R-:W2:Y:S01]  /*d7c0*/  LDL.LU R31, [R1+0xa24] ;  /* 0x000a2400011f7983 */ /* 0x000ea20000300800 */
[----:B---3--:R-:W-:Y:S01]  /*d7d0*/  @P1 IMAD.MOV.U32 R8, RZ, RZ, R13 ;  /* 0x000000ffff081224 */ /* 0x008fe200078e000d */
[----:B-1----:R-:W-:-:S04]  /*d7e0*/  @P0 LOP3.LUT R11, R11, R10, RZ, 0x3c, !PT ;  /* 0x0000000a0b0b0212 */ /* 0x002fc800078e3cff */
[----:B------:R0:W3:Y:S01]  /*d7f0*/  @P1 LDG.E.U8 R0, desc[UR22][R8.64] ;  /* 0x0000001608001981 */ /* 0x0000e2000c1e1100 */
[----:B------:R-:W-:-:S03]  /*d800*/  @P0 LOP3.LUT R10, R11, R10, RZ, 0x3c, !PT ;  /* 0x0000000a0b0a0212 */ /* 0x000fc600078e3cff */
[----:B------:R1:W-:Y:S01]  /*d810*/  STS.U8 [R16+UR14+0x8480], R7 ;  /* 0x0084800710007988 */ /* 0x0003e2000800000e */
[----:B------:R-:W-:-:S03]  /*d820*/  @P0 LOP3.LUT R11, R11, R10, RZ, 0x3c, !PT ;  /* 0x0000000a0b0b0212 */ /* 0x000fc600078e3cff */
[----:B------:R-:W2:Y:S01]  /*d830*/  LDL R13, [R1+0x418] ;  /* 0x00041800010d7983 */ /* 0x000ea20000100800 */
[----:B0-----:R-:W-:-:S06]  /*d840*/  PRMT R9, RZ, 0x7610, R9 ;  /* 0x00007610ff097816 */ /* 0x001fcc0000000009 */
[----:B------:R-:W2:Y:S04]  /*d850*/  @P0 LDG.E.U8 R9, desc[UR22][R10.64] ;  /* 0x000000160a090981 */ /* 0x000ea8000c1e1100 */
[----:B------:R-:W2:Y:S04]  /*d860*/  LDL R10, [R1+0x318] ;  /* 0x00031800010a7983 */ /* 0x000ea80000100800 */
[----:B------:R-:W2:Y:S01]  /*d870*/  LDL R11, [R1+0x31c] ;  /* 0x00031c00010b7983 */ /* 0x000ea20000100800 */
[----:B------:R-:W-:Y:S01]  /*d880*/  PRMT R8, RZ, 0x7610, R8 ;  /* 0x00007610ff087816 */ /* 0x000fe20000000008 */
[----:B-1----:R-:W-:-:S02]  /*d890*/  @P1 IMAD.MOV.U32 R7, RZ, RZ, R18 ;  /* 0x000000ffff071224 */ /* 0x002fc400078e0012 */
[----:B------:R0:W-:Y:S04]  /*d8a0*/  STS.U8 [R16+UR14+0x9480], R6 ;  /* 0x0094800610007988 */ /* 0x0001e8000800000e */
[----:B------:R-:W3:Y:S01]  /*d8b0*/  LDL R18, [R1+0x420] ;  /* 0x0004200001127983 */ /* 0x000ee20000100800 */
[----:B0-----:R-:W-:-:S03]  /*d8c0*/  @P1 IMAD.MOV.U32 R6, RZ, RZ, R19 ;  /* 0x000000ffff061224 */ /* 0x001fc600078e0013 */
[----:B------:R0:W-:Y:S04]  /*d8d0*/  STS.U8 [R16+UR14+0x8880], R5 ;  /* 0x0088800510007988 */ /* 0x0001e8000800000e */
[----:B------:R1:W3:Y:S04]  /*d8e0*/  @P1 LDG.E.U8 R8, desc[UR22][R6.64] ;  /* 0x0000001606081981 */ /* 0x0002e8000c1e1100 */
[----:B------:R-:W3:Y:S04]  /*d8f0*/  LDL R19, [R1+0x424] ;  /* 0x0004240001137983 */ /* 0x000ee80000100800 */
[----:B0-----:R-:W3:Y:S01]  /*d900*/  LDL R5, [R1+0x324] ;  /* 0x0003240001057983 */ /* 0x001ee20000100800 */
[----:B-1----:R-:W-:-:S02]  /*d910*/  PRMT R7, RZ, 0x7610, R7 ;  /* 0x00007610ff077816 */ /* 0x002fc40000000007 */
[----:B--2---:R-:W-:-:S04]  /*d920*/  @P0 LOP3.LUT R11, R11, R10, RZ, 0x3c, !PT ;  /* 0x0000000a0b0b0212 */ /* 0x004fc800078e3cff */
[----:B------:R-:W-:-:S04]  /*d930*/  @P0 LOP3.LUT R10, R11, R10, RZ, 0x3c, !PT ;  /* 0x0000000a0b0a0212 */ /* 0x000fc800078e3cff */
[----:B------:R-:W-:-:S05]  /*d940*/  @P0 LOP3.LUT R11, R11, R10, RZ, 0x3c, !PT ;  /* 0x0000000a0b0b0212 */ /* 0x000fca00078e3cff */
[----:B------:R4:W2:Y:S04]  /*d950*/  @P0 LDG.E.U8 R7, desc[UR22][R10.64] ;  /* 0x000000160a070981 */ /* 0x0008a8000c1e1100 */
[----:B------:R-:W2:Y:S04]  /*d960*/  LDL R10, [R1+0x320] ;  /* 0x00032000010a7983 */ /* 0x000ea80000100800 */
[----:B------:R-:W4:Y:S01]  /*d970*/  LDL R11, [R1+0x398] ;  /* 0x00039800010b7983 */ /* 0x000f220000100800 */
[----:B------:R-:W-:-:S03]  /*d980*/  PRMT R6, RZ, 0x7610, R6 ;  /* 0x00007610ff067816 */ /* 0x000fc60000000006 */
[----:B------:R3:W-:Y:S02]  /*d990*/  STS.U8 [R16+UR14+0x9880], R4 ;  /* 0x0098800410007988 */ /* 0x0007e4000800000e */
[----:B---3--:R-:W-:Y:S02]  /*d9a0*/  @P1 IMAD.MOV.U32 R4, RZ, RZ, R5 ;  /* 0x000000ffff041224 */ /* 0x008fe400078e0005 */
[----:B------:R0:W-:Y:S02]  /*d9b0*/  STS.U8 [R16+UR14+0x8c80], R3 ;  /* 0x008c800310007988 */ /* 0x0001e4000800000e */
[----:B0-----:R-:W-:Y:S01]  /*d9c0*/  PRMT R3, RZ, 0x7610, R3 ;  /* 0x00007610ff037816 */ /* 0x001fe20000000003 */
[----:B--2---:R-:W-:Y:S02]  /*d9d0*/  @P1 IMAD.MOV.U32 R5, RZ, RZ, R10 ;  /* 0x000000ffff051224 */ /* 0x004fe400078e000a */
[----:B----4-:R-:W-:Y:S01]  /*d9e0*/  @P0 IMAD.MOV.U32 R10, RZ, RZ, R14 ;  /* 0x000000ffff0a0224 */ /* 0x010fe200078e000e */
[----:B------:R0:W-:Y:S04]  /*d9f0*/  STS.U8 [R16+UR14+0x9c80], R0 ;  /* 0x009c800010007988 */ /* 0x0001e8000800000e */
[----:B------:R1:W2:Y:S04]  /*da00*/  @P1 LDG.E.U8 R6, desc[UR22][R4.64] ;  /* 0x0000001604061981 */ /* 0x0002a8000c1e1100 */
[----:B------:R-:W3:Y:S01]  /*da10*/  LDL R14, [R1+0x330] ;  /* 0x00033000010e7983 */ /* 0x000ee20000100800 */
[----:B0-----:R-:W-:-:S03]  /*da20*/  PRMT R0, RZ, 0x7610, R0 ;  /* 0x00007610ff007816 */ /* 0x001fc60000000000 */
[----:B------:R-:W4:Y:S01]  /*da30*/  LDL R16, [R1+0x334] ;  /* 0x0003340001107983 */ /* 0x000f220000100800 */
[----:B-1----:R-:W-:Y:S02]  /*da40*/  PRMT R5, RZ, 0x7610, R5 ;  /* 0x00007610ff057816 */ /* 0x002fe40000000005 */
[----:B------:R-:W-:-:S04]  /*da50*/  PRMT R4, RZ, 0x7610, R4 ;  /* 0x00007610ff047816 */ /* 0x000fc80000000004 */
[----:B------:R0:W3:Y:S02]  /*da60*/  @P0 LDG.E.U8 R5, desc[UR22][R10.64] ;  /* 0x000000160a050981 */ /* 0x0000e4000c1e1100 */
[----:B0-----:R-:W-:Y:S02]  /*da70*/  @P1 IMAD.MOV.U32 R10, RZ, RZ, R15 ;  /* 0x000000ffff0a1224 */ /* 0x001fe400078e000f */
[----:B------:R-:W-:Y:S01]  /*da80*/  @P1 IMAD.MOV.U32 R11, RZ, RZ, R17 ;  /* 0x000000ffff0b1224 */ /* 0x000fe200078e0011 */
[----:B------:R0:W-:Y:S04]  /*da90*/  STS.U8 [R23+UR14+0x8100], R9 ;  /* 0x0081000917007988 */ /* 0x0001e8000800000e */
[----:B------:R1:W3:Y:S04]  /*daa0*/  @P1 LDG.E.U8 R4, desc[UR22][R10.64] ;  /* 0x000000160a041981 */ /* 0x0002e8000c1e1100 */
[----:B------:R-:W3:Y:S04]  /*dab0*/  LDL R17, [R1+0x3a8] ;  /* 0x0003a80001117983 */ /* 0x000ee80000100800 */
[----:B------:R-:W3:Y:S01]  /*dac0*/  LDL R15, [R1+0x3ac] ;  /* 0x0003ac00010f7983 */ /* 0x000ee20000100800 */
[----:B-1----:R-:W-:-:S02]  /*dad0*/  @P0 IMAD.MOV.U32 R10, RZ, RZ, R31 ;  /* 0x000000ffff0a0224 */ /* 0x002fc400078e001f */
[----:B------:R-:W-:Y:S01]  /*dae0*/  @P0 IMAD.MOV.U32 R11, RZ, RZ, R13 ;  /* 0x000000ffff0b0224 */ /* 0x000fe200078e000d */
[----:B------:R1:W-:Y:S04]  /*daf0*/  STS.U8 [R23+UR14+0x9100], R8 ;  /* 0x0091000817007988 */ /* 0x0003e8000800000e */
[----:B------:R-:W3:Y:S01]  /*db00*/  @P0 LDG.E.U8 R3, desc[UR22][R10.64] ;  /* 0x000000160a030981 */ /* 0x000ee2000c1e1100 */
[----:B0-----:R-:W-:-:S03]  /*db10*/  @P1 IMAD.MOV.U32 R9, RZ, RZ, R18 ;  /* 0x000000ffff091224 */ /* 0x001fc600078e0012 */
[----:B------:R-:W3:Y:S01]  /*db20*/  LDL R13, [R1+0x3b0] ;  /* 0x0003b000010d7983 */ /* 0x000ee20000100800 */
[----:B-1----:R-:W-:-:S03]  /*db30*/  @P1 IMAD.MOV.U32 R8, RZ, RZ, R19 ;  /* 0x000000ffff081224 */ /* 0x002fc600078e0013 */
[----:B------:R0:W-:Y:S04]  /*db40*/  STS.U8 [R23+UR14+0x8500], R7 ;  /* 0x0085000717007988 */ /* 0x0001e8000800000e */
[----:B------:R-:W3:Y:S04]  /*db50*/  LDL R10, [R1+0x284] ;  /* 0x00028400010a7983 */ /* 0x000ee80000100800 */
[----:B------:R-:W3:Y:S04]  /*db60*/  LDL R11, [R1+0x288] ;  /* 0x00028800010b7983 */ /* 0x000ee80000100800 */
[----:B------:R1:W4:Y:S04]  /*db70*/  @P1 LDG.E.U8 R0, desc[UR22][R8.64] ;  /* 0x0000001608001981 */ /* 0x000328000c1e1100 */
[----:B0-----:R-:W4:Y:S04]  /*db80*/  LDL R7, [R1+0x290] ;  /* 0x0002900001077983 */ /* 0x001f280000100800 */
[----:B------:R-:W4:Y:S01]  /*db90*/  LDL R31, [R1+0x3b4] ;  /* 0x0003b400011f7983 */ /* 0x000f220000100800 */
[----:B-1----:R-:W-:-:S03]  /*dba0*/  PRMT R9, RZ, 0x7610, R9 ;  /* 0x00007610ff097816 */ /* 0x002fc60000000009 */
[----:B------:R-:W4:Y:S04]  /*dbb0*/  LDL R18, [R1+0x428] ;  /* 0x0004280001127983 */ /* 0x000f280000100800 */
[----:B------:R-:W4:Y:S04]  /*dbc0*/  LDL R19, [R1+0x42c] ;  /* 0x00042c0001137983 */ /* 0x000f280000100800 */
[----:B--2---:R0:W-:Y:S04]  /*dbd0*/  STS.U8 [R23+UR14+0x9500], R6 ;  /* 0x0095000617007988 */ /* 0x0041e8000800000e */
[----:B0-----:R-:W4:Y:S01]  /*dbe0*/  LDL R6, [R1+0x28c] ;  /* 0x00028c0001067983 */ /* 0x001f220000100800 */
[----:B---3--:R-:W-:-:S04]  /*dbf0*/  @P0 LOP3.LUT R11, R11, R10, RZ, 0x3c, !PT ;  /* 0x0000000a0b0b0212 */ /* 0x008fc800078e3cff */
[----:B------:R-:W-:-:S04]  /*dc00*/  @P0 LOP3.LUT R10, R11, R10, RZ, 0x3c, !PT ;  /* 0x0000000a0b0a0212 */ /* 0x000fc800078e3cff */
[----:B------:R-:W-:-:S05]  /*dc10*/  @P0 LOP3.LUT R11, R11, R10, RZ, 0x3c, !PT ;  /* 0x0000000a0b0b0212 */ /* 0x000fca00078e3cff */
[----:B------:R-:W2:Y:S04]  /*dc20*/  @P0 LDG.E.U8 R9, desc[UR22][R10.64] ;  /* 0x000000160a090981 */ /* 0x000ea8000c1e1100 */
[----:B------:R-:W3:Y:S04]  /*dc30*/  LDL R10, [R1+0x328] ;  /* 0x00032800010a7983 */ /* 0x000ee80000100800 */
[----:B------:R-:W3:Y:S04]  /*dc40*/  LDL R11, [R1+0x32c] ;  /* 0x00032c00010b7983 */ /* 0x000ee80000100800 */
[----:B------:R0:W-:Y:S02]  /*dc50*/  STS.U8 [R23+UR14+0x8900], R5 ;  /* 0x0089000517007988 */ /* 0x0001e4000800000e */
[----:B0-----:R-:W0:Y:S01]  /*dc60*/  S2R R5, SR_TID.X ;  /* 0x0000000000057919 */ /* 0x001e220000002100 */
[----:B------:R-:W-:Y:S01]  /*dc70*/  PRMT R8, RZ, 0x7610, R8 ;  /* 0x00007610ff087816 */ /* 0x000fe20000000008 */
[----:B------:R-:W2:Y:S01]  /*dc80*/  LDL.LU R23, [R1+0xa20] ;  /* 0x000a200001177983 */ /* 0x000ea20000300800 */
[----:B0-----:R-:W-:-:S02]  /*dc90*/  LOP3.LUT R5, R5, 0x7f, RZ, 0xc0, !PT ;  /* 0x0000007f05057812 */ /* 0x001fc400078ec0ff */
[----:B----4-:R-:W-:-:S04]  /*dca0*/  @P1 LOP3.LUT R7, R7, R6, RZ, 0x3c, !PT ;  /* 0x0000000607071212 */ /* 0x010fc800078e3cff */
[----:B------:R-:W-:-:S04]  /*dcb0*/  @P1 LOP3.LUT R6, R7, R6, RZ, 0x3c, !PT ;  /* 0x0000000607061212 */ /* 0x000fc800078e3cff */
[----:B------:R-:W-:-:S05]  /*dcc0*/  @P1 LOP3.LUT R7, R7, R6, RZ, 0x3c, !PT ;  /* 0x0000000607071212 */ /* 0x000fca00078e3cff */
[----:B------:R0:W4:Y:S02]  /*dcd0*/  @P1 LDG.E.U8 R8, desc[UR22][R6.64] ;  /* 0x0000001606081981 */ /* 0x000124000c1e1100 */
[----:B0-----:R-:W-:Y:S02]  /*dce0*/  PRMT R7, RZ, 0x7610, R7 ;  /* 0x00007610ff077816 */ /* 0x001fe40000000007 */
[----:B------:R-:W-:Y:S02]  /*dcf0*/  PRMT R6, RZ, 0x7610, R6 ;  /* 0x00007610ff067816 */ /* 0x000fe40000000006 */
[----:B---3--:R-:W-:-:S04]  /*dd00*/  @P0 LOP3.LUT R11, R11, R10, RZ, 0x3c, !PT ;  /* 0x0000000a0b0b0212 */ /* 0x008fc800078e3cff */
[----:B------:R-:W-:-:S04]  /*dd10*/  @P0 LOP3.LUT R10, R11, R10, RZ, 0x3c, !PT ;  /* 0x0000000a0b0a0212 */ /* 0x000fc800078e3cff */
[----:B------:R-:W-:-:S05]  /*dd20*/  @P0 LOP3.LUT R11, R11, R10, RZ, 0x3c, !PT ;  /* 0x0000000a0b0b0212 */ /* 0x000fca00078e3cff */
[----:B------:R0:W3:Y:S02]  /*dd30*/  @P0 LDG.E.U8 R7, desc[UR22][R10.64] ;  /* 0x000000160a070981 */ /* 0x0000e4000c1e1100 */
[----:B0-----:R-:W-:Y:S01]  /*dd40*/  LOP3.LUT R11, R5, 0x20, RZ, 0x3c, !PT ;  /* 0x00000020050b7812 */ /* 0x001fe200078e3cff */
[----:B------:R-:W-:Y:S02]  /*dd50*/  @P1 IMAD.MOV.U32 R5, RZ, RZ, R14 ;  /* 0x000000ffff051224 */ /* 0x000fe400078e000e */
[----:B------:R-:W-:Y:S01]  /*dd60*/  @P0 IMAD.MOV.U32 R10, RZ, RZ, R15 ;  /* 0x000000ffff0a0224 */ /* 0x000fe200078e000f */
[----:B------:R-:W3:Y:S04]  /*dd70*/  LDL R14, [R1+0x338] ;  /* 0x00033800010e7983 */ /* 0x000ee80000100800 */
[----:B------:R0:W-:Y:S04]  /*dd80*/  STS.U8 [R11+UR14+0x9900], R4 ;  /* 0x009900040b007988 */ /* 0x0001e8000800000e */
[----:B------:R1:W-:Y:S04]  /*dd90*/  STS.U8 [R11+UR14+0x8d00], R3 ;  /* 0x008d00030b007988 */ /* 0x0003e8000800000e */
[----:B------:R-:W3:Y:S01]  /*dda0*/  LDL R15, [R1+0x344] ;  /* 0x00034400010f7983 */ /* 0x000ee20000100800 */
[----:B0-----:R-:W-:-:S03]  /*ddb0*/  @P1 IMAD.MOV.U32 R4, RZ, RZ, R16 ;  /* 0x000000ffff041224 */ /* 0x001fc600078e0010 */
[----:B------:R-:W3:Y:S01]  /*ddc0*/  LDL R16, [R1+0x33c] ;  /* 0x00033c0001107983 */ /* 0x000ee20000100800 */
[----:B-1----:R-:W-:-:S03]  /*ddd0*/  @P0 IMAD.MOV.U32 R11, RZ, RZ, R17 ;  /* 0x000000ffff0b0224 */ /* 0x002fc600078e0011 */
[----:B------:R0:W3:Y:S01]  /*dde0*/  @P1 LDG.E.U8 R6, desc[UR22][R4.64] ;  /* 0x0000001604061981 */ /* 0x0000e2000c1e1100 */
[----:B------:R-:W-:-:S03]  /*ddf0*/  PRMT R3, RZ, 0x7610, R3 ;  /* 0x00007610ff037816 */ /* 0x000fc60000000003 */
[----:B------:R-:W3:Y:S01]  /*de00*/  LDL R17, [R1+0x340] ;  /* 0x0003400001117983 */ /* 0x000ee20000100800 */
[----:B0-----:R-:W-:-:S06]  /*de10*/  PRMT R5, RZ, 0x7610, R5 ;  /* 0x00007610ff057816 */ /* 0x001fcc0000000005 */
[----:B------:R0:W3:Y:S02]  /*de20*/  @P0 LDG.E.U8 R5, desc[UR22][R10.64] ;  /* 0x000000160a050981 */ /* 0x0000e4000c1e1100 */
[----:B0-----:R-:W0:Y:S01]  /*de30*/  S2R R11, SR_TID.X ;  /* 0x00000000000b7919 */ /* 0x001e220000002100 */
[----:B------:R-:W-:Y:S01]  /*de40*/  PRMT R4, RZ, 0x7610, R4 ;  /* 0x00007610ff047816 */ /* 0x000fe20000000004 */
[----:B------:R-:W-:Y:S02]  /*de50*/  @P1 IMAD.MOV.U32 R10, RZ, RZ, R31 ;  /* 0x000000ffff0a1224 */ /* 0x000fe400078e001f */
[----:B------:R-:W3:Y:S01]  /*de60*/  LDL R31, [R1+0x3bc] ;  /* 0x0003bc00011f7983 */ /* 0x000ee20000100800 */
[----:B0-----:R-:W-:-:S04]  /*de70*/  LOP3.LUT R11, R11, 0x7f, RZ, 0xc0, !PT ;  /* 0x0000007f0b0b7812 */ /* 0x001fc800078ec0ff */
[----:B------:R-:W-:-:S05]  /*de80*/  LOP3.LUT R11, R11, 0x20, RZ, 0x3c, !PT ;  /* 0x000000200b0b7812 */ /* 0x000fca00078e3cff */
[----:B------:R0:W-:Y:S02]  /*de90*/  STS.U8 [R11+UR14+0x9d00], R0 ;  /* 0x009d00000b007988 */ /* 0x0001e4000800000e */
[----:B0-----:R-:W-:Y:S02]  /*dea0*/  @P1 IMAD.MOV.U32 R11, RZ, RZ, R13 ;  /* 0x000000ffff0b1224 */ /* 0x001fe400078e000d */
[----:B--2---:R0:W-:Y:S04]  /*deb0*/  STS.U8 [R12+UR14+0x8180], R9 ;  /* 0x008180090c007988 */ /* 0x0041e8000800000e */
[----:B------:R1:W2:Y:S01]  /*dec0*/  @P1 LDG.E.U8 R4, desc[UR22][R10.64] ;  /* 0x000000160a041981 */ /* 0x0002a2000c1e1100 */
[----:B------:R-:W-:-:S03]  /*ded0*/  PRMT R0, RZ, 0x7610, R0 ;  /* 0x00007610ff007816 */ /* 0x000fc60000000000 */
[----:B------:R-:W2:Y:S01]  /*dee0*/  LDL R13, [R1+0x3b8] ;  /* 0x0003b800010d7983 */ /* 0x000ea20000100800 */
[----:B-1----:R-:W-:Y:S02]  /*def0*/  @P0 IMAD.MOV.U32 R10, RZ, RZ, R19 ;  /* 0x000000ffff0a0224 */ /* 0x002fe400078e0013 */
[----:B------:R-:W-:-:S05]  /*df00*/  @P0 IMAD.MOV.U32 R11, RZ, RZ, R18 ;  /* 0x000000ffff0b0224 */ /* 0x000fca00078e0012 */
[----:B------:R-:W2:Y:S04]  /*df10*/  @P0 LDG.E.U8 R3, desc[UR22][R10.64] ;  /* 0x000000160a030981 */ /* 0x000ea8000c1e1100 */
[----:B------:R-:W2:Y:S04]  /*df20*/  LDL R10, [R1+0x294] ;  /* 0x00029400010a7983 */ /* 0x000ea80000100800 */
[----:B------:R-:W2:Y:S01]  /*df30*/  LDL R11, [R1+0x298] ;  /* 0x00029800010b7983 */ /* 0x000ea20000100800 */
[----:B0-----:R-:W-:-:S03]  /*df40*/  @P1 IMAD.MOV.U32 R9, RZ, RZ, R36 ;  /* 0x000000ffff091224 */ /* 0x001fc600078e0024 */
[----:B------:R-:W2:Y:S04]  /*df50*/  LDL.LU R36, [R1+0xa1c] ;  /* 0x000a1c0001247983 */ /* 0x000ea80000300800 */
[----:B----4-:R0:W-:Y:S02]  /*df60*/  STS.U8 [R12+UR14+0x9180], R8 ;  /* 0x009180080c007988 */ /* 0x0101e4000800000e */
[----:B0-----:R-:W-:Y:S02]  /*df70*/  @P1 IMAD.MOV.U32 R8, RZ, RZ, R23 ;  /* 0x000000ffff081224 */ /* 0x001fe400078e0017 */
[----:B------:R-:W4:Y:S04]  /*df80*/  LDL.LU R23, [R1+0xa18] ;  /* 0x000a180001177983 */ /* 0x000f280000300800 */
[----:B------:R0:W4:Y:S04]  /*df90*/  @P1 LDG.E.U8 R0, desc[UR22][R8.64] ;  /* 0x0000001608001981 */ /* 0x000128000c1e1100 */
[----:B------:R-:W4:Y:S04]  /*dfa0*/  LDL R18, [R1+0x3c0] ;  /* 0x0003c00001127983 */ /* 0x000f280000100800 */
[----:B------:R-:W4:Y:S01]  /*dfb0*/  LDL R19, [R1+0x3c4] ;  /* 0x0003c40001137983 */ /* 0x000f220000100800 */
[----:B0-----:R-:W-:-:S03]  /*dfc0*/  PRMT R9, RZ, 0x7610, R9 ;  /* 0x00007610ff097816 */ /* 0x001fc60000000009 */
[----:B---3--:R0:W-:Y:S04]  /*dfd0*/  STS.U8 [R12+UR14+0x8580], R7 ;  /* 0x008580070c007988 */ /* 0x0081e8000800000e */
[----:B0-----:R-:W3:Y:S01]  /*dfe0*/  LDL R7, [R1+0x2a0] ;  /* 0x0002a00001077983 */ /* 0x001ee20000100800 */
[----:B--2---:R-:W-:-:S04]  /*dff0*/  @P0 LOP3.LUT R11, R11, R10, RZ, 0x3c, !PT ;  /* 0x0000000a0b0b0212 */ /* 0x004fc800078e3cff */
[----:B------:R-:W-:-:S04]  /*e000*/  @P0 LOP3.LUT R10, R11, R10, RZ, 0x3c, !PT ;  /* 0x0000000a0b0a0212 */ /* 0x000fc800078e3cff */
[----:B------:R-:W-:-:S05]  /*e010*/  @P0 LOP3.LUT R11, R11, R10, RZ, 0x3c, !PT ;  /* 0x0000000a0b0b0212 */ /* 0x000fca00078e3cff */
[----:B------:R0:W2:Y:S04]  /*e020*/  @P0 LDG.E.U8 R9, desc[UR22][R10.64] ;  /* 0x000000160a090981 */ /* 0x0000a8000c1e1100 */
[----:B------:R-:W2:Y:S01]  /*e030*/  LDL R11, [R1+0x29c] ;  /* 0x00029c00010b7983 */ /* 0x000ea20000100800 */
[----:B------:R-:W-:-:S03]  /*e040*/  PRMT R8, RZ, 0x7610, R8 ;  /* 0x00007610ff087816 */ /* 0x000fc60000000008 */
[----:B------:R3:W-:Y:S01]  /*e050*/  STS.U8 [R12+UR14+0x9580], R6 ;  /* 0x009580060c007988 */ /* 0x0007e2000800000e */
[----:B0-----:R-:W-:Y:S02]  /*e060*/  @P0 IMAD.MOV.U32 R10, RZ, RZ, R16 ;  /* 0x000000ffff0a0224 */ /* 0x001fe400078e0010 */
[----:B---3--:R-:W-:Y:S01]  /*e070*/  @P1 IMAD.MOV.U32 R6, RZ, RZ, R7 ;  /* 0x000000ffff061224 */ /* 0x008fe200078e0007 */
[----:B------:R0:W-:Y:S04]  /*e080*/  STS.U8 [R12+UR14+0x8980], R5 ;  /* 0x008980050c007988 */ /* 0x0001e8000800000e */
[----:B------:R-:W3:Y:S01]  /*e090*/  LDL R16, [R1+0x2b0] ;  /* 0x0002b00001107983 */ /* 0x000ee20000100800 */
[----:B--2---:R-:W-:Y:S02]  /*e0a0*/  @P1 IMAD.MOV.U32 R7, RZ, RZ, R11 ;  /* 0x000000ffff071224 */ /* 0x004fe400078e000b */
[----:B------:R-:W-:-:S03]  /*e0b0*/  @P0 IMAD.MOV.U32 R11, RZ, RZ, R14 ;  /* 0x000000ffff0b0224 */ /* 0x000fc600078e000e */
[----:B------:R1:W2:Y:S02]  /*e0c0*/  @P1 LDG.E.U8 R8, desc[UR22][R6.64] ;  /* 0x0000001606081981 */ /* 0x0002a4000c1e1100 */
[----:B-1----:R-:W-:-:S06]  /*e0d0*/  PRMT R7, RZ, 0x7610, R7 ;  /* 0x00007610ff077816 */ /* 0x002fcc0000000007 */
[----:B------:R1:W3:Y:S01]  /*e0e0*/  @P0 LDG.E.U8 R7, desc[UR22][R10.64] ;  /* 0x000000160a070981 */ /* 0x0002e2000c1e1100 */
[----:B------:R-:W-:Y:S01]  /*e0f0*/  PRMT R6, RZ, 0x7610, R6 ;  /* 0x00007610ff067816 */ /* 0x000fe20000000006 */
[----:B0-----:R-:W-:Y:S02]  /*e100*/  @P1 IMAD.MOV.U32 R5, RZ, RZ, R17 ;  /* 0x000000ffff051224 */ /* 0x001fe400078e0011 */
[----:B------:R0:W-:Y:S04]  /*e110*/  STS.U8 [R12+UR14+0x9980], R4 ;  /* 0x009980040c007988 */ /* 0x0001e8000800000e */
[----:B------:R-:W3:Y:S01]  /*e120*/  LDL R17, [R1+0x348] ;  /* 0x0003480001117983 */ /* 0x000ee20000100800 */
[----:B0-----:R-:W-:Y:S02]  /*e130*/  @P1 IMAD.MOV.U32 R4, RZ, RZ, R15 ;  /* 0x000000ffff041224 */ /* 0x001fe400078e000f */
[----:B-1----:R-:W-:-:S02]  /*e140*/  @P0 IMAD.MOV.U32 R10, RZ, RZ, R31 ;  /* 0x000000ffff0a0224 */ /* 0x002fc400078e001f */
[----:B------:R-:W-:Y:S01]  /*e150*/  @P0 IMAD.MOV.U32 R11, RZ, RZ, R13 ;  /* 0x000000ffff0b0224 */ /* 0x000fe200078e000d */
[----:B------:R0:W3:Y:S04]  /*e160*/  @P1 LDG.E.U8 R6, desc[UR22][R4.64] ;  /* 0x0000001604061981 */ /* 0x0000e8000c1e1100 */
[----:B------:R-:W-:Y:S04]  /*e170*/  STS.U8 [R12+UR14+0x8d80], R3 ;  /* 0x008d80030c007988 */ /* 0x000fe8000800000e */
[----:B------:R-:W3:Y:S01]  /*e180*/  LDL R31, [R1+0x34c] ;  /* 0x00034c00011f7983 */ /* 0x000ee20000100800 */
[----:B0-----:R-:W-:-:S02]  /*e190*/  PRMT R5, RZ, 0x7610, R5 ;  /* 0x00007610ff057816 */ /* 0x001fc40000000005 */
[----:B------:R-:W-:Y:S01]  /*e1a0*/  PRMT R4, RZ, 0x7610, R4 ;  /* 0x00007610ff047816 */ /* 0x000fe20000000004 */
[----:B----4-:R0:W-:Y:S04]  /*e1b0*/  STS.U8 [R12+UR14+0x9d80], R0 ;  /* 0x009d80000c007988 */ /* 0x0101e8000800000e */
[----:B------:R1:W4:Y:S04]  /*e1c0*/  @P0 LDG.E.U8 R5, desc[UR22][R10.64] ;  /* 0x000000160a050981 */ /* 0x000328000c1e1100 */
[----:B------:R-:W4:Y:S01]  /*e1d0*/  LDL R15, [R1+0x350] ;  /* 0x00035000010f7983 */ /* 0x000f220000100800 */
[----:B0-----:R-:W-:-:S03]  /*e1e0*/  LOP3.LUT R12, R34, 0x40, RZ, 0x3c, !PT ;  /* 0x00000040220c7812 */ /* 0x001fc600078e3cff */
[----:B------:R-:W4:Y:S01]  /*e1f0*/  LDL R13, [R1+0x354] ;  /* 0x00035400010d7983 */ /* 0x000f220000100800 */
[----:B-1----:R-:W-:Y:S02]  /*e200*/  @P1 IMAD.MOV.U32 R10, RZ, RZ, R19 ;  /* 0x000000ffff0a1224 */ /* 0x002fe400078e0013 */
[----:B------:R-:W-:Y:S01]  /*e210*/  @P1 IMAD.MOV.U32 R11, RZ, RZ, R18 ;  /* 0x000000ffff0b1224 */ /* 0x000fe200078e0012 */
[----:B------:R0:W-:Y:S04]  /*e220*/  STS.U8 [R12+UR14+0x8200], R9 ;  /* 0x008200090c007988 */ /* 0x0001e8000800000e */
[----:B------:R-:W4:Y:S01]  /*e230*/  @P1 LDG.E.U8 R4, desc[UR22][R10.64] ;  /* 0x000000160a041981 */ /* 0x000f22000c1e1100 */
[----:B0-----:R-:W-:-:S03]  /*e240*/  @P0 IMAD.MOV.U32 R9, RZ, RZ, R29 ;  /* 0x000000ffff090224 */ /* 0x001fc600078e001d */
[----:B------:R-:W4:Y:S04]  /*e250*/  LDL R10, [R1+0x2a8] ;  /* 0x0002a800010a7983 */ /* 0x000f280000100800 */
[----:B------:R-:W4:Y:S04]  /*e260*/  LDL R11, [R1+0x2ac] ;  /* 0x0002ac00010b7983 */ /* 0x000f280000100800 */
[----:B------:R-:W4:Y:S04]  /*e270*/  LDL.LU R29, [R1+0xa14] ;  /* 0x000a1400011d7983 */ /* 0x000f280000300800 */
[----:B--2---:R0:W-:Y:S02]  /*e280*/  STS.U8 [R12+UR14+0x9200], R8 ;  /* 0x009200080c007988 */ /* 0x0041e4000800000e */
[----:B0-----:R-:W-:-:S02]  /*e290*/  @P0 IMAD.MOV.U32 R8, RZ, RZ, R36 ;  /* 0x000000ffff080224 */ /* 0x001fc400078e0024 */
[----:B------:R-:W2:Y:S04]  /*e2a0*/  LDL.LU R36, [R1+0xa10] ;  /* 0x000a100001247983 */ /* 0x000ea80000300800 */
[----:B---3--:R0:W-:Y:S01]  /*e2b0*/  STS.U8 [R12+UR14+0x8600], R7 ;  /* 0x008600070c007988 */ /* 0x0081e2000800000e */
[----:B------:R-:W-:Y:S02]  /*e2c0*/  PRMT R3, RZ, 0x7610, R3 ;  /* 0x00007610ff037816 */ /* 0x000fe40000000003 */
[----:B------:R-:W-:Y:S01]  /*e2d0*/  PRMT R0, RZ, 0x7610, R0 ;  /* 0x00007610ff007816 */ /* 0x000fe20000000000 */
[----:B------:R-:W3:Y:S04]  /*e2e0*/  LDL R18, [R1+0x3c8] ;  /* 0x0003c80001127983 */ /* 0x000ee80000100800 */
[----:B------:R1:W2:Y:S04]  /*e2f0*/  @P0 LDG.E.U8 R3, desc[UR22][R8.64] ;  /* 0x0000001608030981 */ /* 0x0002a8000c1e1100 */
[----:B0-----:R-:W2:Y:S04]  /*e300*/  LDL R7, [R1+0x2a4] ;  /* 0x0002a40001077983 */ /* 0x001ea80000100800 */
[----:B------:R-:W3:Y:S01]  /*e310*/  LDL R19, [R1+0x3cc] ;  /* 0x0003cc0001137983 */ /* 0x000ee20000100800 */
[----:B-1----:R-:W-:-:S02]  /*e320*/  @P1 IMAD.MOV.U32 R8, RZ, RZ, R22 ;  /* 0x000000ffff081224 */ /* 0x002fc400078e0016 */
[----:B------:R-:W-:Y:S01]  /*e330*/  @P1 IMAD.MOV.U32 R9, RZ, RZ, R2 ;  /* 0x000000ffff091224 */ /* 0x000fe200078e0002 */
[----:B------:R4:W-:Y:S04]  /*e340*/  STS.U8 [R12+UR14+0x9600], R6 ;  /* 0x009600060c007988 */ /* 0x0009e8000800000e */
[----:B------:R0:W3:Y:S04]  /*e350*/  @P1 LDG.E.U8 R0, desc[UR22][R8.64] ;  /* 0x0000001608001981 */ /* 0x0000e8000c1e1100 */
[----:B------:R-:W3:Y:S04]  /*e360*/  LDL.LU R2, [R1+0xa0c] ;  /* 0x000a0c0001027983 */ /* 0x000ee80000300800 */
[----:B------:R-:W3:Y:S01]  /*e370*/  LDL.LU R22, [R1+0xa08] ;  /* 0x000a080001167983 */ /* 0x000ee20000300800 */
[----:B0-----:R-:W-:Y:S01]  /*e380*/  PRMT R8, RZ, 0x7610, R8 ;  /* 0x00007610ff087816 */ /* 0x001fe20000000008 */
[----:B----4-:R-:W-:-:S02]  /*e390*/  @P0 IMAD.MOV.U32 R6, RZ, RZ, R10 ;  /* 0x000000ffff060224 */ /* 0x010fc400078e000a */
[----:B------:R0:W-:Y:S04]  /*e3a0*/  STS.U8 [R12+UR14+0x8a00], R5 ;  /* 0x008a00050c007988 */ /* 0x0001e8000800000e */
[----:B------:R-:W4:Y:S04]  /*e3b0*/  LDL R14, [R1+0x3d4] ;  /* 0x0003d400010e7983 */ /* 0x000f280000100800 */
[----:B--2---:R1:W2:Y:S01]  /*e3c0*/  @P0 LDG.E.U8 R8, desc[UR22][R6.64] ;  /* 0x0000001606080981 */ /* 0x0042a2000c1e1100 */
[----:B0-----:R-:W-:-:S03]  /*e3d0*/  @P0 IMAD.MOV.U32 R5, RZ, RZ, R17 ;  /* 0x000000ffff050224 */ /* 0x001fc600078e0011 */
[----:B------:R0:W-:Y:S01]  /*e3e0*/  STS.U8 [R12+UR14+0x9a00], R4 ;  /* 0x009a00040c007988 */ /* 0x0001e2000800000e */
[----:B------:R-:W-:-:S03]  /*e3f0*/  @P1 IMAD.MOV.U32 R10, RZ, RZ, R16 ;  /* 0x000000ffff0a1224 */ /* 0x000fc600078e0010 */
[----:B------:R-:W4:Y:S01]  /*e400*/  LDL R16, [R1+0x2b4] ;  /* 0x0002b40001107983 */ /* 0x000f220000100800 */
[----:B-1----:R-:W-:Y:S02]  /*e410*/  PRMT R6, RZ, 0x7610, R6 ;  /* 0x00007610ff067816 */ /* 0x002fe40000000006 */
[----:B------:R-:W-:Y:S01]  /*e420*/  PRMT R7, RZ, 0x7610, R7 ;  /* 0x00007610ff077816 */ /* 0x000fe20000000007 */
[----:B---3--:R-:W-:Y:S01]  /*e430*/  @P0 IMAD.MOV.U32 R9, RZ, RZ, R18 ;  /* 0x000000ffff090224 */ /* 0x008fe200078e0012 */
[----:B------:R-:W3:Y:S01]  /*e440*/  LDL R17, [R1+0x2bc] ;  /* 0x0002bc0001117983 */ /* 0x000ee20000100800 */
[----:B0-----:R-:W-:-:S03]  /*e450*/  @P0 IMAD.MOV.U32 R4, RZ, RZ, R31 ;  /* 0x000000ffff040224 */ /* 0x001fc600078e001f */
[----:B------:R0:W3:Y:S04]  /*e460*/  @P1 LDG.E.U8 R7, desc[UR22][R10.64] ;  /* 0x000000160a071981 */ /* 0x0000e8000c1e1100 */
[----:B------:R1:W4:Y:S04]  /*e470*/  @P0 LDG.E.U8 R6, desc[UR22][R4.64] ;  /* 0x0000001604060981 */ /* 0x000328000c1e1100 */
[----:B------:R-:W4:Y:S01]  /*e480*/  LDL R31, [R1+0x2b8] ;  /* 0x0002b800011f7983 */ /* 0x000f220000100800 */
[----:B0-----:R-:W-:Y:S02]  /*e490*/  @P1 IMAD.MOV.U32 R10, RZ, RZ, R13 ;  /* 0x000000ffff0a1224 */ /* 0x001fe400078e000d */
[----:B------:R-:W-:Y:S01]  /*e4a0*/  @P1 IMAD.MOV.U32 R11, RZ, RZ, R15 ;  /* 0x000000ffff0b1224 */ /* 0x000fe200078e000f */
[----:B------:R0:W-:Y:S01]  /*e4b0*/  STS.U8 [R12+UR14+0x8e00], R3 ;  /* 0x008e00030c007988 */ /* 0x0001e2000800000e */
[----:B-1----:R-:W-:-:S02]  /*e4c0*/  PRMT R5, RZ, 0x7610, R5 ;  /* 0x00007610ff057816 */ /* 0x002fc40000000005 */
[----:B------:R-:W-:Y:S01]  /*e4d0*/  PRMT R4, RZ, 0x7610, R4 ;  /* 0x00007610ff047816 */ /* 0x000fe20000000004 */
[----:B------:R-:W4:Y:S04]  /*e4e0*/  LDL R15, [R1+0x2e4] ;  /* 0x0002e400010f7983 */ /* 0x000f280000100800 */
[----:B------:R1:W4:Y:S04]  /*e4f0*/  @P1 LDG.E.U8 R5, desc[UR22][R10.64] ;  /* 0x000000160a051981 */ /* 0x000328000c1e1100 */
[----:B------:R-:W4:Y:S04]  /*e500*/  LDL R13, [R1+0x358] ;  /* 0x00035800010d7983 */ /* 0x000f280000100800 */
[----:B------:R-:W4:Y:S04]  /*e510*/  LDL R18, [R1+0x360] ;  /* 0x0003600001127983 */ /* 0x000f280000100800 */
[----:B------:R-:W4:Y:S01]  /*e520*/  LDL R11, [R1+0x3d0] ;  /* 0x0003d000010b7983 */ /* 0x000f220000100800 */
[----:B-1----:R-:W-:-:S03]  /*e530*/  LOP3.LUT R10, R34, 0x50, RZ, 0x3c, !PT ;  /* 0x00000050220a7812 */ /* 0x002fc600078e3cff */
[----:B------:R1:W-:Y:S01]  /*e540*/  STS.U8 [R12+UR14+0x9e00], R0 ;  /* 0x009e00000c007988 */ /* 0x0003e2000800000e */
[----:B0-----:R-:W-:Y:S02]  /*e550*/  PRMT R3, RZ, 0x7610, R3 ;  /* 0x00007610ff037816 */ /* 0x001fe40000000003 */
[----:B-1----:R-:W-:Y:S01]  /*e560*/  PRMT R0, RZ, 0x7610, R0 ;  /* 0x00007610ff007816 */ /* 0x002fe20000000000 */
[----:B------:R-:W4:Y:S04]  /*e570*/  LDL R12, [R1+0x35c] ;  /* 0x00035c00010c7983 */ /* 0x000f280000100800 */
[----:B--2---:R0:W-:Y:S02]  /*e580*/  STS.U8 [R10+UR14+0x8280], R8 ;  /* 0x008280080a007988 */ /* 0x0041e4000800000e */
[----:B0-----:R-:W-:-:S02]  /*e590*/  @P0 IMAD.MOV.U32 R8, RZ, RZ, R19 ;  /* 0x000000ffff080224 */ /* 0x001fc400078e0013 */
[----:B------:R-:W2:Y:S04]  /*e5a0*/  LDL R19, [R1+0x364] ;  /* 0x0003640001137983 */ /* 0x000ea80000100800 */
[----:B------:R0:W2:Y:S04]  /*e5b0*/  @P0 LDG.E.U8 R4, desc[UR22][R8.64] ;  /* 0x0000001608040981 */ /* 0x0000a8000c1e1100 */
[----:B---3--:R1:W-:Y:S04]  /*e5c0*/  STS.U8 [R10+UR14+0x9280], R7 ;  /* 0x009280070a007988 */ /* 0x0083e8000800000e */
[----:B----4-:R3:W-:Y:S01]  /*e5d0*/  STS.U8 [R10+UR14+0x8680], R6 ;  /* 0x008680060a007988 */ /* 0x0107e2000800000e */
[----:B0-----:R-:W-:-:S02]  /*e5e0*/  @P1 IMAD.MOV.U32 R8, RZ, RZ, R14 ;  /* 0x000000ffff081224 */ /* 0x001fc400078e000e */
[----:B-1----:R-:W-:Y:S02]  /*e5f0*/  @P0 IMAD.MOV.U32 R7, RZ, RZ, R28 ;  /* 0x000000ffff070224 */ /* 0x002fe400078e001c */
[----:B------:R-:W4:Y:S01]  /*e600*/  LDL.LU R28, [R1+0xa04] ;  /* 0x000a0400011c7983 */ /* 0x000f220000300800 */
[----:B---3--:R-:W-:-:S03]  /*e610*/  @P0 IMAD.MOV.U32 R6, RZ, RZ, R30 ;  /* 0x000000ffff060224 */ /* 0x008fc600078e001e */
[----:B------:R-:W3:Y:S04]  /*e620*/  LDL.LU R30, [R1+0xa00] ;  /* 0x000a0000011e7983 */ /* 0x000ee80000300800 */
[----:B------:R0:W-:Y:S04]  /*e630*/  STS.U8 [R10+UR14+0x9680], R5 ;  /* 0x009680050a007988 */ /* 0x0001e8000800000e */
[----:B------:R1:W3:Y:S01]  /*e640*/  @P0 LDG.E.U8 R0, desc[UR22][R6.64] ;  /* 0x0000001606000981 */ /* 0x0002e2000c1e1100 */
[----:B------:R-:W-:Y:S01]  /*e650*/  @P1 IMAD.MOV.U32 R9, RZ, RZ, R11 ;  /* 0x000000ffff091224 */ /* 0x000fe200078e000b */
[----:B0-----:R-:W-:Y:S01]  /*e660*/  PRMT R5, RZ, 0x7610, R5 ;  /* 0x00007610ff057816 */ /* 0x001fe20000000005 */
[----:B-1----:R-:W-:-:S03]  /*e670*/  @P1 IMAD.MOV.U32 R6, RZ, RZ, R25 ;  /* 0x000000ffff061224 */ /* 0x002fc600078e0019 */
[----:B------:R0:W3:Y:S01]  /*e680*/  @P1 LDG.E.U8 R3, desc[UR22][R8.64] ;  /* 0x0000001608031981 */ /* 0x0000e2000c1e1100 */
[----:B------:R-:W-:-:S03]  /*e690*/  @P1 IMAD.MOV.U32 R7, RZ, RZ, R24 ;  /* 0x000000ffff071224 */ /* 0x000fc600078e0018 */
[----:B------:R-:W4:Y:S04]  /*e6a0*/  LDL.LU R24, [R1+0x9fc] ;  /* 0x0009fc0001187983 */ /* 0x000f280000300800 */
[----:B------:R1:W4:Y:S01]  /*e6b0*/  @P1 LDG.E.U8 R5, desc[UR22][R6.64] ;  /* 0x0000001606051981 */ /* 0x000322000c1e1100 */
[----:B0-----:R-:W-:Y:S02]  /*e6c0*/  @P0 IMAD.MOV.U32 R8, RZ, RZ, R31 ;  /* 0x000000ffff080224 */ /* 0x001fe400078e001f */
[----:B------:R-:W-:Y:S01]  /*e6d0*/  @P0 IMAD.MOV.U32 R9, RZ, RZ, R16 ;  /* 0x000000ffff090224 */ /* 0x000fe200078e0010 */
[----:B------:R-:W4:Y:S04]  /*e6e0*/  LDL.LU R25, [R1+0x9f8] ;  /* 0x0009f80001197983 */ /* 0x000f280000300800 */
[----:B------:R-:W4:Y:S01]  /*e6f0*/  LDL R31, [R1+0x2ec] ;  /* 0x0002ec00011f7983 */ /* 0x000f220000100800 */
[----:B-1----:R-:W-:-:S06]  /*e700*/  PRMT R6, RZ, 0x7610, R6 ;  /* 0x00007610ff067816 */ /* 0x002fcc0000000006 */
[----:B------:R0:W4:Y:S02]  /*e710*/  @P0 LDG.E.U8 R6, desc[UR22][R8.64] ;  /* 0x0000001608060981 */ /* 0x000124000c1e1100 */
[----:B0-----:R-:W-:Y:S02]  /*e720*/  @P1 IMAD.MOV.U32 R8, RZ, RZ, R15 ;  /* 0x000000ffff081224 */ /* 0x001fe400078e000f */
[----:B------:R-:W-:Y:S01]  /*e730*/  @P1 IMAD.MOV.U32 R9, RZ, RZ, R17 ;  /* 0x000000ffff091224 */ /* 0x000fe200078e0011 */
[----:B--2---:R0:W-:Y:S02]  /*e740*/  STS.U8 [R10+UR14+0x8a80], R4 ;  /* 0x008a80040a007988 */ /* 0x0041e4000800000e */
[----:B0-----:R-:W-:-:S06]  /*e750*/  PRMT R4, RZ, 0x7610, R4 ;  /* 0x00007610ff047816 */ /* 0x001fcc0000000004 */
[----:B------:R0:W2:Y:S02]  /*e760*/  @P1 LDG.E.U8 R4, desc[UR22][R8.64] ;  /* 0x0000001608041981 */ /* 0x0000a4000c1e1100 */
[----:B0-----:R-:W-:Y:S02]  /*e770*/  @P0 IMAD.MOV.U32 R8, RZ, RZ, R12 ;  /* 0x000000ffff080224 */ /* 0x001fe400078e000c */
[----:B------:R-:W-:Y:S01]  /*e780*/  @P0 IMAD.MOV.U32 R9, RZ, RZ, R13 ;  /* 0x000000ffff090224 */ /* 0x000fe200078e000d */
[----:B---3--:R0:W-:Y:S02]  /*e790*/  STS.U8 [R10+UR14+0x9a80], R3 ;  /* 0x009a80030a007988 */ /* 0x0081e4000800000e */
[----:B0-----:R-:W-:Y:S02]  /*e7a0*/  PRMT R3, RZ, 0x7610, R3 ;  /* 0x00007610ff037816 */ /* 0x001fe40000000003 */
[----:B------:R0:W-:Y:S04]  /*e7b0*/  STS.U8 [R10+UR14+0x8e80], R0 ;  /* 0x008e80000a007988 */ /* 0x0001e8000800000e */
[----:B------:R1:W3:Y:S01]  /*e7c0*/  @P0 LDG.E.U8 R3, desc[UR22][R8.64] ;  /* 0x0000001608030981 */ /* 0x0002e2000c1e1100 */
[----:B------:R-:W-:-:S03]  /*e7d0*/  @P1 IMAD.MOV.U32 R7, RZ, RZ, R18 ;  /* 0x000000ffff071224 */ /* 0x000fc600078e0012 */
[----:B----4-:R4:W-:Y:S01]  /*e7e0*/  STS.U8 [R10+UR14+0x9e80], R5 ;  /* 0x009e80050a007988 */ /* 0x0109e2000800000e */
[----:B0-----:R-:W-:Y:S02]  /*e7f0*/  PRMT R0, RZ, 0x7610, R0 ;  /* 0x00007610ff007816 */ /* 0x001fe40000000000 */
[----:B-1----:R-:W-:-:S05]  /*e800*/  LOP3.LUT R8, R34, 0x60, RZ, 0x3c, !PT ;  /* 0x0000006022087812 */ /* 0x002fca00078e3cff */
[----:B------:R0:W-:Y:S01]  /*e810*/  STS.U8 [R8+UR14+0x8300], R6 ;  /* 0x0083000608007988 */ /* 0x0001e2000800000e */
[----:B----4-:R-:W-:Y:S01]  /*e820*/  PRMT R5, RZ, 0x7610, R5 ;  /* 0x00007610ff057816 */ /* 0x010fe20000000005 */
[----:B0-----:R-:W-:-:S05]  /*e830*/  @P1 IMAD.MOV.U32 R6, RZ, RZ, R19 ;  /* 0x000000ffff061224 */ /* 0x001fca00078e0013 */
[----:B------:R0:W4:Y:S02]  /*e840*/  @P1 LDG.E.U8 R0, desc[UR22][R6.64] ;  /* 0x0000001606001981 */ /* 0x000124000c1e1100 */
[----:B0-----:R-:W-:Y:S02]  /*e850*/  @P0 IMAD.MOV.U32 R6, RZ, RZ, R24 ;  /* 0x000000ffff060224 */ /* 0x001fe400078e0018 */
[----:B------:R-:W-:Y:S02]  /*e860*/  @P0 IMAD.MOV.U32 R7, RZ, RZ, R2 ;  /* 0x000000ffff070224 */ /* 0x000fe400078e0002 */
[----:B------:R-:W4:Y:S04]  /*e870*/  LDL.LU R2, [R1+0x9f4] ;  /* 0x0009f40001027983 */ /* 0x000f280000300800 */
[----:B------:R0:W4:Y:S04]  /*e880*/  @P0 LDG.E.U8 R5, desc[UR22][R6.64] ;  /* 0x0000001606050981 */ /* 0x000128000c1e1100 */
[----:B------:R-:W4:Y:S01]  /*e890*/  LDL.LU R24, [R1+0x9f0] ;  /* 0x0009f00001187983 */ /* 0x000f220000300800 */
[----:B0-----:R-:W-:-:S02]  /*e8a0*/  @P1 IMAD.MOV.U32 R7, RZ, RZ, R36 ;  /* 0x000000ffff071224 */ /* 0x001fc400078e0024 */
[----:B------:R-:W-:Y:S01]  /*e8b0*/  @P1 IMAD.MOV.U32 R6, RZ, RZ, R30 ;  /* 0x000000ffff061224 */ /* 0x000fe200078e001e */
[----:B------:R-:W4:Y:S04]  /*e8c0*/  LDL.LU R36, [R1+0x9ec] ;  /* 0x0009ec0001247983 */ /* 0x000f280000300800 */
[----:B------:R-:W4:Y:S04]  /*e8d0*/  LDL.LU R30, [R1+0x9e8] ;  /* 0x0009e800011e7983 */ /* 0x000f280000300800 */
[----:B--2---:R0:W-:Y:S02]  /*e8e0*/  STS.U8 [R8+UR14+0x9300], R4 ;  /* 0x0093000408007988 */ /* 0x0041e4000800000e */
[----:B0-----:R-:W-:-:S06]  /*e8f0*/  PRMT R4, RZ, 0x7610, R4 ;  /* 0x00007610ff047816 */ /* 0x001fcc0000000004 */
[----:B------:R0:W2:Y:S02]  /*e900*/  @P1 LDG.E.U8 R4, desc[UR22][R6.64] ;  /* 0x0000001606041981 */ /* 0x0000a4000c1e1100 */
[----:B0-----:R-:W-:Y:S02]  /*e910*/  @P0 IMAD.MOV.U32 R6, RZ, RZ, R37 ;  /* 0x000000ffff060224 */ /* 0x001fe400078e0025 */
[----:B------:R-:W-:Y:S02]  /*e920*/  @P0 IMAD.MOV.U32 R7, RZ, RZ, R32 ;  /* 0x000000ffff070224 */ /* 0x000fe400078e0020 */
[----:B------:R-:W2:Y:S04]  /*e930*/  LDL.LU R32, [R1+0x9e4] ;  /* 0x0009e40001207983 */ /* 0x000ea80000300800 */
[----:B---3--:R0:W-:Y:S02]  /*e940*/  STS.U8 [R8+UR14+0x8700], R3 ;  /* 0x0087000308007988 */ /* 0x0081e4000800000e */
[----:B0-----:R-:W-:-:S06]  /*e950*/  PRMT R3, RZ, 0x7610, R3 ;  /* 0x00007610ff037816 */ /* 0x001fcc0000000003 */
[----:B------:R0:W3:Y:S02]  /*e960*/  @P0 LDG.E.U8 R3, desc[UR22][R6.64] ;  /* 0x0000001606030981 */ /* 0x0000e4000c1e1100 */
[----:B0-----:R-:W-:Y:S02]  /*e970*/  @P1 IMAD.MOV.U32 R6, RZ, RZ, R33 ;  /* 0x000000ffff061224 */ /* 0x001fe400078e0021 */
[----:B------:R-:W-:Y:S01]  /*e980*/  @P1 IMAD.MOV.U32 R7, RZ, RZ, R35 ;  /* 0x000000ffff071224 */ /* 0x000fe200078e0023 */
[----:B----4-:R0:W-:Y:S02]  /*e990*/  STS.U8 [R8+UR14+0x9700], R0 ;  /* 0x0097000008007988 */ /* 0x0101e4000800000e */
[----:B0-----:R-:W-:-:S06]  /*e9a0*/  PRMT R0, RZ, 0x7610, R0 ;  /* 0x00007610ff007816 */ /* 0x001fcc0000000000 */
[----:B------:R0:W4:Y:S04]  /*e9b0*/  @P1 LDG.E.U8 R0, desc[UR22][R6.64] ;  /* 0x0000001606001981 */ /* 0x000128000c1e1100 */
[----:B------:R1:W-:Y:S01]  /*e9c0*/  STS.U8 [R8+UR14+0x8b00], R5 ;  /* 0x008b000508007988 */ /* 0x0003e2000800000e */
[----:B0-----:R-:W-:Y:S01]  /*e9d0*/  @P0 IMAD.MOV.U32 R6, RZ, RZ, R31 ;  /* 0x000000ffff060224 */ /* 0x001fe200078e001f */
[----:B-1----:R-:W-:Y:S01]  /*e9e0*/  PRMT R5, RZ, 0x7610, R5 ;  /* 0x00007610ff057816 */ /* 0x002fe20000000005 */
[----:B------:R-:W-:Y:S02]  /*e9f0*/  @P0 IMAD.MOV.U32 R7, RZ, RZ, R30 ;  /* 0x000000ffff070224 */ /* 0x000fe400078e001e */
[----:B------:R-:W4:Y:S04]  /*ea00*/  LDL.LU R30, [R1+0x9e0] ;  /* 0x0009e000011e7983 */ /* 0x000f280000300800 */
[----:B------:R0:W4:Y:S02]  /*ea10*/  @P0 LDG.E.U8 R5, desc[UR22][R6.64] ;  /* 0x0000001606050981 */ /* 0x000124000c1e1100 */
[----:B0-----:R-:W-:-:S02]  /*ea20*/  @P0 IMAD.MOV.U32 R6, RZ, RZ, R36 ;  /* 0x000000ffff060224 */ /* 0x001fc400078e0024 */
[----:B------:R-:W-:Y:S02]  /*ea30*/  @P0 IMAD.MOV.U32 R7, RZ, RZ, R2 ;  /* 0x000000ffff070224 */ /* 0x000fe400078e0002 */
[----:B------:R-:W5:Y:S04]  /*ea40*/  LDL.LU R2, [R1+0x9dc] ;  /* 0x0009dc0001027983 */ /* 0x000f680000300800 */
[----:B--2---:R0:W-:Y:S02]  /*ea50*/  STS.U8 [R8+UR14+0x9b00], R4 ;  /* 0x009b000408007988 */ /* 0x0041e4000800000e */
[----:B0-----:R-:W-:-:S06]  /*ea60*/  PRMT R4, RZ, 0x7610, R4 ;  /* 0x00007610ff047816 */ /* 0x001fcc0000000004 */
[----:B------:R0:W2:Y:S02]  /*ea70*/  @P0 LDG.E.U8 R4, desc[UR22][R6.64] ;  /* 0x0000001606040981 */ /* 0x0000a4000c1e1100 */
[----:B0-----:R-:W-:Y:S02]  /*ea80*/  @P0 IMAD.MOV.U32 R6, RZ, RZ, R28 ;  /* 0x000000ffff060224 */ /* 0x001fe400078e001c */
[----:B------:R-:W-:Y:S01]  /*ea90*/  @P0 IMAD.MOV.U32 R7, RZ, RZ, R29 ;  /* 0x000000ffff070224 */ /* 0x000fe200078e001d */
[----:B---3--:R0:W-:Y:S02]  /*eaa0*/  STS.U8 [R8+UR14+0x8f00], R3 ;  /* 0x008f000308007988 */ /* 0x0081e4000800000e */
[----:B0-----:R-:W-:-:S06]  /*eab0*/  PRMT R3, RZ, 0x7610, R3 ;  /* 0x00007610ff037816 */ /* 0x001fcc0000000003 */
[----:B------:R-:W3:Y:S04]  /*eac0*/  @P0 LDG.E.U8 R3, desc[UR22][R6.64] ;  /* 0x0000001606030981 */ /* 0x000ee8000c1e1100 */
[----:B----4-:R0:W-:Y:S02]  /*ead0*/  STS.U8 [R8+UR14+0x9f00], R0 ;  /* 0x009f000008007988 */ /* 0x0101e4000800000e */
[----:B0-----:R-:W-:Y:S02]  /*eae0*/  LOP3.LUT R8, R34, 0x70, RZ, 0x3c, !PT ;  /* 0x0000007022087812 */ /* 0x001fe400078e3cff */
[----:B------:R-:W-:-:S03]  /*eaf0*/  PRMT R0, RZ, 0x7610, R0 ;  /* 0x00007610ff007816 */ /* 0x000fc60000000000 */
[----:B------:R0:W-:Y:S02]  /*eb00*/  STS.U8 [R8+UR14+0x8380], R5 ;  /* 0x0083800508007988 */ /* 0x0001e4000800000e */
[----:B0-----:R-:W-:Y:S02]  /*eb10*/  @P0 IMAD.MOV.U32 R5, RZ, RZ, R27 ;  /* 0x000000ffff050224 */ /* 0x001fe400078e001b */
[----:B--2---:R0:W-:Y:S02]  /*eb20*/  STS.U8 [R8+UR14+0x8780], R4 ;  /* 0x0087800408007988 */ /* 0x0041e4000800000e */
[----:B0-----:R-:W-:-:S05]  /*eb30*/  @P0 IMAD.MOV.U32 R4, RZ, RZ, R26 ;  /* 0x000000ffff040224 */ /* 0x001fca00078e001a */
[----:B------:R0:W2:Y:S02]  /*eb40*/  @P0 LDG.E.U8 R0, desc[UR22][R4.64] ;  /* 0x0000001604000981 */ /* 0x0000a4000c1e1100 */
[----:B0-----:R-:W-:Y:S02]  /*eb50*/  @P1 IMAD.MOV.U32 R4, RZ, RZ, R30 ;  /* 0x000000ffff041224 */ /* 0x001fe400078e001e */
[----:B------:R-:W-:Y:S01]  /*eb60*/  @P1 IMAD.MOV.U32 R5, RZ, RZ, R32 ;  /* 0x000000ffff051224 */ /* 0x000fe200078e0020 */
[----:B---3--:R0:W-:Y:S02]  /*eb70*/  STS.U8 [R8+UR14+0x8b80], R3 ;  /* 0x008b800308007988 */ /* 0x0081e4000800000e */
[----:B0-----:R-:W-:-:S06]  /*eb80*/  PRMT R3, RZ, 0x7610, R3 ;  /* 0x00007610ff037816 */ /* 0x001fcc0000000003 */
[----:B------:R0:W3:Y:S02]  /*eb90*/  @P1 LDG.E.U8 R3, desc[UR22][R4.64] ;  /* 0x0000001604031981 */ /* 0x0000e4000c1e1100 */
        /* <DEDUP_REMOVED lines=14> */
[----:B------:R-:W2:Y:S04]  /*ec80*/  @P1 LDG.E.U8 R0, desc[UR22][R4.64] ;  /* 0x0000001604001981 */ /* 0x000ea8000c1e1100 */
[----:B---3--:R0:W-:Y:S01]  /*ec90*/  STS.U8 [R8+UR14+0x9b80], R3 ;  /* 0x009b800308007988 */ /* 0x0081e2000800000e */
[----:B------:R-:W-:-:S04]  /*eca0*/  UISETP.NE.U32.AND UP1, UPT, UR7, URZ, UPT ;  /* 0x000000ff0700728c */ /* 0x000fc8000bf25070 */
[----:B------:R-:W-:Y:S02]  /*ecb0*/  UISETP.LT.OR UP3, UPT, UR21, 0x100, UP1 ;  /* 0x000001001500788c */ /* 0x000fe40008f61670 */
[----:B------:R-:W-:Y:S01]  /*ecc0*/  UISETP.GE.AND UP2, UPT, UR21, 0x200, UPT ;  /* 0x000002001500788c */ /* 0x000fe2000bf46270 */
[----:B--2---:R0:W-:Y:S01]  /*ecd0*/  STS.U8 [R8+UR14+0x9f80], R0 ;  /* 0x009f800008007988 */ /* 0x0041e2000800000e */
[----:B------:R1:W-:Y:S06]  /*ece0*/  MEMBAR.ALL.CTA ;  /* 0x0000000000007992 */ /* 0x0003ec0000008000 */
[----:B-1----:R-:W1:Y:S02]  /*ecf0*/  FENCE.VIEW.ASYNC.S ;  /* 0x00000000000073c6 */ /* 0x002e640000000000 */
[----:B-1----:R-:W-:Y:S06]  /*ed00*/  BAR.SYNC.DEFER_BLOCKING 0x0 ;  /* 0x0000000000007b1d */ /* 0x002fec0000010000 */
[----:B------:R-:W-:Y:S05]  /*ed10*/  BRA.U UP3, `(.L_x_6) ;  /* 0x0000000103d87547 */ /* 0x000fea000b800000 */
[----:B------:R-:W-:Y:S02]  /*ed20*/  USHF.R.U32.HI UR8, URZ, 0x4, UR14 ;  /* 0x00000004ff087899 */ /* 0x000fe4000801160e */
[----:B------:R-:W-:Y:S02]  /*ed30*/  UIADD3 UR5, UPT, UPT, UR14, 0x8000, URZ ;  /* 0x000080000e057890 */ /* 0x000fe4000fffe0ff */
[----:B------:R-:W-:Y:S02]  /*ed40*/  USGXT.U32 UR8, UR8, 0xe ;  /* 0x0000000e0808789a */ /* 0x000fe40008000000 */
[----:B------:R-:W-:Y:S02]  /*ed50*/  USHF.R.U32.HI UR5, URZ, 0x4, UR5 ;  /* 0x00000004ff057899 */ /* 0x000fe40008011605 */
[----:B------:R-:W-:Y:S02]  /*ed60*/  UIADD3 UR50, UP3, UPT, UR8, 0x80, URZ ;  /* 0x0000008008327890 */ /* 0x000fe4000ff7e0ff */
[----:B------:R-:W-:Y:S01]  /*ed70*/  USGXT.U32 UR10, UR5, 0xe ;  /* 0x0000000e050a789a */ /* 0x000fe20008000000 */
[----:B------:R-:W-:Y:S01]  /*ed80*/  UMOV UR4, URZ ;  /* 0x000000ff00047c82 */ /* 0x000fe20008000000 */
[----:B------:R-:W-:Y:S01]  /*ed90*/  UMOV UR6, URZ ;  /* 0x000000ff00067c82 */ /* 0x000fe20008000000 */
[----:B------:R-:W-:-:S02]  /*eda0*/  UIADD3.X UR51, UPT, UPT, UR4, -0x7fffbfe0, URZ, UP3, !UPT ;  /* 0x8000402004337890 */ /* 0x000fc40009ffe4ff */
[----:B------:R-:W-:Y:S01]  /*edb0*/  UIADD3 UR48, UP3, UPT, UR10, 0x2, URZ ;  /* 0x000000020a307890 */ /* 0x000fe2000ff7e0ff */
[----:B------:R-:W-:Y:S01]  /*edc0*/  UMOV UR4, UR17 ;  /* 0x0000001100047c82 */ /* 0x000fe20008000000 */
[----:B------:R-:W-:Y:S02]  /*edd0*/  UMOV UR5, URZ ;  /* 0x000000ff00057c82 */ /* 0x000fe40008000000 */
[----:B------:R-:W-:Y:S01]  /*ede0*/  UIADD3.X UR49, UPT, UPT, UR6, 0x40004040, URZ, UP3, !UPT ;  /* 0x4000404006317890 */ /* 0x000fe20009ffe4ff */
[----:B------:R-:W-:Y:S01]  /*edf0*/  UMOV UR19, UR4 ;  /* 0x0000000400137c82 */ /* 0x000fe20008000000 */
[----:B------:R-:W-:Y:S02]  /*ee00*/  UIADD3.64 UR4, UPT, UPT, UR50, 0x80, URZ ;  /* 0x0000008032047897 */ /* 0x000fe4000fffe0ff */
[----:B------:R-:W-:Y:S02]  /*ee10*/  UIADD3.64 UR6, UPT, UPT, UR48, 0x2, URZ ;  /* 0x0000000230067897 */ /* 0x000fe4000fffe0ff */
[----:B------:R-:W-:-:S02]  /*ee20*/  UIADD3.64 UR28, UPT, UPT, UR50, 0x100, URZ ;  /* 0x00000100321c7897 */ /* 0x000fc4000fffe0ff */
[----:B------:R-:W-:Y:S02]  /*ee30*/  UIADD3.64 UR30, UPT, UPT, UR48, 0x4, URZ ;  /* 0x00000004301e7897 */ /* 0x000fe4000fffe0ff */
[----:B------:R-:W-:Y:S02]  /*ee40*/  UIADD3.64 UR32, UPT, UPT, UR50, 0x180, URZ ;  /* 0x0000018032207897 */ /* 0x000fe4000fffe0ff */
[----:B------:R-:W-:Y:S02]  /*ee50*/  UIADD3.64 UR34, UPT, UPT, UR48, 0xfe, URZ ;  /* 0x000000fe30227897 */ /* 0x000fe4000fffe0ff */
[----:B------:R-:W-:Y:S02]  /*ee60*/  UIADD3.64 UR36, UPT, UPT, UR50, 0x200, URZ ;  /* 0x0000020032247897 */ /* 0x000fe4000fffe0ff */
[----:B------:R-:W-:Y:S02]  /*ee70*/  UIADD3.64 UR38, UPT, UPT, UR48, 0x100, URZ ;  /* 0x0000010030267897 */ /* 0x000fe4000fffe0ff */
[----:B------:R-:W-:-:S02]  /*ee80*/  UIADD3.64 UR40, UPT, UPT, UR50, 0x280, URZ ;  /* 0x0000028032287897 */ /* 0x000fc4000fffe0ff */
[----:B------:R-:W-:Y:S01]  /*ee90*/  UIADD3.64 UR42, UPT, UPT, UR48, 0x102, URZ ;  /* 0x00000102302a7897 */ /* 0x000fe2000fffe0ff */
[----:B------:R-:W-:Y:S01]  /*eea0*/  UMOV UR26, 0x0 ;  /* 0x00000000001a7882 */ /* 0x000fe20000000000 */
[----:B------:R-:W-:Y:S01]  /*eeb0*/  UMOV UR27, 0x4088010 ;  /* 0x04088010001b7882 */ /* 0x000fe20000000000 */
[----:B------:R-:W-:Y:S01]  /*eec0*/  UIADD3.64 UR44, UPT, UPT, UR50, 0x300, URZ ;  /* 0x00000300322c7897 */ /* 0x000fe2000fffe0ff */
[----:B------:R-:W-:Y:S01]  /*eed0*/  UMOV UR9, 0x80004020 ;  /* 0x8000402000097882 */ /* 0x000fe20000000000 */
[----:B------:R-:W-:Y:S01]  /*eee0*/  UIADD3.64 UR46, UPT, UPT, UR48, 0x104, URZ ;  /* 0x00000104302e7897 */ /* 0x000fe2000fffe0ff */
[----:B------:R-:W-:Y:S01]  /*eef0*/  UMOV UR11, 0x40004040 ;  /* 0x40004040000b7882 */ /* 0x000fe20000000000 */
[----:B------:R-:W-:Y:S01]  /*ef00*/  UMOV UR24, 0x0 ;  /* 0x0000000000187882 */ /* 0x000fe20000000000 */
[----:B------:R-:W-:Y:S01]  /*ef10*/  UMOV UR25, 0x4088010 ;  /* 0x0408801000197882 */ /* 0x000fe20000000000 */
[----:B------:R-:W-:Y:S01]  /*ef20*/  UMOV UR12, 0x0 ;  /* 0x00000000000c7882 */ /* 0x000fe20000000000 */
[----:B------:R-:W-:Y:S01]  /*ef30*/  UMOV UR13, 0x4088010 ;  /* 0x04088010000d7882 */ /* 0x000fe20000000000 */
[----:B------:R1:W-:Y:S01]  /*ef40*/  UTCQMMA gdesc[UR8], gdesc[UR10], tmem[UR15], tmem[UR26], idesc[UR27], !UPT ;  /* 0x00ff1a0a080075ea */ /* 0x0003e2000f80030f */
[----:B------:R-:W-:Y:S01]  /*ef50*/  UMOV UR52, 0x0 ;  /* 0x0000000000347882 */ /* 0x000fe20000000000 */
[----:B------:R-:W-:Y:S01]  /*ef60*/  UMOV UR53, 0x4088010 ;  /* 0x0408801000357882 */ /* 0x000fe20000000000 */
[----:B------:R1:W-:Y:S01]  /*ef70*/  UTCQMMA gdesc[UR50], gdesc[UR48], tmem[UR15], tmem[UR24], idesc[UR25], UPT ;  /* 0x00ff1830320075ea */ /* 0x0003e2000b80030f */
        /* <DEDUP_REMOVED lines=12> */
[----:B------:R1:W-:Y:S01]  /*f040*/  UTCQMMA gdesc[UR40], gdesc[UR42], tmem[UR15], tmem[UR58], idesc[UR59], UPT ;  /* 0x00ff3a2a280075ea */ /* 0x0003e2000b80030f */
[----:B------:R1:W-:Y:S01]  /*f050*/  UTCQMMA gdesc[UR44], gdesc[UR46], tmem[UR15], tmem[UR60], idesc[UR61], UPT ;  /* 0x00ff3c2e2c0075ea */ /* 0x0003e2000b80030f */
[----:B------:R1:W-:Y:S01]  /*f060*/  UTCBAR [UR19], URZ ;  /* 0x000000ff130073e9 */ /* 0x0003e200080000ff */
[----:B------:R-:W-:Y:S01]  /*f070*/  NOP ;  /* 0x0000000000007918 */ /* 0x000fe20000000000 */
.L_x_6:
[----:B-1----:R-:W-:Y:S01]  /*f080*/  UMOV UR7, URZ ;  /* 0x000000ff00077c82 */ /* 0x002fe20008000000 */
[----:B------:R-:W-:Y:S05]  /*f090*/  BRA.U !UP2, `(.L_x_7) ;  /* 0x000000ed0a6c7547 */ /* 0x000fea000b800000 */
[----:B------:R-:W-:Y:S01]  /*f0a0*/  USHF.R.S32.HI UR6, URZ, 0x1f, UR21 ;  /* 0x0000001fff067899 */ /* 0x000fe20008011415 */
[----:B0----5:R-:W-:Y:S01]  /*f0b0*/  IMAD.SHL.U32 R0, R2, 0x100, RZ ;  /* 0x0000010002007824 */ /* 0x021fe200078e00ff */
[----:B------:R-:W-:Y:S02]  /*f0c0*/  UIADD3 UR7, UPT, UPT, UR14, 0x4000, URZ ;  /* 0x000040000e077890 */ /* 0x000fe4000fffe0ff */
[----:B------:R-:W-:Y:S02]  /*f0d0*/  UIADD3 UR8, UPT, UPT, UR14, 0xa000, URZ ;  /* 0x0000a0000e087890 */ /* 0x000fe4000fffe0ff */
[----:B------:R-:W-:Y:S01]  /*f0e0*/  ULEA.HI UR6, UR6, UR21, URZ, 0x8 ;  /* 0x0000001506067291 */ /* 0x000fe2000f8f40ff */
[----:B------:R-:W-:Y:S01]  /*f0f0*/  SHF.R.S32.HI R2, RZ, 0x1f, R0 ;  /* 0x0000001fff027819 */ /* 0x000fe20000011400 */
[----:B------:R-:W-:Y:S02]  /*f100*/  USHF.R.U32.HI UR7, URZ, 0x4, UR7 ;  /* 0x00000004ff077899 */ /* 0x000fe40008011607 */
[----:B------:R-:W-:-:S02]  /*f110*/  USHF.R.U32.HI UR10, URZ, 0x4, UR8 ;  /* 0x00000004ff0a7899 */ /* 0x000fc40008011608 */
[----:B------:R-:W-:Y:S02]  /*f120*/  USHF.R.S32.HI UR6, URZ, 0x8, UR6 ;  /* 0x00000008ff067899 */ /* 0x000fe40008011406 */
[----:B------:R-:W-:Y:S02]  /*f130*/  USGXT.U32 UR8, UR7, 0xe ;  /* 0x0000000e0708789a */ /* 0x000fe40008000000 */
[----:B------:R-:W-:Y:S02]  /*f140*/  USGXT.U32 UR10, UR10, 0xe ;  /* 0x0000000e0a0a789a */ /* 0x000fe40008000000 */
[----:B------:R-:W-:Y:S02]  /*f150*/  UIADD3 UR24, UP2, UPT, UR8, 0x80, URZ ;  /* 0x0000008008187890 */ /* 0x000fe4000ff5e0ff */
[----:B------:R-:W-:Y:S02]  /*f160*/  UISETP.LT.AND UP4, UPT, UR6, 0x2, UPT ;  /* 0x000000020600788c */ /* 0x000fe4000bf81270 */
[----:B------:R-:W-:Y:S01]  /*f170*/  UIADD3 UR26, UP3, UPT, UR10, 0x2, URZ ;  /* 0x000000020a1a7890 */ /* 0x000fe2000ff7e0ff */
[----:B------:R-:W-:Y:S01]  /*f180*/  UMOV UR4, URZ ;  /* 0x000000ff00047c82 */ /* 0x000fe20008000000 */
[----:B------:R-:W-:Y:S01]  /*f190*/  UMOV UR5, URZ ;  /* 0x000000ff00057c82 */ /* 0x000fe20008000000 */
[----:B------:R-:W-:-:S02]  /*f1a0*/  USHF.L.U32 UR18, UR18, 0x8, URZ ;  /* 0x0000000812127899 */ /* 0x000fc400080006ff */
[----:B------:R-:W-:Y:S02]  /*f1b0*/  UIADD3.X UR25, UPT, UPT, UR4, -0x7fffbfe0, URZ, UP2, !UPT ;  /* 0x8000402004197890 */ /* 0x000fe400097fe4ff */
[----:B------:R-:W-:Y:S02]  /*f1c0*/  USEL UR19, UR6, 0x2, !UP4 ;  /* 0x0000000206137887 */ /* 0x000fe4000e000000 */
[----:B------:R-:W-:Y:S01]  /*f1d0*/  UIADD3.X UR27, UPT, UPT, UR5, 0x40004040, URZ, UP3, !UPT ;  /* 0x40004040051b7890 */ /* 0x000fe20009ffe4ff */
[----:B------:R-:W0:Y:S01]  /*f1e0*/  LDCU UR66, c[0x0][0x3a0] ;  /* 0x00007400ff4277ac */ /* 0x000e220008000800 */
[----:B------:R-:W-:Y:S02]  /*f1f0*/  USHF.R.S32.HI UR68, URZ, 0x1f, UR18 ;  /* 0x0000001fff447899 */ /* 0x000fe40008011412 */
[----:B------:R-:W-:Y:S02]  /*f200*/  UIADD3 UR19, UPT, UPT, UR19, -0x2, URZ ;  /* 0xfffffffe13137890 */ /* 0x000fe4000fffe0ff */
[----:B------:R-:W-:-:S02]  /*f210*/  UIADD3.64 UR28, UPT, UPT, UR24, 0x80, URZ ;  /* 0x00000080181c7897 */ /* 0x000fc4000fffe0ff */
[----:B------:R-:W-:Y:S02]  /*f220*/  UIADD3.64 UR30, UPT, UPT, UR26, 0x2, URZ ;  /* 0x000000021a1e7897 */ /* 0x000fe4000fffe0ff */
[----:B------:R-:W-:Y:S02]  /*f230*/  UIADD3.64 UR32, UPT, UPT, UR24, 0x100, URZ ;  /* 0x0000010018207897 */ /* 0x000fe4000fffe0ff */
[----:B------:R-:W-:Y:S02]  /*f240*/  UIADD3.64 UR34, UPT, UPT, UR26, 0x4, URZ ;  /* 0x000000041a227897 */ /* 0x000fe4000fffe0ff */
[----:B------:R-:W-:Y:S02]  /*f250*/  UIADD3.64 UR36, UPT, UPT, UR24, 0x180, URZ ;  /* 0x0000018018247897 */ /* 0x000fe4000fffe0ff */
[----:B------:R-:W-:Y:S02]  /*f260*/  UIADD3.64 UR38, UPT, UPT, UR26, 0xfe, URZ ;  /* 0x000000fe1a267897 */ /* 0x000fe4000fffe0ff */
[----:B------:R-:W-:-:S02]  /*f270*/  UIADD3.64 UR40, UPT, UPT, UR24, 0x200, URZ ;  /* 0x0000020018287897 */ /* 0x000fc4000fffe0ff */
[----:B------:R-:W-:Y:S02]  /*f280*/  UIADD3.64 UR42, UPT, UPT, UR26, 0x100, URZ ;  /* 0x000001001a2a7897 */ /* 0x000fe4000fffe0ff */
[----:B------:R-:W-:Y:S02]  /*f290*/  UIADD3.64 UR44, UPT, UPT, UR24, 0x280, URZ ;  /* 0x00000280182c7897 */ /* 0x000fe4000fffe0ff */
[----:B------:R-:W-:Y:S02]  /*f2a0*/  UIADD3.64 UR46, UPT, UPT, UR26, 0x102, URZ ;  /* 0x000001021a2e7897 */ /* 0x000fe4000fffe0ff */
[----:B------:R-:W-:Y:S02]  /*f2b0*/  UIADD3.64 UR48, UPT, UPT, UR24, 0x300, URZ ;  /* 0x0000030018307897 */ /* 0x000fe4000fffe0ff */
[----:B------:R-:W-:Y:S01]  /*f2c0*/  UIADD3.64 UR50, UPT, UPT, UR26, 0x104, URZ ;  /* 0x000001041a327897 */ /* 0x000fe2000fffe0ff */
[----:B------:R-:W-:Y:S01]  /*f2d0*/  UMOV UR67, 0x1 ;  /* 0x0000000100437882 */ /* 0x000fe20000000000 */
[----:B------:R-:W-:Y:S01]  /*f2e0*/  UMOV UR7, URZ ;  /* 0x000000ff00077c82 */ /* 0x000fe20008000000 */
[----:B0-----:R-:W-:-:S09]  /*f2f0*/  UMOV UR6, URZ ;  /* 0x000000ff00067c82 */ /* 0x001fd20008000000 */
.L_x_10:
[----:B------:R-:W2:Y:S04]  /*f300*/  LDL.LU R18, [R1+0x2dc] ;  /* 0x0002dc0001127983 */ /* 0x000ea80000300800 */
[----:B------:R-:W3:Y:S04]  /*f310*/  LDL.LU R16, [R1+0x2e0] ;  /* 0x0002e00001107983 */ /* 0x000ee80000300800 */
[----:B------:R-:W4:Y:S04]  /*f320*/  LDL.LU R15, [R1+0x450] ;  /* 0x00045000010f7983 */ /* 0x000f280000300800 */
[----:B-----5:R-:W5:Y:S04]  /*f330*/  LDL.LU R14, [R1+0x44c] ;  /* 0x00044c00010e7983 */ /* 0x020f680000300800 */
[----:B------:R-:W5:Y:S04]  /*f340*/  LDL.LU R5, [R1+0x2cc] ;  /* 0x0002cc0001057983 */ /* 0x000f680000300800 */
[----:B------:R-:W5:Y:S04]  /*f350*/  LDL.LU R13, [R1+0x448] ;  /* 0x00044800010d7983 */ /* 0x000f680000300800 */
[----:B------:R-:W5:Y:S04]  /*f360*/  LDL.LU R12, [R1+0x2c8] ;  /* 0x0002c800010c7983 */ /* 0x000f680000300800 */
[----:B------:R-:W5:Y:S01]  /*f370*/  LDL.LU R11, [R1+0x444] ;  /* 0x00044400010b7983 */ /* 0x000f620000300800 */
[----:B------:R-:W0:Y:S03]  /*f380*/  S2R R8, SR_TID.X ;  /* 0x0000000000087919 */ /* 0x000e260000002100 */
[----:B------:R-:W5:Y:S04]  /*f390*/  LDL.LU R10, [R1+0x2d8] ;  /* 0x0002d800010a7983 */ /* 0x000f680000300800 */
[----:B------:R-:W5:Y:S04]  /*f3a0*/  LDL.LU R9, [R1+0x440] ;  /* 0x0004400001097983 */ /* 0x000f680000300800 */
[----:B------:R-:W5:Y:S04]  /*f3b0*/  LDL.LU R6, [R1+0x2d4] ;  /* 0x0002d40001067983 */ /* 0x000f680000300800 */
[----:B------:R-:W5:Y:S01]  /*f3c0*/  LDL.LU R7, [R1+0x43c] ;  /* 0x00043c0001077983 */ /* 0x000f620000300800 */
[----:B------:R-:W-:-:S02]  /*f3d0*/  UIADD3 UR20, UPT, UPT, UR6, 0x1, URZ ;  /* 0x0000000106147890 */ /* 0x000fc4000fffe0ff */
[----:B------:R-:W-:Y:S02]  /*f3e0*/  USHF.L.U32 UR7, UR7, 0x1f, URZ ;  /* 0x0000001f07077899 */ /* 0x000fe400080006ff */
[----:B------:R-:W-:-:S04]  /*f3f0*/  UIMAD UR5, UR20, -0x100, UR66 ;  /* 0xffffff00140578a4 */ /* 0x000fc8000f8e0242 */
[----:B------:R-:W-:-:S04]  /*f400*/  IMAD.U32 R2, RZ, RZ, UR7 ;  /* 0x00000007ff027e24 */ /* 0x000fc8000f8e00ff */
[----:B------:R1:W1:Y:S01]  /*f410*/  SYNCS.PHASECHK.TRANS64.TRYWAIT P1, [UR17], R2 ;  /* 0x00000002ff0075a7 */ /* 0x0002620008021111 */
[----:B0-----:R-:W-:-:S04]  /*f420*/  SHF.R.U32.HI R3, RZ, 0x6, R8 ;  /* 0x00000006ff037819 */ /* 0x001fc80000011608 */
[----:B------:R-:W-:-:S04]  /*f430*/  SGXT.U32 R3, R3, 0x1 ;  /* 0x000000010303781a */ /* 0x000fc80000000000 */
[----:B------:R-:W-:Y:S02]  /*f440*/  ISETP.GE.AND P0, PT, R3, UR5, PT ;  /* 0x0000000503007c0c */ /* 0x000fe4000bf06270 */
[----:B--2---:R-:W-:Y:S02]  /*f450*/  IADD3 R18, P5, PT, R18, UR18, RZ ;  /* 0x0000001212127c10 */ /* 0x004fe4000ffbe0ff */
[----:B---3--:R-:W-:-:S03]  /*f460*/  IADD3 R16, P6, PT, R16, UR18, RZ ;  /* 0x0000001210107c10 */ /* 0x008fc6000ffde0ff */
[----:B------:R-:W-:Y:S01]  /*f470*/  STL [R1+0x2dc], R18 ;  /* 0x0002dc1201007387 */ /* 0x000fe20000100800 */
[----:B----4-:R-:W-:-:S03]  /*f480*/  IADD3 R15, P3, PT, R15, UR18, RZ ;  /* 0x000000120f0f7c10 */ /* 0x010fc6000ff7e0ff */
[----:B------:R-:W-:Y:S01]  /*f490*/  STL [R1+0x2e0], R16 ;  /* 0x0002e01001007387 */ /* 0x000fe20000100800 */
[----:B-----5:R-:W-:Y:S02]  /*f4a0*/  IADD3 R14, P4, PT, R14, UR18, RZ ;  /* 0x000000120e0e7c10 */ /* 0x020fe4000ff9e0ff */
[----:B------:R-:W-:-:S05]  /*f4b0*/  IADD3.X R5, PT, PT, R5, UR68, RZ, P5, !PT ;  /* 0x0000004405057c10 */ /* 0x000fca000affe4ff */
[----:B------:R0:W-:Y:S04]  /*f4c0*/  STL [R1+0x2cc], R5 ;  /* 0x0002cc0501007387 */ /* 0x0001e80000100800 */
[----:B------:R-:W-:Y:S04]  /*f4d0*/  STL [R1+0x450], R15 ;  /* 0x0004500f01007387 */ /* 0x000fe80000100800 */
[----:B0-----:R-:W2:Y:S01]  /*f4e0*/  LDL.LU R5, [R1+0x2d0] ;  /* 0x0002d00001057983 */ /* 0x001ea20000300800 */
[----:B------:R-:W-:Y:S02]  /*f4f0*/  IADD3 R13, P5, PT, R13, UR18, RZ ;  /* 0x000000120d0d7c10 */ /* 0x000fe4000ffbe0ff */
[----:B------:R-:W-:Y:S01]  /*f500*/  IADD3.X R12, PT, PT, R12, UR68, RZ, P6, !PT ;  /* 0x000000440c0c7c10 */ /* 0x000fe2000b7fe4ff */
[----:B------:R-:W-:Y:S04]  /*f510*/  STL [R1+0x44c], R14 ;  /* 0x00044c0e01007387 */ /* 0x000fe80000100800 */
[----:B------:R-:W3:Y:S01]  /*f520*/  LDL.LU R3, [R1+0x434] ;  /* 0x0004340001037983 */ /* 0x000ee20000300800 */
[----:B------:R-:W-:-:S02]  /*f530*/  IADD3 R11, P6, PT, R11, UR18, RZ ;  /* 0x000000120b0b7c10 */ /* 0x000fc4000ffde0ff */
[----:B------:R-:W-:Y:S01]  /*f540*/  IADD3.X R10, PT, PT, R10, UR68, RZ, P3, !PT ;  /* 0x000000440a0a7c10 */ /* 0x000fe20009ffe4ff */
[----:B------:R-:W-:Y:S01]  /*f550*/  STL [R1+0x448], R13 ;  /* 0x0004480d01007387 */ /* 0x000fe20000100800 */
[----:B------:R-:W-:Y:S02]  /*f560*/  IADD3 R9, P3, PT, R9, UR18, RZ ;  /* 0x0000001209097c10 */ /* 0x000fe4000ff7e0ff */
[----:B------:R-:W-:Y:S01]  /*f570*/  IADD3.X R6, PT, PT, R6, UR68, RZ, P4, !PT ;  /* 0x0000004406067c10 */ /* 0x000fe2000a7fe4ff */
[----:B------:R-:W-:Y:S04]  /*f580*/  STL [R1+0x2c8], R12 ;  /* 0x0002c80c01007387 */ /* 0x000fe80000100800 */
[----:B------:R-:W-:Y:S04]  /*f590*/  STL [R1+0x444], R11 ;  /* 0x0004440b01007387 */ /* 0x000fe80000100800 */
[----:B------:R-:W4:Y:S04]  /*f5a0*/  LDL.LU R32, [R1+0x2c4] ;  /* 0x0002c40001207983 */ /* 0x000f280000300800 */
[----:B------:R-:W-:Y:S04]  /*f5b0*/  STL [R1+0x2d8], R10 ;  /* 0x0002d80a01007387 */ /* 0x000fe80000100800 */
[----:B------:R-:W5:Y:S04]  /*f5c0*/  LDL.LU R31, [R1+0x42c] ;  /* 0x00042c00011f7983 */ /* 0x000f680000300800 */
[----:B------:R-:W-:Y:S04]  /*f5d0*/  STL [R1+0x440], R9 ;  /* 0x0004400901007387 */ /* 0x000fe80000100800 */
[----:B------:R-:W4:Y:S04]  /*f5e0*/  LDL.LU R30, [R1+0x2c0] ;  /* 0x0002c000011e7983 */ /* 0x000f280000300800 */
[----:B------:R0:W-:Y:S01]  /*f5f0*/  STL [R1+0x2d4], R6 ;  /* 0x0002d40601007387 */ /* 0x0001e20000100800 */
[----:B------:R-:W-:-:S03]  /*f600*/  IADD3 R7, P4, PT, R7, UR18, RZ ;  /* 0x0000001207077c10 */ /* 0x000fc6000ff9e0ff */
[----:B0-----:R-:W5:Y:S04]  /*f610*/  LDL.LU R6, [R1+0x424] ;  /* 0x0004240001067983 */ /* 0x001f680000300800 */
[----:B------:R-:W5:Y:S04]  /*f620*/  LDL.LU R29, [R1+0x438] ;  /* 0x00043800011d7983 */ /* 0x000f680000300800 */
[----:B------:R-:W5:Y:S04]  /*f630*/  LDL.LU R28, [R1+0x41c] ;  /* 0x00041c00011c7983 */ /* 0x000f680000300800 */
[----:B------:R-:W5:Y:S04]  /*f640*/  LDL.LU R27, [R1+0x430] ;  /* 0x00043000011b7983 */ /* 0x000f680000300800 */
[----:B------:R-:W-:Y:S04]  /*f650*/  STL [R1+0x43c], R7 ;  /* 0x00043c0701007387 */ /* 0x000fe80000100800 */
[----:B------:R-:W5:Y:S04]  /*f660*/  LDL.LU R26, [R1+0x414] ;  /* 0x00041400011a7983 */ /* 0x000f680000300800 */
        /* <DEDUP_REMOVED lines=13> */
[----:B-1----:R-:W5:Y:S04]  /*f740*/  LDL.LU R2, [R1+0x3dc] ;  /* 0x0003dc0001027983 */ /* 0x002f680000300800 */
[----:B------:R-:W5:Y:S01]  /*f750*/  LDL.LU R11, [R1+0x3f0] ;  /* 0x0003f000010b7983 */ /* 0x000f620000300800 */
[----:B--2---:R-:W-:-:S05]  /*f760*/  IADD3.X R5, PT, PT, R5, UR68, RZ, P5, !PT ;  /* 0x0000004405057c10 */ /* 0x004fca000affe4ff */
[----:B------:R0:W-:Y:S01]  /*f770*/  STL [R1+0x2d0], R5 ;  /* 0x0002d00501007387 */ /* 0x0001e20000100800 */
[----:B---3--:R-:W-:-:S03]  /*f780*/  IADD3 R3, P5, PT, R3, UR18, RZ ;  /* 0x0000001203037c10 */ /* 0x008fc6000ffbe0ff */
[----:B0-----:R-:W2:Y:S04]  /*f790*/  LDL.LU R5, [R1+0x3d4] ;  /* 0x0003d40001057983 */ /* 0x001ea80000300800 */
[----:B------:R-:W3:Y:S04]  /*f7a0*/  LDL.LU R10, [R1+0x3e8] ;  /* 0x0003e800010a7983 */ /* 0x000ee80000300800 */
[----:B------:R-:W3:Y:S04]  /*f7b0*/  LDL.LU R9, [R1+0x3cc] ;  /* 0x0003cc0001097983 */ /* 0x000ee80000300800 */
[----:B------:R-:W3:Y:S04]  /*f7c0*/  LDL.LU R7, [R1+0x3e0] ;  /* 0x0003e00001077983 */ /* 0x000ee80000300800 */
[----:B------:R0:W-:Y:S04]  /*f7d0*/  STL [R1+0x434], R3 ;  /* 0x0004340301007387 */ /* 0x0001e80000100800 */
[----:B0-----:R-:W3:Y:S01]  /*f7e0*/  LDL.LU R3, [R1+0x3c4] ;  /* 0x0003c40001037983 */ /* 0x001ee20000300800 */
[----:B----4-:R-:W-:-:S02]  /*f7f0*/  IADD3.X R32, PT, PT, R32, UR68, RZ, P6, !PT ;  /* 0x0000004420207c10 */ /* 0x010fc4000b7fe4ff */
[----:B------:R-:W-:Y:S02]  /*f800*/  IADD3.X R30, PT, PT, R30, UR68, RZ, P3, !PT ;  /* 0x000000441e1e7c10 */ /* 0x000fe40009ffe4ff */
[----:B-----5:R-:W-:Y:S01]  /*f810*/  IADD3 R31, P6, PT, R31, UR18, RZ ;  /* 0x000000121f1f7c10 */ /* 0x020fe2000ffde0ff */
[----:B------:R-:W-:Y:S01]  /*f820*/  STL [R1+0x2c4], R32 ;  /* 0x0002c42001007387 */ /* 0x000fe20000100800 */
[----:B------:R-:W-:-:S05]  /*f830*/  IADD3 R6, P3, PT, R6, UR18, RZ ;  /* 0x0000001206067c10 */ /* 0x000fca000ff7e0ff */
[----:B------:R0:W-:Y:S01]  /*f840*/  STL [R1+0x424], R6 ;  /* 0x0004240601007387 */ /* 0x0001e20000100800 */
[----:B------:R-:W-:-:S03]  /*f850*/  IADD3.X R29, PT, PT, R29, UR68, RZ, P4, !PT ;  /* 0x000000441d1d7c10 */ /* 0x000fc6000a7fe4ff */
[----:B------:R-:W-:Y:S01]  /*f860*/  STL [R1+0x42c], R31 ;  /* 0x00042c1f01007387 */ /* 0x000fe20000100800 */
[----:B------:R-:W-:Y:S02]  /*f870*/  IADD3 R28, P4, PT, R28, UR18, RZ ;  /* 0x000000121c1c7c10 */ /* 0x000fe4000ff9e0ff */
[----:B------:R-:W-:Y:S01]  /*f880*/  IADD3.X R27, PT, PT, R27, UR68, RZ, P5, !PT ;  /* 0x000000441b1b7c10 */ /* 0x000fe2000affe4ff */
[----:B0-----:R-:W4:Y:S04]  /*f890*/  LDL.LU R6, [R1+0x3d8] ;  /* 0x0003d80001067983 */ /* 0x001f280000300800 */
[----:B------:R-:W-:Y:S01]  /*f8a0*/  STL [R1+0x2c0], R30 ;  /* 0x0002c01e01007387 */ /* 0x000fe20000100800 */
[----:B------:R-:W-:-:S03]  /*f8b0*/  IADD3 R26, P5, PT, R26, UR18, RZ ;  /* 0x000000121a1a7c10 */ /* 0x000fc6000ffbe0ff */
[----:B------:R-:W-:Y:S01]  /*f8c0*/  STL [R1+0x438], R29 ;  /* 0x0004381d01007387 */ /* 0x000fe20000100800 */
[----:B------:R-:W-:-:S03]  /*f8d0*/  IADD3.X R25, PT, PT, R25, UR68, RZ, P6, !PT ;  /* 0x0000004419197c10 */ /* 0x000fc6000b7fe4ff */
        /* <DEDUP_REMOVED lines=21> */
[----:B------:R-:W-:Y:S02]  /*fa30*/  IADD3 R13, P3, PT, R13, UR18, RZ ;  /* 0x000000120d0d7c10 */ /* 0x000fe4000ff7e0ff */
[----:B------:R-:W-:Y:S01]  /*fa40*/  IADD3.X R12, PT, PT, R12, UR68, RZ, P4, !PT ;  /* 0x000000440c0c7c10 */ /* 0x000fe2000a7fe4ff */
[----:B------:R-:W-:Y:S01]  /*fa50*/  STL [R1+0x408], R16 ;  /* 0x0004081001007387 */ /* 0x000fe20000100800 */
[----:B------:R-:W-:-:S03]  /*fa60*/  IADD3 R2, P4, PT, R2, UR18, RZ ;  /* 0x0000001202027c10 */ /* 0x000fc6000ff9e0ff */
[----:B------:R-:W-:Y:S01]  /*fa70*/  STL [R1+0x3ec], R15 ;  /* 0x0003ec0f01007387 */ /* 0x000fe20000100800 */
[----:B------:R-:W-:-:S03]  /*fa80*/  IADD3.X R11, PT, PT, R11, UR68, RZ, P5, !PT ;  /* 0x000000440b0b7c10 */ /* 0x000fc6000affe4ff */
[----:B------:R-:W-:Y:S04]  /*fa90*/  STL [R1+0x400], R14 ;  /* 0x0004000e01007387 */ /* 0x000fe80000100800 */
[----:B------:R0:W-:Y:S04]  /*faa0*/  STL [R1+0x3dc], R2 ;  /* 0x0003dc0201007387 */ /* 0x0001e80000100800 */
[----:B------:R-:W-:Y:S04]  /*fab0*/  STL [R1+0x3e4], R13 ;  /* 0x0003e40d01007387 */ /* 0x000fe80000100800 */
[----:B0-----:R-:W5:Y:S04]  /*fac0*/  LDL.LU R2, [R1+0x3bc] ;  /* 0x0003bc0001027983 */ /* 0x001f680000300800 */
[----:B------:R-:W-:Y:S01]  /*fad0*/  STL [R1+0x3f8], R12 ;  /* 0x0003f80c01007387 */ /* 0x000fe20000100800 */
[----:B--2---:R-:W-:-:S02]  /*fae0*/  IADD3 R5, P5, PT, R5, UR18, RZ ;  /* 0x0000001205057c10 */ /* 0x004fc4000ffbe0ff */
[----:B---3--:R-:W-:-:S03]  /*faf0*/  IADD3.X R10, PT, PT, R10, UR68, RZ, P6, !PT ;  /* 0x000000440a0a7c10 */ /* 0x008fc6000b7fe4ff */
[----:B------:R0:W-:Y:S01]  /*fb00*/  STL [R1+0x3d4], R5 ;  /* 0x0003d40501007387 */ /* 0x0001e20000100800 */
[----:B------:R-:W-:Y:S02]  /*fb10*/  IADD3 R9, P6, PT, R9, UR18, RZ ;  /* 0x0000001209097c10 */ /* 0x000fe4000ffde0ff */
[----:B------:R-:W-:Y:S01]  /*fb20*/  IADD3.X R7, PT, PT, R7, UR68, RZ, P3, !PT ;  /* 0x0000004407077c10 */ /* 0x000fe20009ffe4ff */
[----:B0-----:R-:W2:Y:S04]  /*fb30*/  LDL.LU R5, [R1+0x3d0] ;  /* 0x0003d00001057983 */ /* 0x001ea80000300800 */
[----:B------:R-:W-:Y:S04]  /*fb40*/  STL [R1+0x3f0], R11 ;  /* 0x0003f00b01007387 */ /* 0x000fe80000100800 */
[----:B------:R-:W-:Y:S01]  /*fb50*/  STL [R1+0x3e8], R10 ;  /* 0x0003e80a01007387 */ /* 0x000fe20000100800 */
[----:B------:R-:W-:-:S03]  /*fb60*/  IADD3 R3, P3, PT, R3, UR18, RZ ;  /* 0x0000001203037c10 */ /* 0x000fc6000ff7e0ff */
[----:B------:R-:W3:Y:S04]  /*fb70*/  LDL.LU R32, [R1+0x3b4] ;  /* 0x0003b40001207983 */ /* 0x000ee80000300800 */
[----:B------:R-:W-:Y:S04]  /*fb80*/  STL [R1+0x3cc], R9 ;  /* 0x0003cc0901007387 */ /* 0x000fe80000100800 */
[----:B------:R-:W3:Y:S04]  /*fb90*/  LDL.LU R31, [R1+0x3c8] ;  /* 0x0003c800011f7983 */ /* 0x000ee80000300800 */
[----:B------:R-:W-:Y:S04]  /*fba0*/  STL [R1+0x3e0], R7 ;  /* 0x0003e00701007387 */ /* 0x000fe80000100800 */
[----:B------:R-:W3:Y:S04]  /*fbb0*/  LDL.LU R30, [R1+0x3ac] ;  /* 0x0003ac00011e7983 */ /* 0x000ee80000300800 */
[----:B------:R0:W-:Y:S04]  /*fbc0*/  STL [R1+0x3c4], R3 ;  /* 0x0003c40301007387 */ /* 0x0001e80000100800 */
[----:B0-----:R-:W3:Y:S01]  /*fbd0*/  LDL.LU R3, [R1+0x3c0] ;  /* 0x0003c00001037983 */ /* 0x001ee20000300800 */
[----:B----4-:R-:W-:-:S03]  /*fbe0*/  IADD3.X R6, PT, PT, R6, UR68, RZ, P4, !PT ;  /* 0x0000004406067c10 */ /* 0x010fc6000a7fe4ff */
[----:B------:R-:W4:Y:S04]  /*fbf0*/  LDL.LU R29, [R1+0x3a4] ;  /* 0x0003a400011d7983 */ /* 0x000f280000300800 */
[----:B------:R-:W4:Y:S04]  /*fc00*/  LDL.LU R28, [R1+0x3b8] ;  /* 0x0003b800011c7983 */ /* 0x000f280000300800 */
[----:B------:R-:W4:Y:S04]  /*fc10*/  LDL.LU R27, [R1+0x39c] ;  /* 0x00039c00011b7983 */ /* 0x000f280000300800 */
[----:B------:R0:W-:Y:S04]  /*fc20*/  STL [R1+0x3d8], R6 ;  /* 0x0003d80601007387 */ /* 0x0001e80000100800 */
        /* <DEDUP_REMOVED lines=14> */
[----:B0-----:R-:W4:Y:S01]  /*fd10*/  LDL.LU R6, [R1+0x378] ;  /* 0x0003780001067983 */ /* 0x001f220000300800 */
[----:B-----5:R-:W-:-:S03]  /*fd20*/  IADD3 R2, P4, PT, R2, UR18, RZ ;  /* 0x0000001202027c10 */ /* 0x020fc6000ff9e0ff */
[----:B------:R-:W5:Y:S04]  /*fd30*/  LDL.LU R11, [R1+0x35c] ;  /* 0x00035c00010b7983 */ /* 0x000f680000300800 */
[----:B------:R0:W-:Y:S04]  /*fd40*/  STL [R1+0x3bc], R2 ;  /* 0x0003bc0201007387 */ /* 0x0001e80000100800 */
[----:B0-----:R-:W5:Y:S04]  /*fd50*/  LDL.LU R2, [R1+0x370] ;  /* 0x0003700001027983 */ /* 0x001f680000300800 */
[----:B------:R-:W5:Y:S04]  /*fd60*/  LDL.LU R10, [R1+0x354] ;  /* 0x00035400010a7983 */ /* 0x000f680000300800 */
[----:B------:R-:W5:Y:S04]  /*fd70*/  LDL.LU R9, [R1+0x368] ;  /* 0x0003680001097983 */ /* 0x000f680000300800 */
[----:B------:R-:W5:Y:S01]  /*fd80*/  LDL.LU R7, [R1+0x34c] ;  /* 0x00034c0001077983 */ /* 0x000f620000300800 */
[----:B--2---:R-:W-:-:S05]  /*fd90*/  IADD3.X R5, PT, PT, R5, UR68, RZ, P5, !PT ;  /* 0x0000004405057c10 */ /* 0x004fca000affe4ff */
[----:B------:R0:W-:Y:S01]  /*fda0*/  STL [R1+0x3d0], R5 ;  /* 0x0003d00501007387 */ /* 0x0001e20000100800 */
[----:B---3--:R-:W-:-:S03]  /*fdb0*/  IADD3 R32, P5, PT, R32, UR18, RZ ;  /* 0x0000001220207c10 */ /* 0x008fc6000ffbe0ff */
[----:B0-----:R-:W2:Y:S01]  /*fdc0*/  LDL.LU R5, [R1+0x360] ;  /* 0x0003600001057983 */ /* 0x001ea20000300800 */
[----:B------:R-:W-:-:S03]  /*fdd0*/  IADD3.X R31, PT, PT, R31, UR68, RZ, P6, !PT ;  /* 0x000000441f1f7c10 */ /* 0x000fc6000b7fe4ff */
[----:B------:R-:W-:Y:S01]  /*fde0*/  STL [R1+0x3b4], R32 ;  /* 0x0003b42001007387 */ /* 0x000fe20000100800 */
[----:B------:R-:W-:-:S05]  /*fdf0*/  IADD3.X R3, PT, PT, R3, UR68, RZ, P3, !PT ;  /* 0x0000004403037c10 */ /* 0x000fca0009ffe4ff */
[----:B------:R0:W-:Y:S04]  /*fe00*/  STL [R1+0x3c0], R3 ;  /* 0x0003c00301007387 */ /* 0x0001e80000100800 */
[----:B------:R-:W-:Y:S04]  /*fe10*/  STL [R1+0x3c8], R31 ;  /* 0x0003c81f01007387 */ /* 0x000fe80000100800 */
[----:B0-----:R-:W3:Y:S01]  /*fe20*/  LDL.LU R3, [R1+0x344] ;  /* 0x0003440001037983 */ /* 0x001ee20000300800 */
[----:B------:R-:W-:Y:S02]  /*fe30*/  IADD3 R30, P6, PT, R30, UR18, RZ ;  /* 0x000000121e1e7c10 */ /* 0x000fe4000ffde0ff */
[----:B----4-:R-:W-:-:S02]  /*fe40*/  IADD3 R29, P3, PT, R29, UR18, RZ ;  /* 0x000000121d1d7c10 */ /* 0x010fc4000ff7e0ff */
[----:B------:R-:W-:Y:S02]  /*fe50*/  IADD3.X R28, PT, PT, R28, UR68, RZ, P4, !PT ;  /* 0x000000441c1c7c10 */ /* 0x000fe4000a7fe4ff */
[----:B------:R-:W-:Y:S01]  /*fe60*/  IADD3 R27, P4, PT, R27, UR18, RZ ;  /* 0x000000121b1b7c10 */ /* 0x000fe2000ff9e0ff */
[----:B------:R-:W-:Y:S01]  /*fe70*/  STL [R1+0x3ac], R30 ;  /* 0x0003ac1e01007387 */ /* 0x000fe20000100800 */
[----:B------:R-:W-:Y:S02]  /*fe80*/  IADD3.X R26, PT, PT, R26, UR68, RZ, P5, !PT ;  /* 0x000000441a1a7c10 */ /* 0x000fe4000affe4ff */
[----:B------:R-:W-:Y:S01]  /*fe90*/  IADD3 R25, P5, PT, R25, UR18, RZ ;  /* 0x0000001219197c10 */ /* 0x000fe2000ffbe0ff */
        /* <DEDUP_REMOVED lines=23> */
[----:B------:R-:W-:-:S03]  /*10010*/  IADD3.X R6, PT, PT, R6, UR68, RZ, P4, !PT ;  /* 0x0000004406067c10 */ /* 0x000fc6000a7fe4ff */
[----:B------:R-:W-:Y:S04]  /*10020*/  STL [R1+0x374], R16 ;  /* 0x0003741001007387 */ /* 0x000fe80000100800 */
[----:B------:R-:W-:Y:S04]  /*10030*/  STL [R1+0x388], R15 ;  /* 0x0003880f01007387 */ /* 0x000fe80000100800 */
[----:B------:R-:W-:Y:S01]  /*10040*/  STL [R1+0x36c], R14 ;  /* 0x00036c0e01007387 */ /* 0x000fe20000100800 */
[----:B------:R-:W-:-:S03]  /*10050*/  IADD3 R12, P3, PT, R12, UR18, RZ ;  /* 0x000000120c0c7c10 */ /* 0x000fc6000ff7e0ff */
[----:B------:R0:W-:Y:S04]  /*10060*/  STL [R1+0x378], R6 ;  /* 0x0003780601007387 */ /* 0x0001e80000100800 */
[----:B------:R-:W-:Y:S01]  /*10070*/  STL [R1+0x380], R13 ;  /* 0x0003800d01007387 */ /* 0x000fe20000100800 */
[----:B-----5:R-:W-:-:S03]  /*10080*/  IADD3.X R2, PT, PT, R2, UR68, RZ, P5, !PT ;  /* 0x0000004402027c10 */ /* 0x020fc6000affe4ff */
[----:B0-----:R-:W4:Y:S01]  /*10090*/  LDL.LU R6, [R1+0x358] ;  /* 0x0003580001067983 */ /* 0x001f220000300800 */
[----:B------:R-:W-:Y:S02]  /*100a0*/  IADD3 R11, P4, PT, R11, UR18, RZ ;  /* 0x000000120b0b7c10 */ /* 0x000fe4000ff9e0ff */
[----:B------:R-:W-:Y:S01]  /*100b0*/  IADD3 R10, P5, PT, R10, UR18, RZ ;  /* 0x000000120a0a7c10 */ /* 0x000fe2000ffbe0ff */
[----:B------:R-:W-:Y:S01]  /*100c0*/  STL [R1+0x364], R12 ;  /* 0x0003640c01007387 */ /* 0x000fe20000100800 */
[----:B------:R-:W-:-:S03]  /*100d0*/  IADD3.X R9, PT, PT, R9, UR68, RZ, P6, !PT ;  /* 0x0000004409097c10 */ /* 0x000fc6000b7fe4ff */
[----:B------:R0:W-:Y:S01]  /*100e0*/  STL [R1+0x370], R2 ;  /* 0x0003700201007387 */ /* 0x0001e20000100800 */
[----:B------:R-:W-:-:S03]  /*100f0*/  IADD3 R7, P6, PT, R7, UR18, RZ ;  /* 0x0000001207077c10 */ /* 0x000fc6000ffde0ff */
[----:B0-----:R-:W5:Y:S04]  /*10100*/  LDL.LU R2, [R1+0x33c] ;  /* 0x00033c0001027983 */ /* 0x001f680000300800 */
[----:B------:R-:W-:Y:S04]  /*10110*/  STL [R1+0x35c], R11 ;  /* 0x00035c0b01007387 */ /* 0x000fe80000100800 */
[----:B------:R-:W-:Y:S04]  /*10120*/  STL [R1+0x354], R10 ;  /* 0x0003540a01007387 */ /* 0x000fe80000100800 */
[----:B------:R-:W5:Y:S04]  /*10130*/  LDL.LU R32, [R1+0x350] ;  /* 0x0003500001207983 */ /* 0x000f680000300800 */
[----:B------:R-:W-:Y:S04]  /*10140*/  STL [R1+0x368], R9 ;  /* 0x0003680901007387 */ /* 0x000fe80000100800 */
[----:B------:R-:W5:Y:S04]  /*10150*/  LDL.LU R31, [R1+0x334] ;  /* 0x00033400011f7983 */ /* 0x000f680000300800 */
[----:B------:R-:W-:Y:S04]  /*10160*/  STL [R1+0x34c], R7 ;  /* 0x00034c0701007387 */ /* 0x000fe80000100800 */
[----:B------:R-:W5:Y:S01]  /*10170*/  LDL.LU R30, [R1+0x348] ;  /* 0x00034800011e7983 */ /* 0x000f620000300800 */
[----:B--2---:R-:W-:-:S05]  /*10180*/  IADD3.X R5, PT, PT, R5, UR68, RZ, P3, !PT ;  /* 0x0000004405057c10 */ /* 0x004fca0009ffe4ff */
[----:B------:R0:W-:Y:S04]  /*10190*/  STL [R1+0x360], R5 ;  /* 0x0003600501007387 */ /* 0x0001e80000100800 */
[----:B0-----:R-:W2:Y:S04]  /*101a0*/  LDL.LU R5, [R1+0x32c] ;  /* 0x00032c0001057983 */ /* 0x001ea80000300800 */
[----:B------:R-:W2:Y:S04]  /*101b0*/  LDL.LU R29, [R1+0x340] ;  /* 0x00034000011d7983 */ /* 0x000ea80000300800 */
[----:B------:R-:W2:Y:S04]  /*101c0*/  LDL.LU R28, [R1+0x324] ;  /* 0x00032400011c7983 */ /* 0x000ea80000300800 */
[----:B------:R-:W2:Y:S01]  /*101d0*/  LDL.LU R27, [R1+0x338] ;  /* 0x00033800011b7983 */ /* 0x000ea20000300800 */
[----:B---3--:R-:W-:-:S05]  /*101e0*/  IADD3 R3, P3, PT, R3, UR18, RZ ;  /* 0x0000001203037c10 */ /* 0x008fca000ff7e0ff */
[----:B------:R0:W-:Y:S04]  /*101f0*/  STL [R1+0x344], R3 ;  /* 0x0003440301007387 */ /* 0x0001e80000100800 */
[----:B------:R-:W3:Y:S04]  /*10200*/  LDL.LU R26, [R1+0x31c] ;  /* 0x00031c00011a7983 */ /* 0x000ee80000300800 */
        /* <DEDUP_REMOVED lines=13> */
[----:B0-----:R-:W3:Y:S04]  /*102e0*/  LDL.LU R3, [R1+0x2e4] ;  /* 0x0002e40001037983 */ /* 0x001ee80000300800 */
[----:B------:R-:W3:Y:S01]  /*102f0*/  LDL.LU R11, [R1+0x2f8] ;  /* 0x0002f800010b7983 */ /* 0x000ee20000300800 */
[----:B----4-:R-:W-:-:S05]  /*10300*/  IADD3.X R6, PT, PT, R6, UR68, RZ, P4, !PT ;  /* 0x0000004406067c10 */ /* 0x010fca000a7fe4ff */
[----:B------:R0:W-:Y:S04]  /*10310*/  STL [R1+0x358], R6 ;  /* 0x0003580601007387 */ /* 0x0001e80000100800 */
[----:B0-----:R-:W4:Y:S01]  /*10320*/  LDL.LU R6, [R1+0x2b8] ;  /* 0x0002b80001067983 */ /* 0x001f220000300800 */
[----:B-----5:R-:W-:-:S03]  /*10330*/  IADD3 R2, P4, PT, R2, UR18, RZ ;  /* 0x0000001202027c10 */ /* 0x020fc6000ff9e0ff */
[----:B------:R-:W5:Y:S04]  /*10340*/  LDL.LU R10, [R1+0x2f0] ;  /* 0x0002f000010a7983 */ /* 0x000f680000300800 */
[----:B------:R-:W5:Y:S04]  /*10350*/  LDL.LU R9, [R1+0x2b0] ;  /* 0x0002b00001097983 */ /* 0x000f680000300800 */
[----:B------:R-:W5:Y:S04]  /*10360*/  LDL.LU R7, [R1+0x2e8] ;  /* 0x0002e80001077983 */ /* 0x000f680000300800 */
[----:B------:R0:W-:Y:S01]  /*10370*/  STL [R1+0x33c], R2 ;  /* 0x00033c0201007387 */ /* 0x0001e20000100800 */
[----:B------:R-:W-:-:S02]  /*10380*/  IADD3.X R32, PT, PT, R32, UR68, RZ, P5, !PT ;  /* 0x0000004420207c10 */ /* 0x000fc4000affe4ff */
[----:B------:R-:W-:Y:S01]  /*10390*/  IADD3 R31, P5, PT, R31, UR18, RZ ;  /* 0x000000121f1f7c10 */ /* 0x000fe2000ffbe0ff */
[----:B0-----:R-:W5:Y:S01]  /*103a0*/  LDL.LU R2, [R1+0x2a8] ;  /* 0x0002a80001027983 */ /* 0x001f620000300800 */
[----:B------:R-:W-:-:S03]  /*103b0*/  IADD3.X R30, PT, PT, R30, UR68, RZ, P6, !PT ;  /* 0x000000441e1e7c10 */ /* 0x000fc6000b7fe4ff */
[----:B------:R-:W-:Y:S01]  /*103c0*/  STL [R1+0x350], R32 ;  /* 0x0003502001007387 */ /* 0x000fe20000100800 */
[----:B--2---:R-:W-:Y:S02]  /*103d0*/  IADD3 R5, P6, PT, R5, UR18, RZ ;  /* 0x0000001205057c10 */ /* 0x004fe4000ffde0ff */
[----:B------:R-:W-:-:S03]  /*103e0*/  IADD3.X R29, PT, PT, R29, UR68, RZ, P3, !PT ;  /* 0x000000441d1d7c10 */ /* 0x000fc60009ffe4ff */
[----:B------:R0:W-:Y:S01]  /*103f0*/  STL [R1+0x32c], R5 ;  /* 0x00032c0501007387 */ /* 0x0001e20000100800 */
[----:B------:R-:W-:-:S03]  /*10400*/  IADD3 R28, P3, PT, R28, UR18, RZ ;  /* 0x000000121c1c7c10 */ /* 0x000fc6000ff7e0ff */
[----:B------:R-:W-:Y:S01]  /*10410*/  STL [R1+0x334], R31 ;  /* 0x0003341f01007387 */ /* 0x000fe20000100800 */
[----:B------:R-:W-:-:S03]  /*10420*/  IADD3.X R27, PT, PT, R27, UR68, RZ, P4, !PT ;  /* 0x000000441b1b7c10 */ /* 0x000fc6000a7fe4ff */
[----:B0-----:R-:W2:Y:S04]  /*10430*/  LDL.LU R5, [R1+0x2bc] ;  /* 0x0002bc0001057983 */ /* 0x001ea80000300800 */
[----:B------:R-:W-:Y:S04]  /*10440*/  STL [R1+0x348], R30 ;  /* 0x0003481e01007387 */ /* 0x000fe80000100800 */
[----:B------:R-:W-:Y:S04]  /*10450*/  STL [R1+0x340], R29 ;  /* 0x0003401d01007387 */ /* 0x000fe80000100800 */
[----:B------:R-:W-:Y:S04]  /*10460*/  STL [R1+0x324], R28 ;  /* 0x0003241c01007387 */ /* 0x000fe80000100800 */
[----:B------:R-:W-:Y:S01]  /*10470*/  STL [R1+0x338], R27 ;  /* 0x0003381b01007387 */ /* 0x000fe20000100800 */
[----:B---3--:R-:W-:-:S02]  /*10480*/  IADD3 R26, P4, PT, R26, UR18, RZ ;  /* 0x000000121a1a7c10 */ /* 0x008fc4000ff9e0ff */
        /* <DEDUP_REMOVED lines=23> */
[----:B------:R-:W-:Y:S02]  /*10600*/  IADD3.X R12, PT, PT, R12, UR68, RZ, P3, !PT ;  /* 0x000000440c0c7c10 */ /* 0x000fe40009ffe4ff */
[----:B------:R-:W-:Y:S01]  /*10610*/  IADD3 R3, P3, PT, R3, UR18, RZ ;  /* 0x0000001203037c10 */ /* 0x000fe2000ff7e0ff */
[----:B------:R-:W-:Y:S04]  /*10620*/  STL [R1+0x308], R14 ;  /* 0x0003080e01007387 */ /* 0x000fe80000100800 */
[----:B------:R0:W-:Y:S04]  /*10630*/  STL [R1+0x2e4], R3 ;  /* 0x0002e40301007387 */ /* 0x0001e80000100800 */
[----:B------:R-:W-:Y:S04]  /*10640*/  STL [R1+0x2ec], R13 ;  /* 0x0002ec0d01007387 */ /* 0x000fe80000100800 */
[----:B0-----:R-:W3:Y:S01]  /*10650*/  LDL.LU R3, [R1+0x2a0] ;  /* 0x0002a00001037983 */ /* 0x001ee20000300800 */
[----:B------:R-:W-:-:S03]  /*10660*/  IADD3.X R11, PT, PT, R11, UR68, RZ, P4, !PT ;  /* 0x000000440b0b7c10 */ /* 0x000fc6000a7fe4ff */
[----:B------:R-:W-:Y:S01]  /*10670*/  STL [R1+0x300], R12 ;  /* 0x0003000c01007387 */ /* 0x000fe20000100800 */
[----:B----4-:R-:W-:Y:S02]  /*10680*/  IADD3 R6, P4, PT, R6, UR18, RZ ;  /* 0x0000001206067c10 */ /* 0x010fe4000ff9e0ff */
[----:B-----5:R-:W-:-:S03]  /*10690*/  IADD3.X R10, PT, PT, R10, UR68, RZ, P5, !PT ;  /* 0x000000440a0a7c10 */ /* 0x020fc6000affe4ff */
[----:B------:R0:W-:Y:S01]  /*106a0*/  STL [R1+0x2b8], R6 ;  /* 0x0002b80601007387 */ /* 0x0001e20000100800 */
[----:B------:R-:W-:Y:S02]  /*106b0*/  IADD3 R9, P5, PT, R9, UR18, RZ ;  /* 0x0000001209097c10 */ /* 0x000fe4000ffbe0ff */
[----:B------:R-:W-:Y:S01]  /*106c0*/  IADD3.X R7, PT, PT, R7, UR68, RZ, P6, !PT ;  /* 0x0000004407077c10 */ /* 0x000fe2000b7fe4ff */
[----:B0-----:R-:W4:Y:S04]  /*106d0*/  LDL.LU R6, [R1+0x2b4] ;  /* 0x0002b40001067983 */ /* 0x001f280000300800 */
[----:B------:R-:W-:Y:S04]  /*106e0*/  STL [R1+0x2f8], R11 ;  /* 0x0002f80b01007387 */ /* 0x000fe80000100800 */
[----:B------:R-:W-:Y:S01]  /*106f0*/  STL [R1+0x2f0], R10 ;  /* 0x0002f00a01007387 */ /* 0x000fe20000100800 */
[----:B------:R-:W-:-:S03]  /*10700*/  IADD3 R2, P6, PT, R2, UR18, RZ ;  /* 0x0000001202027c10 */ /* 0x000fc6000ffde0ff */
[----:B------:R-:W5:Y:S04]  /*10710*/  LDL.LU R32, [R1+0x298] ;  /* 0x0002980001207983 */ /* 0x000f680000300800 */
[----:B------:R-:W-:Y:S04]  /*10720*/  STL [R1+0x2b0], R9 ;  /* 0x0002b00901007387 */ /* 0x000fe80000100800 */
[----:B------:R-:W5:Y:S04]  /*10730*/  LDL.LU R31, [R1+0x2ac] ;  /* 0x0002ac00011f7983 */ /* 0x000f680000300800 */
[----:B------:R-:W-:Y:S04]  /*10740*/  STL [R1+0x2e8], R7 ;  /* 0x0002e80701007387 */ /* 0x000fe80000100800 */
[----:B------:R-:W5:Y:S04]  /*10750*/  LDL.LU R30, [R1+0x290] ;  /* 0x00029000011e7983 */ /* 0x000f680000300800 */
[----:B------:R0:W-:Y:S04]  /*10760*/  STL [R1+0x2a8], R2 ;  /* 0x0002a80201007387 */ /* 0x0001e80000100800 */
[----:B0-----:R-:W5:Y:S04]  /*10770*/  LDL.LU R2, [R1+0x2a4] ;  /* 0x0002a40001027983 */ /* 0x001f680000300800 */
[----:B------:R-:W5:Y:S04]  /*10780*/  LDL.LU R29, [R1+0x288] ;  /* 0x00028800011d7983 */ /* 0x000f680000300800 */
[----:B------:R-:W5:Y:S04]  /*10790*/  LDL.LU R28, [R1+0x29c] ;  /* 0x00029c00011c7983 */ /* 0x000f680000300800 */
[----:B------:R-:W5:Y:S01]  /*107a0*/  LDL.LU R27, [R1+0x280] ;  /* 0x00028000011b7983 */ /* 0x000f620000300800 */
[----:B--2---:R-:W-:-:S05]  /*107b0*/  IADD3.X R5, PT, PT, R5, UR68, RZ, P3, !PT ;  /* 0x0000004405057c10 */ /* 0x004fca0009ffe4ff */
[----:B------:R0:W-:Y:S04]  /*107c0*/  STL [R1+0x2bc], R5 ;  /* 0x0002bc0501007387 */ /* 0x0001e80000100800 */
[----:B------:R-:W2:Y:S04]  /*107d0*/  LDL.LU R26, [R1+0x294] ;  /* 0x00029400011a7983 */ /* 0x000ea80000300800 */
        /* <DEDUP_REMOVED lines=13> */
[----:B0-----:R-:W2:Y:S04]  /*108b0*/  LDL.LU R5, [R1+0x25c] ;  /* 0x00025c0001057983 */ /* 0x001ea80000300800 */
[----:B------:R-:W2:Y:S01]  /*108c0*/  LDL.LU R11, [R1+0x724] ;  /* 0x00072400010b7983 */ /* 0x000ea20000300800 */
[----:B---3--:R-:W-:-:S05]  /*108d0*/  IADD3 R3, P3, PT, R3, UR18, RZ ;  /* 0x0000001203037c10 */ /* 0x008fca000ff7e0ff */
[----:B------:R0:W-:Y:S04]  /*108e0*/  STL [R1+0x2a0], R3 ;  /* 0x0002a00301007387 */ /* 0x0001e80000100800 */
[----:B0-----:R-:W3:Y:S04]  /*108f0*/  LDL.LU R3, [R1+0x254] ;  /* 0x0002540001037983 */ /* 0x001ee80000300800 */
[----:B------:R-:W3:Y:S04]  /*10900*/  LDL.LU R10, [R1+0x71c] ;  /* 0x00071c00010a7983 */ /* 0x000ee80000300800 */
[----:B------:R-:W3:Y:S04]  /*10910*/  LDL.LU R9, [R1+0x730] ;  /* 0x0007300001097983 */ /* 0x000ee80000300800 */
[----:B------:R-:W3:Y:S01]  /*10920*/  LDL.LU R7, [R1+0x24c] ;  /* 0x00024c0001077983 */ /* 0x000ee20000300800 */
[----:B----4-:R-:W-:-:S05]  /*10930*/  IADD3.X R6, PT, PT, R6, UR68, RZ, P4, !PT ;  /* 0x0000004406067c10 */ /* 0x010fca000a7fe4ff */
[----:B------:R0:W-:Y:S01]  /*10940*/  STL [R1+0x2b4], R6 ;  /* 0x0002b40601007387 */ /* 0x0001e20000100800 */
[----:B-----5:R-:W-:-:S03]  /*10950*/  IADD3 R32, P4, PT, R32, UR18, RZ ;  /* 0x0000001220207c10 */ /* 0x020fc6000ff9e0ff */
[----:B0-----:R-:W4:Y:S01]  /*10960*/  LDL.LU R6, [R1+0x728] ;  /* 0x0007280001067983 */ /* 0x001f220000300800 */
[----:B------:R-:W-:-:S03]  /*10970*/  IADD3.X R31, PT, PT, R31, UR68, RZ, P5, !PT ;  /* 0x000000441f1f7c10 */ /* 0x000fc6000affe4ff */
[----:B------:R-:W-:Y:S01]  /*10980*/  STL [R1+0x298], R32 ;  /* 0x0002982001007387 */ /* 0x000fe20000100800 */
[----:B------:R-:W-:Y:S02]  /*10990*/  IADD3 R30, P5, PT, R30, UR18, RZ ;  /* 0x000000121e1e7c10 */ /* 0x000fe4000ffbe0ff */
[----:B------:R-:W-:-:S05]  /*109a0*/  IADD3.X R2, PT, PT, R2, UR68, RZ, P6, !PT ;  /* 0x0000004402027c10 */ /* 0x000fca000b7fe4ff */
[----:B------:R0:W-:Y:S04]  /*109b0*/  STL [R1+0x2a4], R2 ;  /* 0x0002a40201007387 */ /* 0x0001e80000100800 */
[----:B------:R-:W-:Y:S01]  /*109c0*/  STL [R1+0x2ac], R31 ;  /* 0x0002ac1f01007387 */ /* 0x000fe20000100800 */
[----:B------:R-:W-:-:S03]  /*109d0*/  IADD3 R29, P6, PT, R29, UR18, RZ ;  /* 0x000000121d1d7c10 */ /* 0x000fc6000ffde0ff */
[----:B0-----:R-:W5:Y:S01]  /*109e0*/  LDL.LU R2, [R1+0x714] ;  /* 0x0007140001027983 */ /* 0x001f620000300800 */
[----:B------:R-:W-:Y:S02]  /*109f0*/  IADD3.X R28, PT, PT, R28, UR68, RZ, P3, !PT ;  /* 0x000000441c1c7c10 */ /* 0x000fe40009ffe4ff */
[----:B------:R-:W-:Y:S01]  /*10a00*/  IADD3 R27, P3, PT, R27, UR18, RZ ;  /* 0x000000121b1b7c10 */ /* 0x000fe2000ff7e0ff */
[----:B------:R-:W-:Y:S04]  /*10a10*/  STL [R1+0x290], R30 ;  /* 0x0002901e01007387 */ /* 0x000fe80000100800 */
[----:B------:R-:W-:Y:S04]  /*10a20*/  STL [R1+0x288], R29 ;  /* 0x0002881d01007387 */ /* 0x000fe80000100800 */
[----:B------:R-:W-:Y:S04]  /*10a30*/  STL [R1+0x29c], R28 ;  /* 0x00029c1c01007387 */ /* 0x000fe80000100800 */
[----:B------:R-:W-:Y:S01]  /*10a40*/  STL [R1+0x280], R27 ;  /* 0x0002801b01007387 */ /* 0x000fe20000100800 */
[----:B--2---:R-:W-:-:S02]  /*10a50*/  IADD3.X R26, PT, PT, R26, UR68, RZ, P4, !PT ;  /* 0x000000441a1a7c10 */ /* 0x004fc4000a7fe4ff */
        /* <DEDUP_REMOVED lines=20> */
[----:B------:R-:W-:-:S03]  /*10ba0*/  IADD3 R14, P5, PT, R0, R14, RZ ;  /* 0x0000000e000e7210 */ /* 0x000fc60007fbe0ff */
[----:B------:R-:W-:Y:S01]  /*10bb0*/  STL [R1+0x26c], R15 ;  /* 0x00026c0f01007387 */ /* 0x000fe20000100800 */
[----:B------:R-:W-:-:S03]  /*10bc0*/  IADD3.X R13, PT, PT, R13, UR68, RZ, P6, !PT ;  /* 0x000000440d0d7c10 */ /* 0x000fc6000b7fe4ff */
[----:B------:R-:W-:Y:S01]  /*10bd0*/  STL [R1+0x734], R14 ;  /* 0x0007340e01007387 */ /* 0x000fe20000100800 */
[----:B------:R-:W-:Y:S02]  /*10be0*/  IADD3 R12, P6, PT, R0, R12, RZ ;  /* 0x0000000c000c7210 */ /* 0x000fe40007fde0ff */
[----:B------:R-:W-:-:S05]  /*10bf0*/  IADD3.X R5, PT, PT, R5, UR68, RZ, P3, !PT ;  /* 0x0000004405057c10 */ /* 0x000fca0009ffe4ff */
[----:B------:R-:W-:Y:S04]  /*10c00*/  STL [R1+0x25c], R5 ;  /* 0x00025c0501007387 */ /* 0x000fe80000100800 */
[----:B------:R-:W-:Y:S04]  /*10c10*/  STL [R1+0x264], R13 ;  /* 0x0002640d01007387 */ /* 0x000fe80000100800 */
[----:B------:R-:W-:Y:S01]  /*10c20*/  STL [R1+0x72c], R12 ;  /* 0x00072c0c01007387 */ /* 0x000fe20000100800 */
[----:B---3--:R-:W-:-:S05]  /*10c30*/  IADD3.X R3, PT, PT, R3, UR68, RZ, P4, !PT ;  /* 0x0000004403037c10 */ /* 0x008fca000a7fe4ff */
[----:B------:R0:W-:Y:S04]  /*10c40*/  STL [R1+0x254], R3 ;  /* 0x0002540301007387 */ /* 0x0001e80000100800 */
[----:B0-----:R-:W2:Y:S01]  /*10c50*/  LDL.LU R3, [R1+0x720] ;  /* 0x0007200001037983 */ /* 0x001ea20000300800 */
[----:B------:R-:W-:Y:S02]  /*10c60*/  SHF.R.S32.HI R5, RZ, 0x1f, R0 ;  /* 0x0000001fff057819 */ /* 0x000fe40000011400 */
[C---:B------:R-:W-:Y:S02]  /*10c70*/  IADD3 R11, P3, PT, R0.reuse, R11, RZ ;  /* 0x0000000b000b7210 */ /* 0x040fe40007f7e0ff */
[C---:B------:R-:W-:Y:S01]  /*10c80*/  IADD3 R10, P4, PT, R0.reuse, R10, RZ ;  /* 0x0000000a000a7210 */ /* 0x040fe20007f9e0ff */
[C---:B------:R-:W-:Y:S01]  /*10c90*/  IMAD.X R9, R5.reuse, 0x1, R9, P5 ;  /* 0x0000000105097824 */ /* 0x040fe200028e0609 */
[----:B------:R-:W-:Y:S01]  /*10ca0*/  IADD3 R7, P5, PT, R0, R7, RZ ;  /* 0x0000000700077210 */ /* 0x000fe20007fbe0ff */
[----:B------:R-:W-:Y:S04]  /*10cb0*/  STL [R1+0x724], R11 ;  /* 0x0007240b01007387 */ /* 0x000fe80000100800 */
[----:B------:R-:W-:Y:S04]  /*10cc0*/  STL [R1+0x71c], R10 ;  /* 0x00071c0a01007387 */ /* 0x000fe80000100800 */
[----:B------:R-:W3:Y:S01]  /*10cd0*/  LDL.LU R34, [R1+0x70c] ;  /* 0x00070c0001227983 */ /* 0x000ee20000300800 */
[----:B----4-:R-:W-:-:S03]  /*10ce0*/  IMAD.X R6, R5, 0x1, R6, P6 ;  /* 0x0000000105067824 */ /* 0x010fc600030e0606 */
[----:B------:R-:W-:Y:S04]  /*10cf0*/  STL [R1+0x730], R9 ;  /* 0x0007300901007387 */ /* 0x000fe80000100800 */
[----:B------:R-:W4:Y:S04]  /*10d00*/  LDL.LU R33, [R1+0x718] ;  /* 0x0007180001217983 */ /* 0x000f280000300800 */
[----:B------:R-:W-:Y:S04]  /*10d10*/  STL [R1+0x24c], R7 ;  /* 0x00024c0701007387 */ /* 0x000fe80000100800 */
[----:B------:R-:W4:Y:S04]  /*10d20*/  LDL.LU R32, [R1+0x704] ;  /* 0x0007040001207983 */ /* 0x000f280000300800 */
[----:B------:R0:W-:Y:S04]  /*10d30*/  STL [R1+0x728], R6 ;  /* 0x0007280601007387 */ /* 0x0001e80000100800 */
[----:B0-----:R-:W4:Y:S04]  /*10d40*/  LDL.LU R6, [R1+0x248] ;  /* 0x0002480001067983 */ /* 0x001f280000300800 */
[----:B------:R-:W4:Y:S04]  /*10d50*/  LDL.LU R31, [R1+0x4dc] ;  /* 0x0004dc00011f7983 */ /* 0x000f280000300800 */
[----:B------:R-:W4:Y:S04]  /*10d60*/  LDL.LU R30, [R1+0x710] ;  /* 0x00071000011e7983 */ /* 0x000f280000300800 */
[----:B------:R-:W4:Y:S01]  /*10d70*/  LDL.LU R29, [R1+0x6fc] ;  /* 0x0006fc00011d7983 */ /* 0x000f220000300800 */
[----:B-----5:R-:W-:-:S05]  /*10d80*/  IADD3 R2, P6, PT, R0, R2, RZ ;  /* 0x0000000200027210 */ /* 0x020fca0007fde0ff */
[----:B------:R0:W-:Y:S04]  /*10d90*/  STL [R1+0x714], R2 ;  /* 0x0007140201007387 */ /* 0x0001e80000100800 */
        /* <DEDUP_REMOVED lines=17> */
[----:B0-----:R-:W5:Y:S04]  /*10eb0*/  LDL.LU R2, [R1+0x6c4] ;  /* 0x0006c40001027983 */ /* 0x001f680000300800 */
[----:B------:R-:W5:Y:S04]  /*10ec0*/  LDL.LU R10, [R1+0x6d0] ;  /* 0x0006d000010a7983 */ /* 0x000f680000300800 */
[----:B------:R-:W5:Y:S04]  /*10ed0*/  LDL.LU R9, [R1+0x6bc] ;  /* 0x0006bc0001097983 */ /* 0x000f680000300800 */
[----:B------:R-:W5:Y:S01]  /*10ee0*/  LDL.LU R7, [R1+0x4d0] ;  /* 0x0004d00001077983 */ /* 0x000f620000300800 */
[----:B--2---:R-:W-:-:S05]  /*10ef0*/  IMAD.X R3, R5, 0x1, R3, P3 ;  /* 0x0000000105037824 */ /* 0x004fca00018e0603 */
[----:B------:R0:W-:Y:S04]  /*10f00*/  STL [R1+0x720], R3 ;  /* 0x0007200301007387 */ /* 0x0001e80000100800 */
[----:B0-----:R-:W2:Y:S01]  /*10f10*/  LDL.LU R3, [R1+0x240] ;  /* 0x0002400001037983 */ /* 0x001ea20000300800 */
[----:B---3--:R-:W-:-:S05]  /*10f20*/  IADD3 R34, P3, PT, R0, R34, RZ ;  /* 0x0000002200227210 */ /* 0x008fca0007f7e0ff */
[----:B------:R-:W-:Y:S01]  /*10f30*/  STL [R1+0x70c], R34 ;  /* 0x00070c2201007387 */ /* 0x000fe20000100800 */
[C---:B----4-:R-:W-:Y:S01]  /*10f40*/  IMAD.X R33, R5.reuse, 0x1, R33, P4 ;  /* 0x0000000105217824 */ /* 0x050fe200020e0621 */
[----:B------:R-:W-:Y:S01]  /*10f50*/  IADD3 R32, P4, PT, R0, R32, RZ ;  /* 0x0000002000207210 */ /* 0x000fe20007f9e0ff */
[----:B------:R-:W-:-:S05]  /*10f60*/  IMAD.X R6, R5, 0x1, R6, P5 ;  /* 0x0000000105067824 */ /* 0x000fca00028e0606 */
[----:B------:R0:W-:Y:S01]  /*10f70*/  STL [R1+0x248], R6 ;  /* 0x0002480601007387 */ /* 0x0001e20000100800 */
[----:B------:R-:W-:-:S03]  /*10f80*/  IADD3 R31, P5, PT, R0, R31, RZ ;  /* 0x0000001f001f7210 */ /* 0x000fc60007fbe0ff */
[----:B------:R-:W-:Y:S01]  /*10f90*/  STL [R1+0x718], R33 ;  /* 0x0007182101007387 */ /* 0x000fe20000100800 */
[----:B------:R-:W-:-:S03]  /*10fa0*/  IMAD.X R30, R5, 0x1, R30, P6 ;  /* 0x00000001051e7824 */ /* 0x000fc600030e061e */
[----:B0-----:R-:W3:Y:S01]  /*10fb0*/  LDL.LU R6, [R1+0x6c8] ;  /* 0x0006c80001067983 */ /* 0x001ee20000300800 */
[----:B------:R-:W-:-:S03]  /*10fc0*/  IADD3 R29, P6, PT, R0, R29, RZ ;  /* 0x0000001d001d7210 */ /* 0x000fc60007fde0ff */
[----:B------:R-:W-:Y:S01]  /*10fd0*/  STL [R1+0x704], R32 ;  /* 0x0007042001007387 */ /* 0x000fe20000100800 */
[----:B-----5:R-:W-:-:S03]  /*10fe0*/  IMAD.X R28, R5, 0x1, R28, P3 ;  /* 0x00000001051c7824 */ /* 0x020fc600018e061c */
[----:B------:R-:W-:Y:S01]  /*10ff0*/  STL [R1+0x4dc], R31 ;  /* 0x0004dc1f01007387 */ /* 0x000fe20000100800 */
[----:B------:R-:W-:-:S03]  /*11000*/  IADD3 R27, P3, PT, R0, R27, RZ ;  /* 0x0000001b001b7210 */ /* 0x000fc60007f7e0ff */
[----:B------:R-:W-:Y:S01]  /*11010*/  STL [R1+0x710], R30 ;  /* 0x0007101e01007387 */ /* 0x000fe20000100800 */
[----:B------:R-:W-:-:S03]  /*11020*/  IMAD.X R26, R5, 0x1, R26, P4 ;  /* 0x00000001051a7824 */ /* 0x000fc600020e061a */
        /* <DEDUP_REMOVED lines=32> */
[----:B------:R0:W-:Y:S01]  /*11230*/  STL [R1+0x6c4], R2 ;  /* 0x0006c40201007387 */ /* 0x0001e20000100800 */
[----:B------:R-:W-:-:S03]  /*11240*/  IADD3 R9, P4, PT, R0, R9, RZ ;  /* 0x0000000900097210 */ /* 0x000fc60007f9e0ff */
[----:B------:R-:W-:Y:S01]  /*11250*/  STL [R1+0x6cc], R12 ;  /* 0x0006cc0c01007387 */ /* 0x000fe20000100800 */
[----:B------:R-:W-:-:S03]  /*11260*/  IMAD.X R7, R5, 0x1, R7, P5 ;  /* 0x0000000105077824 */ /* 0x000fc600028e0607 */
[----:B0-----:R-:W4:Y:S04]  /*11270*/  LDL.LU R2, [R1+0x6b4] ;  /* 0x0006b40001027983 */ /* 0x001f280000300800 */
[----:B------:R-:W-:Y:S04]  /*11280*/  STL [R1+0x6d8], R11 ;  /* 0x0006d80b01007387 */ /* 0x000fe80000100800 */
[----:B------:R-:W-:Y:S04]  /*11290*/  STL [R1+0x6d0], R10 ;  /* 0x0006d00a01007387 */ /* 0x000fe80000100800 */
[----:B------:R-:W5:Y:S04]  /*112a0*/  LDL.LU R34, [R1+0x6c0] ;  /* 0x0006c00001227983 */ /* 0x000f680000300800 */
[----:B------:R-:W-:Y:S04]  /*112b0*/  STL [R1+0x6bc], R9 ;  /* 0x0006bc0901007387 */ /* 0x000fe80000100800 */
[----:B------:R-:W5:Y:S04]  /*112c0*/  LDL.LU R33, [R1+0x6ac] ;  /* 0x0006ac0001217983 */ /* 0x000f680000300800 */
[----:B------:R-:W-:Y:S04]  /*112d0*/  STL [R1+0x4d0], R7 ;  /* 0x0004d00701007387 */ /* 0x000fe80000100800 */
[----:B------:R-:W5:Y:S01]  /*112e0*/  LDL.LU R32, [R1+0x6b8] ;  /* 0x0006b80001207983 */ /* 0x000f620000300800 */
[----:B--2---:R-:W-:-:S05]  /*112f0*/  IADD3 R3, P5, PT, R0, R3, RZ ;  /* 0x0000000300037210 */ /* 0x004fca0007fbe0ff */
[----:B------:R0:W-:Y:S04]  /*11300*/  STL [R1+0x240], R3 ;  /* 0x0002400301007387 */ /* 0x0001e80000100800 */
[----:B0-----:R-:W2:Y:S04]  /*11310*/  LDL.LU R3, [R1+0x6a4] ;  /* 0x0006a40001037983 */ /* 0x001ea80000300800 */
[----:B------:R-:W2:Y:S04]  /*11320*/  LDL.LU R31, [R1+0x23c] ;  /* 0x00023c00011f7983 */ /* 0x000ea80000300800 */
[----:B------:R-:W2:Y:S04]  /*11330*/  LDL.LU R30, [R1+0x4e0] ;  /* 0x0004e000011e7983 */ /* 0x000ea80000300800 */
[----:B------:R-:W2:Y:S01]  /*11340*/  LDL.LU R29, [R1+0x6b0] ;  /* 0x0006b000011d7983 */ /* 0x000ea20000300800 */
[----:B---3--:R-:W-:-:S05]  /*11350*/  IMAD.X R6, R5, 0x1, R6, P6 ;  /* 0x0000000105067824 */ /* 0x008fca00030e0606 */
        /* <DEDUP_REMOVED lines=19> */
[----:B------:R-:W3:Y:S04]  /*11490*/  LDL.LU R10, [R1+0x65c] ;  /* 0x00065c00010a7983 */ /* 0x000ee80000300800 */
[----:B------:R-:W3:Y:S04]  /*114a0*/  LDL.LU R9, [R1+0x670] ;  /* 0x0006700001097983 */ /* 0x000ee80000300800 */
[----:B------:R-:W3:Y:S01]  /*114b0*/  LDL.LU R7, [R1+0x654] ;  /* 0x0006540001077983 */ /* 0x000ee20000300800 */
[----:B----4-:R-:W-:-:S05]  /*114c0*/  IADD3 R2, P6, PT, R0, R2, RZ ;  /* 0x0000000200027210 */ /* 0x010fca0007fde0ff */
[----:B------:R0:W-:Y:S01]  /*114d0*/  STL [R1+0x6b4], R2 ;  /* 0x0006b40201007387 */ /* 0x0001e20000100800 */
[----:B-----5:R-:W-:-:S03]  /*114e0*/  IMAD.X R34, R5, 0x1, R34, P3 ;  /* 0x0000000105227824 */ /* 0x020fc600018e0622 */
[----:B0-----:R-:W4:Y:S01]  /*114f0*/  LDL.LU R2, [R1+0x668] ;  /* 0x0006680001027983 */ /* 0x001f220000300800 */
[----:B------:R-:W-:-:S03]  /*11500*/  IADD3 R33, P3, PT, R0, R33, RZ ;  /* 0x0000002100217210 */ /* 0x000fc60007f7e0ff */
[----:B------:R-:W-:Y:S01]  /*11510*/  STL [R1+0x6c0], R34 ;  /* 0x0006c02201007387 */ /* 0x000fe20000100800 */
[----:B------:R-:W-:Y:S01]  /*11520*/  IMAD.X R32, R5, 0x1, R32, P4 ;  /* 0x0000000105207824 */ /* 0x000fe200020e0620 */
[----:B--2---:R-:W-:-:S05]  /*11530*/  IADD3 R3, P4, PT, R0, R3, RZ ;  /* 0x0000000300037210 */ /* 0x004fca0007f9e0ff */
[----:B------:R0:W-:Y:S04]  /*11540*/  STL [R1+0x6a4], R3 ;  /* 0x0006a40301007387 */ /* 0x0001e80000100800 */
[----:B------:R-:W-:Y:S04]  /*11550*/  STL [R1+0x6ac], R33 ;  /* 0x0006ac2101007387 */ /* 0x000fe80000100800 */
[----:B0-----:R-:W2:Y:S01]  /*11560*/  LDL.LU R3, [R1+0x230] ;  /* 0x0002300001037983 */ /* 0x001ea20000300800 */
[C---:B------:R-:W-:Y:S01]  /*11570*/  IMAD.X R31, R5.reuse, 0x1, R31, P5 ;  /* 0x00000001051f7824 */ /* 0x040fe200028e061f */
[C---:B------:R-:W-:Y:S01]  /*11580*/  IADD3 R30, P5, PT, R0.reuse, R30, RZ ;  /* 0x0000001e001e7210 */ /* 0x040fe20007fbe0ff */
[C---:B------:R-:W-:Y:S01]  /*11590*/  IMAD.X R29, R5.reuse, 0x1, R29, P6 ;  /* 0x00000001051d7824 */ /* 0x040fe200030e061d */
[----:B------:R-:W-:Y:S04]  /*115a0*/  STL [R1+0x6b8], R32 ;  /* 0x0006b82001007387 */ /* 0x000fe80000100800 */
[----:B------:R-:W-:Y:S04]  /*115b0*/  STL [R1+0x23c], R31 ;  /* 0x00023c1f01007387 */ /* 0x000fe80000100800 */
[----:B------:R-:W-:Y:S04]  /*115c0*/  STL [R1+0x4e0], R30 ;  /* 0x0004e01e01007387 */ /* 0x000fe80000100800 */
[----:B------:R-:W-:Y:S01]  /*115d0*/  STL [R1+0x6b0], R29 ;  /* 0x0006b01d01007387 */ /* 0x000fe20000100800 */
[----:B---3--:R-:W-:Y:S01]  /*115e0*/  IADD3 R28, P6, PT, R0, R28, RZ ;  /* 0x0000001c001c7210 */ /* 0x008fe20007fde0ff */
[----:B------:R-:W-:-:S04]  /*115f0*/  IMAD.X R27, R5, 0x1, R27, P3 ;  /* 0x00000001051b7824 */ /* 0x000fc800018e061b */
        /* <DEDUP_REMOVED lines=29> */
[C---:B------:R-:W-:Y:S01]  /*117d0*/  IADD3 R11, P6, PT, R0.reuse, R11, RZ ;  /* 0x0000000b000b7210 */ /* 0x040fe20007fde0ff */
[----:B------:R-:W-:Y:S01]  /*117e0*/  IMAD.X R6, R5, 0x1, R6, P3 ;  /* 0x0000000105067824 */ /* 0x000fe200018e0606 */
[----:B------:R-:W-:-:S04]  /*117f0*/  IADD3 R10, P3, PT, R0, R10, RZ ;  /* 0x0000000a000a7210 */ /* 0x000fc80007f7e0ff */
[----:B------:R0:W-:Y:S01]  /*11800*/  STL [R1+0x678], R6 ;  /* 0x0006780601007387 */ /* 0x0001e20000100800 */
[----:B------:R-:W-:-:S03]  /*11810*/  IMAD.X R9, R5, 0x1, R9, P4 ;  /* 0x0000000105097824 */ /* 0x000fc600020e0609 */
[----:B------:R-:W-:Y:S01]  /*11820*/  STL [R1+0x680], R12 ;  /* 0x0006800c01007387 */ /* 0x000fe20000100800 */
[----:B------:R-:W-:-:S03]  /*11830*/  IADD3 R7, P4, PT, R0, R7, RZ ;  /* 0x0000000700077210 */ /* 0x000fc60007f9e0ff */
[----:B0-----:R-:W3:Y:S04]  /*11840*/  LDL.LU R6, [R1+0x660] ;  /* 0x0006600001067983 */ /* 0x001ee80000300800 */
[----:B------:R-:W-:Y:S04]  /*11850*/  STL [R1+0x664], R11 ;  /* 0x0006640b01007387 */ /* 0x000fe80000100800 */
[----:B------:R-:W-:Y:S04]  /*11860*/  STL [R1+0x65c], R10 ;  /* 0x00065c0a01007387 */ /* 0x000fe80000100800 */
[----:B------:R-:W5:Y:S01]  /*11870*/  LDL.LU R34, [R1+0x64c] ;  /* 0x00064c0001227983 */ /* 0x000f620000300800 */
        /* <DEDUP_REMOVED lines=10> */
[----:B--2---:R-:W-:-:S05]  /*11920*/  IADD3 R3, P5, PT, R0, R3, RZ ;  /* 0x0000000300037210 */ /* 0x004fca0007fbe0ff */
        /* <DEDUP_REMOVED lines=19> */
[----:B------:R-:W2:Y:S04]  /*11a60*/  LDL.LU R10, [R1+0x608] ;  /* 0x00060800010a7983 */ /* 0x000ea80000300800 */
[----:B------:R-:W2:Y:S04]  /*11a70*/  LDL.LU R9, [R1+0x5ec] ;  /* 0x0005ec0001097983 */ /* 0x000ea80000300800 */
[----:B------:R-:W2:Y:S01]  /*11a80*/  LDL.LU R7, [R1+0x600] ;  /* 0x0006000001077983 */ /* 0x000ea20000300800 */
[----:B---3--:R-:W-:-:S05]  /*11a90*/  IMAD.X R6, R5, 0x1, R6, P6 ;  /* 0x0000000105067824 */ /* 0x008fca00030e0606 */
[----:B------:R0:W-:Y:S01]  /*11aa0*/  STL [R1+0x660], R6 ;  /* 0x0006600601007387 */ /* 0x0001e20000100800 */
[----:B-----5:R-:W-:-:S03]  /*11ab0*/  IADD3 R34, P6, PT, R0, R34, RZ ;  /* 0x0000002200227210 */ /* 0x020fc60007fde0ff */
[----:B0-----:R-:W3:Y:S01]  /*11ac0*/  LDL.LU R6, [R1+0x5e4] ;  /* 0x0005e40001067983 */ /* 0x001ee20000300800 */
[----:B----4-:R-:W-:-:S03]  /*11ad0*/  IMAD.X R33, R5, 0x1, R33, P3 ;  /* 0x0000000105217824 */ /* 0x010fc600018e0621 */
[----:B------:R-:W-:Y:S01]  /*11ae0*/  STL [R1+0x64c], R34 ;  /* 0x00064c2201007387 */ /* 0x000fe20000100800 */
[----:B------:R-:W-:Y:S01]  /*11af0*/  IADD3 R32, P3, PT, R0, R32, RZ ;  /* 0x0000002000207210 */ /* 0x000fe20007f7e0ff */
[----:B------:R-:W-:-:S05]  /*11b00*/  IMAD.X R2, R5, 0x1, R2, P4 ;  /* 0x0000000105027824 */ /* 0x000fca00020e0602 */
[----:B------:R0:W-:Y:S01]  /*11b10*/  STL [R1+0x650], R2 ;  /* 0x0006500201007387 */ /* 0x0001e20000100800 */
[----:B------:R-:W-:-:S03]  /*11b20*/  IADD3 R31, P4, PT, R0, R31, RZ ;  /* 0x0000001f001f7210 */ /* 0x000fc60007f9e0ff */
[----:B------:R-:W-:Y:S01]  /*11b30*/  STL [R1+0x658], R33 ;  /* 0x0006582101007387 */ /* 0x000fe20000100800 */
[----:B------:R-:W-:-:S03]  /*11b40*/  IMAD.X R30, R5, 0x1, R30, P5 ;  /* 0x00000001051e7824 */ /* 0x000fc600028e061e */
[----:B0-----:R-:W4:Y:S01]  /*11b50*/  LDL.LU R2, [R1+0x5f8] ;  /* 0x0005f80001027983 */ /* 0x001f220000300800 */
[----:B------:R-:W-:-:S03]  /*11b60*/  IADD3 R29, P5, PT, R0, R29, RZ ;  /* 0x0000001d001d7210 */ /* 0x000fc60007fbe0ff */
[----:B------:R-:W-:Y:S04]  /*11b70*/  STL [R1+0x644], R32 ;  /* 0x0006442001007387 */ /* 0x000fe80000100800 */
[----:B------:R-:W-:Y:S04]  /*11b80*/  STL [R1+0x63c], R31 ;  /* 0x00063c1f01007387 */ /* 0x000fe80000100800 */
[----:B------:R-:W-:Y:S04]  /*11b90*/  STL [R1+0x22c], R30 ;  /* 0x00022c1e01007387 */ /* 0x000fe80000100800 */
[----:B------:R-:W-:Y:S01]  /*11ba0*/  STL [R1+0x634], R29 ;  /* 0x0006341d01007387 */ /* 0x000fe20000100800 */
[----:B--2---:R-:W-:Y:S01]  /*11bb0*/  IMAD.X R28, R5, 0x1, R28, P6 ;  /* 0x00000001051c7824 */ /* 0x004fe200030e061c */
[----:B------:R-:W-:-:S04]  /*11bc0*/  IADD3 R27, P6, PT, R0, R27, RZ ;  /* 0x0000001b001b7210 */ /* 0x000fc80007fde0ff */
        /* <DEDUP_REMOVED lines=28> */
[C---:B------:R-:W-:Y:S01]  /*11d90*/  IMAD.X R11, R5.reuse, 0x1, R11, P6 ;  /* 0x00000001050b7824 */ /* 0x040fe200030e060b */
[C---:B------:R-:W-:Y:S01]  /*11da0*/  IADD3 R3, P6, PT, R0.reuse, R3, RZ ;  /* 0x0000000300037210 */ /* 0x040fe20007fde0ff */
[----:B------:R-:W-:Y:S04]  /*11db0*/  STL [R1+0x224], R13 ;  /* 0x0002240d01007387 */ /* 0x000fe80000100800 */
[----:B------:R0:W-:Y:S04]  /*11dc0*/  STL [R1+0x5f4], R3 ;  /* 0x0005f40301007387 */ /* 0x0001e80000100800 */
[----:B------:R-:W-:Y:S04]  /*11dd0*/  STL [R1+0x5fc], R12 ;  /* 0x0005fc0c01007387 */ /* 0x000fe80000100800 */
[----:B0-----:R-:W2:Y:S01]  /*11de0*/  LDL.LU R3, [R1+0x220] ;  /* 0x0002200001037983 */ /* 0x001ea20000300800 */
[C---:B------:R-:W-:Y:S01]  /*11df0*/  IMAD.X R10, R5.reuse, 0x1, R10, P3 ;  /* 0x00000001050a7824 */ /* 0x040fe200018e060a */
[C---:B------:R-:W-:Y:S01]  /*11e00*/  IADD3 R9, P3, PT, R0.reuse, R9, RZ ;  /* 0x0000000900097210 */ /* 0x040fe20007f7e0ff */
[----:B------:R-:W-:Y:S01]  /*11e10*/  IMAD.X R7, R5, 0x1, R7, P4 ;  /* 0x0000000105077824 */ /* 0x000fe200020e0607 */
[----:B------:R-:W-:Y:S04]  /*11e20*/  STL [R1+0x610], R11 ;  /* 0x0006100b01007387 */ /* 0x000fe80000100800 */
[----:B------:R-:W-:Y:S04]  /*11e30*/  STL [R1+0x608], R10 ;  /* 0x0006080a01007387 */ /* 0x000fe80000100800 */
[----:B------:R-:W5:Y:S04]  /*11e40*/  LDL.LU R34, [R1+0x5f0] ;  /* 0x0005f00001227983 */ /* 0x000f680000300800 */
[----:B------:R-:W-:Y:S04]  /*11e50*/  STL [R1+0x5ec], R9 ;  /* 0x0005ec0901007387 */ /* 0x000fe80000100800 */
[----:B------:R-:W5:Y:S04]  /*11e60*/  LDL.LU R33, [R1+0x5dc] ;  /* 0x0005dc0001217983 */ /* 0x000f680000300800 */
[----:B------:R-:W-:Y:S04]  /*11e70*/  STL [R1+0x600], R7 ;  /* 0x0006000701007387 */ /* 0x000fe80000100800 */
[----:B------:R-:W5:Y:S01]  /*11e80*/  LDL.LU R32, [R1+0x5e8] ;  /* 0x0005e80001207983 */ /* 0x000f620000300800 */
[----:B---3--:R-:W-:-:S05]  /*11e90*/  IADD3 R6, P4, PT, R0, R6, RZ ;  /* 0x0000000600067210 */ /* 0x008fca0007f9e0ff */
[----:B------:R0:W-:Y:S04]  /*11ea0*/  STL [R1+0x5e4], R6 ;  /* 0x0005e40601007387 */ /* 0x0001e80000100800 */
[----:B0-----:R-:W3:Y:S04]  /*11eb0*/  LDL.LU R6, [R1+0x5d4] ;  /* 0x0005d40001067983 */ /* 0x001ee80000300800 */
[----:B------:R-:W3:Y:S04]  /*11ec0*/  LDL.LU R31, [R1+0x5e0] ;  /* 0x0005e000011f7983 */ /* 0x000ee80000300800 */
[----:B------:R-:W3:Y:S04]  /*11ed0*/  LDL.LU R30, [R1+0x5cc] ;  /* 0x0005cc00011e7983 */ /* 0x000ee80000300800 */
[----:B------:R-:W3:Y:S01]  /*11ee0*/  LDL.LU R29, [R1+0x21c] ;  /* 0x00021c00011d7983 */ /* 0x000ee20000300800 */
[----:B----4-:R-:W-:-:S05]  /*11ef0*/  IMAD.X R2, R5, 0x1, R2, P5 ;  /* 0x0000000105027824 */ /* 0x010fca00028e0602 */
        /* <DEDUP_REMOVED lines=18> */
[----:B0-----:R-:W4:Y:S04]  /*12020*/  LDL.LU R2, [R1+0x5a8] ;  /* 0x0005a80001027983 */ /* 0x001f280000300800 */
[----:B------:R-:W4:Y:S04]  /*12030*/  LDL.LU R10, [R1+0x594] ;  /* 0x00059400010a7983 */ /* 0x000f280000300800 */
[----:B------:R-:W4:Y:S04]  /*12040*/  LDL.LU R9, [R1+0x5a0] ;  /* 0x0005a00001097983 */ /* 0x000f280000300800 */
[----:B------:R-:W4:Y:S01]  /*12050*/  LDL.LU R7, [R1+0x77c] ;  /* 0x00077c0001077983 */ /* 0x000f220000300800 */
[----:B--2---:R-:W-:-:S05]  /*12060*/  IADD3 R3, P5, PT, R0, R3, RZ ;  /* 0x0000000300037210 */ /* 0x004fca0007fbe0ff */
[----:B------:R0:W-:Y:S04]  /*12070*/  STL [R1+0x220], R3 ;  /* 0x0002200301007387 */ /* 0x0001e80000100800 */
[----:B0-----:R-:W2:Y:S01]  /*12080*/  LDL.LU R3, [R1+0x780] ;  /* 0x0007800001037983 */ /* 0x001ea20000300800 */
[----:B-----5:R-:W-:Y:S01]  /*12090*/  IMAD.X R34, R5, 0x1, R34, P6 ;  /* 0x0000000105227824 */ /* 0x020fe200030e0622 */
[----:B------:R-:W-:-:S04]  /*120a0*/  IADD3 R33, P6, PT, R0, R33, RZ ;  /* 0x0000002100217210 */ /* 0x000fc80007fde0ff */
[----:B------:R-:W-:Y:S01]  /*120b0*/  STL [R1+0x5f0], R34 ;  /* 0x0005f02201007387 */ /* 0x000fe20000100800 */
[----:B------:R-:W-:Y:S01]  /*120c0*/  IMAD.X R32, R5, 0x1, R32, P3 ;  /* 0x0000000105207824 */ /* 0x000fe200018e0620 */
[----:B---3--:R-:W-:-:S05]  /*120d0*/  IADD3 R6, P3, PT, R0, R6, RZ ;  /* 0x0000000600067210 */ /* 0x008fca0007f7e0ff */
[----:B------:R0:W-:Y:S01]  /*120e0*/  STL [R1+0x5d4], R6 ;  /* 0x0005d40601007387 */ /* 0x0001e20000100800 */
[----:B------:R-:W-:-:S03]  /*120f0*/  IMAD.X R31, R5, 0x1, R31, P4 ;  /* 0x00000001051f7824 */ /* 0x000fc600020e061f */
[----:B------:R-:W-:Y:S01]  /*12100*/  STL [R1+0x5dc], R33 ;  /* 0x0005dc2101007387 */ /* 0x000fe20000100800 */
[----:B------:R-:W-:-:S03]  /*12110*/  IADD3 R30, P4, PT, R0, R30, RZ ;  /* 0x0000001e001e7210 */ /* 0x000fc60007f9e0ff */
[----:B0-----:R-:W3:Y:S01]  /*12120*/  LDL.LU R6, [R1+0x774] ;  /* 0x0007740001067983 */ /* 0x001ee20000300800 */
[----:B------:R-:W-:-:S03]  /*12130*/  IMAD.X R29, R5, 0x1, R29, P5 ;  /* 0x00000001051d7824 */ /* 0x000fc600028e061d */
[----:B------:R-:W-:Y:S04]  /*12140*/  STL [R1+0x5e8], R32 ;  /* 0x0005e82001007387 */ /* 0x000fe80000100800 */
[----:B------:R-:W-:Y:S04]  /*12150*/  STL [R1+0x5e0], R31 ;  /* 0x0005e01f01007387 */ /* 0x000fe80000100800 */
[----:B------:R-:W-:Y:S04]  /*12160*/  STL [R1+0x5cc], R30 ;  /* 0x0005cc1e01007387 */ /* 0x000fe80000100800 */
[----:B------:R-:W-:Y:S01]  /*12170*/  STL [R1+0x21c], R29 ;  /* 0x00021c1d01007387 */ /* 0x000fe20000100800 */
[----:B----4-:R-:W-:Y:S01]  /*12180*/  IADD3 R28, P5, PT, R0, R28, RZ ;  /* 0x0000001c001c7210 */ /* 0x010fe20007fbe0ff */
        /* <DEDUP_REMOVED lines=45> */
[----:B--2---:R-:W-:-:S05]  /*12460*/  IMAD.X R3, R5, 0x1, R3, P4 ;  /* 0x0000000105037824 */ /* 0x004fca00020e0603 */
[----:B------:R0:W-:Y:S04]  /*12470*/  STL [R1+0x780], R3 ;  /* 0x0007800301007387 */ /* 0x0001e80000100800 */
[----:B0-----:R-:W2:Y:S04]  /*12480*/  LDL.LU R3, [R1+0x778] ;  /* 0x0007780001037983 */ /* 0x001ea80000300800 */
[----:B------:R-:W2:Y:S04]  /*12490*/  LDL.LU R31, [R1+0x76c] ;  /* 0x00076c00011f7983 */ /* 0x000ea80000300800 */
[----:B------:R-:W2:Y:S04]  /*124a0*/  LDL.LU R30, [R1+0x770] ;  /* 0x00077000011e7983 */ /* 0x000ea80000300800 */
[----:B------:R-:W2:Y:S01]  /*124b0*/  LDL.LU R29, [R1+0x764] ;  /* 0x00076400011d7983 */ /* 0x000ea20000300800 */
[----:B---3--:R-:W-:-:S05]  /*124c0*/  IADD3 R6, P4, PT, R0, R6, RZ ;  /* 0x0000000600067210 */ /* 0x008fca0007f9e0ff */
        /* <DEDUP_REMOVED lines=22> */
[----:B----4-:R-:W-:-:S05]  /*12630*/  IMAD.X R2, R5, 0x1, R2, P5 ;  /* 0x0000000105027824 */ /* 0x010fca00028e0602 */
[----:B------:R0:W-:Y:S01]  /*12640*/  STL [R1+0x598], R2 ;  /* 0x0005980201007387 */ /* 0x0001e20000100800 */
[----:B-----5:R-:W-:-:S03]  /*12650*/  IADD3 R34, P5, PT, R0, R34, RZ ;  /* 0x0000002200227210 */ /* 0x020fc60007fbe0ff */
[----:B0-----:R-:W4:Y:S01]  /*12660*/  LDL.LU R2, [R1+0x74c] ;  /* 0x00074c0001027983 */ /* 0x001f220000300800 */
[----:B------:R-:W-:-:S03]  /*12670*/  IMAD.X R33, R5, 0x1, R33, P6 ;  /* 0x0000000105217824 */ /* 0x000fc600030e0621 */
[----:B------:R-:W-:Y:S01]  /*12680*/  STL [R1+0x210], R34 ;  /* 0x0002102201007387 */ /* 0x000fe20000100800 */
[----:B--2---:R-:W-:-:S05]  /*12690*/  IMAD.X R3, R5, 0x1, R3, P3 ;  /* 0x0000000105037824 */ /* 0x004fca00018e0603 */
[----:B------:R0:W-:Y:S04]  /*126a0*/  STL [R1+0x778], R3 ;  /* 0x0007780301007387 */ /* 0x0001e80000100800 */
[----:B------:R-:W-:Y:S04]  /*126b0*/  STL [R1+0x590], R33 ;  /* 0x0005902101007387 */ /* 0x000fe80000100800 */
[----:B0-----:R-:W2:Y:S01]  /*126c0*/  LDL.LU R3, [R1+0x7a8] ;  /* 0x0007a80001037983 */ /* 0x001ea20000300800 */
[C---:B------:R-:W-:Y:S01]  /*126d0*/  IADD3 R32, P6, PT, R0.reuse, R32, RZ ;  /* 0x0000002000207210 */ /* 0x040fe20007fde0ff */
[----:B------:R-:W-:Y:S01]  /*126e0*/  IMAD.X R30, R5, 0x1, R30, P4 ;  /* 0x00000001051e7824 */ /* 0x000fe200020e061e */
[----:B------:R-:W-:-:S02]  /*126f0*/  IADD3 R31, P3, PT, R0, R31, RZ ;  /* 0x0000001f001f7210 */ /* 0x000fc40007f7e0ff */
[C---:B------:R-:W-:Y:S01]  /*12700*/  IADD3 R29, P4, PT, R0.reuse, R29, RZ ;  /* 0x0000001d001d7210 */ /* 0x040fe20007f9e0ff */
[----:B------:R-:W-:Y:S04]  /*12710*/  STL [R1+0x58c], R32 ;  /* 0x00058c2001007387 */ /* 0x000fe80000100800 */
[----:B------:R-:W-:Y:S04]  /*12720*/  STL [R1+0x76c], R31 ;  /* 0x00076c1f01007387 */ /* 0x000fe80000100800 */
[----:B------:R-:W-:Y:S04]  /*12730*/  STL [R1+0x770], R30 ;  /* 0x0007701e01007387 */ /* 0x000fe80000100800 */
[----:B------:R-:W-:Y:S01]  /*12740*/  STL [R1+0x764], R29 ;  /* 0x0007641d01007387 */ /* 0x000fe20000100800 */
[----:B---3--:R-:W-:Y:S01]  /*12750*/  IMAD.X R28, R5, 0x1, R28, P5 ;  /* 0x00000001051c7824 */ /* 0x008fe200028e061c */
        /* <DEDUP_REMOVED lines=30> */
[----:B------:R-:W-:Y:S01]  /*12940*/  IADD3 R6, P5, PT, R0, R6, RZ ;  /* 0x0000000600067210 */ /* 0x000fe20007fbe0ff */
[----:B------:R-:W-:Y:S01]  /*12950*/  STL [R1+0x794], R13 ;  /* 0x0007940d01007387 */ /* 0x000fe20000100800 */
[----:B------:R-:W-:-:S03]  /*12960*/  IMAD.X R10, R5, 0x1, R10, P6 ;  /* 0x00000001050a7824 */ /* 0x000fc600030e060a */
[----:B------:R0:W-:Y:S01]  /*12970*/  STL [R1+0x568], R6 ;  /* 0x0005680601007387 */ /* 0x0001e20000100800 */
[----:B------:R-:W-:-:S03]  /*12980*/  IADD3 R9, P6, PT, R0, R9, RZ ;  /* 0x0000000900097210 */ /* 0x000fc60007fde0ff */
[----:B------:R-:W-:Y:S01]  /*12990*/  STL [R1+0x7ac], R12 ;  /* 0x0007ac0c01007387 */ /* 0x000fe20000100800 */
[----:B------:R-:W-:-:S03]  /*129a0*/  IMAD.X R7, R5, 0x1, R7, P3 ;  /* 0x0000000105077824 */ /* 0x000fc600018e0607 */
[----:B0-----:R-:W3:Y:S04]  /*129b0*/  LDL.LU R6, [R1+0x7a4] ;  /* 0x0007a40001067983 */ /* 0x001ee80000300800 */
[----:B------:R-:W-:Y:S04]  /*129c0*/  STL [R1+0x204], R11 ;  /* 0x0002040b01007387 */ /* 0x000fe80000100800 */
[----:B------:R-:W-:Y:S04]  /*129d0*/  STL [R1+0x56c], R10 ;  /* 0x00056c0a01007387 */ /* 0x000fe80000100800 */
[----:B------:R-:W5:Y:S04]  /*129e0*/  LDL.LU R34, [R1+0x564] ;  /* 0x0005640001227983 */ /* 0x000f680000300800 */
[----:B------:R-:W-:Y:S04]  /*129f0*/  STL [R1+0x560], R9 ;  /* 0x0005600901007387 */ /* 0x000fe80000100800 */
[----:B------:R-:W5:Y:S04]  /*12a00*/  LDL.LU R33, [R1+0x200] ;  /* 0x0002000001217983 */ /* 0x000f680000300800 */
[----:B------:R-:W-:Y:S01]  /*12a10*/  STL [R1+0x750], R7 ;  /* 0x0007500701007387 */ /* 0x000fe20000100800 */
[----:B----4-:R-:W-:-:S03]  /*12a20*/  IADD3 R2, P3, PT, R0, R2, RZ ;  /* 0x0000000200027210 */ /* 0x010fc60007f7e0ff */
[----:B------:R-:W4:Y:S04]  /*12a30*/  LDL.LU R32, [R1+0x55c] ;  /* 0x00055c0001207983 */ /* 0x000f280000300800 */
[----:B------:R0:W-:Y:S04]  /*12a40*/  STL [R1+0x74c], R2 ;  /* 0x00074c0201007387 */ /* 0x0001e80000100800 */
[----:B0-----:R-:W4:Y:S04]  /*12a50*/  LDL.LU R2, [R1+0x558] ;  /* 0x0005580001027983 */ /* 0x001f280000300800 */
[----:B------:R-:W4:Y:S04]  /*12a60*/  LDL.LU R31, [R1+0x748] ;  /* 0x00074800011f7983 */ /* 0x000f280000300800 */
[----:B------:R-:W4:Y:S04]  /*12a70*/  LDL.LU R30, [R1+0x744] ;  /* 0x00074400011e7983 */ /* 0x000f280000300800 */
[----:B------:R-:W4:Y:S01]  /*12a80*/  LDL.LU R29, [R1+0x7a0] ;  /* 0x0007a000011d7983 */ /* 0x000f220000300800 */
[----:B--2---:R-:W-:-:S05]  /*12a90*/  IMAD.X R3, R5, 0x1, R3, P4 ;  /* 0x0000000105037824 */ /* 0x004fca00020e0603 */
        /* <DEDUP_REMOVED lines=22> */
[----:B---3--:R-:W-:-:S05]  /*12c00*/  IADD3 R6, P4, PT, R0, R6, RZ ;  /* 0x0000000600067210 */ /* 0x008fca0007f9e0ff */
[----:B------:R0:W-:Y:S01]  /*12c10*/  STL [R1+0x7a4], R6 ;  /* 0x0007a40601007387 */ /* 0x0001e20000100800 */
[----:B-----5:R-:W-:-:S03]  /*12c20*/  IMAD.X R34, R5, 0x1, R34, P5 ;  /* 0x0000000105227824 */ /* 0x020fc600028e0622 */
[----:B0-----:R-:W3:Y:S01]  /*12c30*/  LDL.LU R6, [R1+0x534] ;  /* 0x0005340001067983 */ /* 0x001ee20000300800 */
[----:B------:R-:W-:-:S03]  /*12c40*/  IADD3 R33, P5, PT, R0, R33, RZ ;  /* 0x0000002100217210 */ /* 0x000fc60007fbe0ff */
[----:B------:R-:W-:Y:S01]  /*12c50*/  STL [R1+0x564], R34 ;  /* 0x0005642201007387 */ /* 0x000fe20000100800 */
[----:B----4-:R-:W-:Y:S01]  /*12c60*/  IMAD.X R32, R5, 0x1, R32, P6 ;  /* 0x0000000105207824 */ /* 0x010fe200030e0620 */
[----:B------:R-:W-:-:S05]  /*12c70*/  IADD3 R2, P6, PT, R0, R2, RZ ;  /* 0x0000000200027210 */ /* 0x000fca0007fde0ff */
[----:B------:R0:W-:Y:S01]  /*12c80*/  STL [R1+0x558], R2 ;  /* 0x0005580201007387 */ /* 0x0001e20000100800 */
[----:B------:R-:W-:-:S03]  /*12c90*/  IMAD.X R31, R5, 0x1, R31, P3 ;  /* 0x00000001051f7824 */ /* 0x000fc600018e061f */
[----:B------:R-:W-:Y:S01]  /*12ca0*/  STL [R1+0x200], R33 ;  /* 0x0002002101007387 */ /* 0x000fe20000100800 */
[----:B------:R-:W-:-:S03]  /*12cb0*/  IADD3 R30, P3, PT, R0, R30, RZ ;  /* 0x0000001e001e7210 */ /* 0x000fc60007f7e0ff */
[----:B0-----:R-:W4:Y:S01]  /*12cc0*/  LDL.LU R2, [R1+0x520] ;  /* 0x0005200001027983 */ /* 0x001f220000300800 */
[----:B------:R-:W-:-:S03]  /*12cd0*/  IMAD.X R29, R5, 0x1, R29, P4 ;  /* 0x00000001051d7824 */ /* 0x000fc600020e061d */
[----:B------:R-:W-:Y:S04]  /*12ce0*/  STL [R1+0x55c], R32 ;  /* 0x00055c2001007387 */ /* 0x000fe80000100800 */
[----:B------:R-:W-:Y:S04]  /*12cf0*/  STL [R1+0x748], R31 ;  /* 0x0007481f01007387 */ /* 0x000fe80000100800 */
[----:B------:R-:W-:Y:S04]  /*12d00*/  STL [R1+0x744], R30 ;  /* 0x0007441e01007387 */ /* 0x000fe80000100800 */
[----:B------:R-:W-:Y:S01]  /*12d10*/  STL [R1+0x7a0], R29 ;  /* 0x0007a01d01007387 */ /* 0x000fe20000100800 */
[----:B--2---:R-:W-:Y:S01]  /*12d20*/  IADD3 R28, P4, PT, R0, R28, RZ ;  /* 0x0000001c001c7210 */ /* 0x004fe20007f9e0ff */
        /* <DEDUP_REMOVED lines=30> */
[----:B------:R-:W-:-:S05]  /*12f10*/  IMAD.X R3, R5, 0x1, R3, P5 ;  /* 0x0000000105037824 */ /* 0x000fca00028e0603 */
[----:B------:R0:W-:Y:S04]  /*12f20*/  STL [R1+0x1f4], R3 ;  /* 0x0001f40301007387 */ /* 0x0001e80000100800 */
[----:B------:R-:W-:Y:S04]  /*12f30*/  STL [R1+0x7b0], R12 ;  /* 0x0007b00c01007387 */ /* 0x000fe80000100800 */
[----:B0-----:R-:W2:Y:S01]  /*12f40*/  LDL.LU R3, [R1+0x7c0] ;  /* 0x0007c00001037983 */ /* 0x001ea20000300800 */
[C---:B------:R-:W-:Y:S02]  /*12f50*/  IADD3 R11, P4, PT, R0.reuse, R11, RZ ;  /* 0x0000000b000b7210 */ /* 0x040fe40007f9e0ff */
[C---:B------:R-:W-:Y:S01]  /*12f60*/  IADD3 R10, P5, PT, R0.reuse, R10, RZ ;  /* 0x0000000a000a7210 */ /* 0x040fe20007fbe0ff */
[C---:B------:R-:W-:Y:S01]  /*12f70*/  IMAD.X R9, R5.reuse, 0x1, R9, P6 ;  /* 0x0000000105097824 */ /* 0x040fe200030e0609 */
[----:B------:R-:W-:Y:S01]  /*12f80*/  IADD3 R7, P6, PT, R0, R7, RZ ;  /* 0x0000000700077210 */ /* 0x000fe20007fde0ff */
[----:B------:R-:W-:Y:S04]  /*12f90*/  STL [R1+0x7c4], R11 ;  /* 0x0007c40b01007387 */ /* 0x000fe80000100800 */
[----:B------:R-:W-:Y:S04]  /*12fa0*/  STL [R1+0x530], R10 ;  /* 0x0005300a01007387 */ /* 0x000fe80000100800 */
[----:B------:R-:W5:Y:S04]  /*12fb0*/  LDL.LU R34, [R1+0x7d4] ;  /* 0x0007d40001227983 */ /* 0x000f680000300800 */
[----:B------:R-:W-:Y:S04]  /*12fc0*/  STL [R1+0x53c], R9 ;  /* 0x00053c0901007387 */ /* 0x000fe80000100800 */
[----:B------:R-:W5:Y:S04]  /*12fd0*/  LDL.LU R33, [R1+0x52c] ;  /* 0x00052c0001217983 */ /* 0x000f680000300800 */
[----:B------:R-:W-:Y:S04]  /*12fe0*/  STL [R1+0x528], R7 ;  /* 0x0005280701007387 */ /* 0x000fe80000100800 */
[----:B------:R-:W5:Y:S01]  /*12ff0*/  LDL.LU R32, [R1+0x1f0] ;  /* 0x0001f00001207983 */ /* 0x000f620000300800 */
[----:B---3--:R-:W-:-:S05]  /*13000*/  IMAD.X R6, R5, 0x1, R6, P3 ;  /* 0x0000000105067824 */ /* 0x008fca00018e0606 */
[----:B------:R0:W-:Y:S04]  /*13010*/  STL [R1+0x534], R6 ;  /* 0x0005340601007387 */ /* 0x0001e80000100800 */
[----:B0-----:R-:W3:Y:S04]  /*13020*/  LDL.LU R6, [R1+0x524] ;  /* 0x0005240001067983 */ /* 0x001ee80000300800 */
[----:B------:R-:W3:Y:S04]  /*13030*/  LDL.LU R31, [R1+0x518] ;  /* 0x00051800011f7983 */ /* 0x000ee80000300800 */
[----:B------:R-:W3:Y:S04]  /*13040*/  LDL.LU R30, [R1+0x51c] ;  /* 0x00051c00011e7983 */ /* 0x000ee80000300800 */
[----:B------:R-:W3:Y:S01]  /*13050*/  LDL.LU R29, [R1+0x510] ;  /* 0x00051000011d7983 */ /* 0x000ee20000300800 */
[----:B----4-:R-:W-:-:S05]  /*13060*/  IADD3 R2, P3, PT, R0, R2, RZ ;  /* 0x0000000200027210 */ /* 0x010fca0007f7e0ff */
        /* <DEDUP_REMOVED lines=22> */
[----:B--2---:R-:W-:-:S05]  /*131d0*/  IMAD.X R3, R5, 0x1, R3, P4 ;  /* 0x0000000105037824 */ /* 0x004fca00020e0603 */
[----:B------:R0:W-:Y:S04]  /*131e0*/  STL [R1+0x7c0], R3 ;  /* 0x0007c00301007387 */ /* 0x0001e80000100800 */
[----:B0-----:R-:W2:Y:S01]  /*131f0*/  LDL.LU R3, [R1+0x4b0] ;  /* 0x0004b00001037983 */ /* 0x001ea20000300800 */
[----:B-----5:R-:W-:Y:S01]  /*13200*/  IADD3 R34, P4, PT, R0, R34, RZ ;  /* 0x0000002200227210 */ /* 0x020fe20007f9e0ff */
[----:B------:R-:W-:-:S04]  /*13210*/  IMAD.X R33, R5, 0x1, R33, P5 ;  /* 0x0000000105217824 */ /* 0x000fc800028e0621 */
[----:B------:R-:W-:Y:S01]  /*13220*/  STL [R1+0x7d4], R34 ;  /* 0x0007d42201007387 */ /* 0x000fe20000100800 */
[C---:B------:R-:W-:Y:S01]  /*13230*/  IADD3 R32, P5, PT, R0.reuse, R32, RZ ;  /* 0x0000002000207210 */ /* 0x040fe20007fbe0ff */
[----:B---3--:R-:W-:Y:S01]  /*13240*/  IMAD.X R6, R5, 0x1, R6, P6 ;  /* 0x0000000105067824 */ /* 0x008fe200030e0606 */
        /* <DEDUP_REMOVED lines=8> */
[----:B------:R-:W-:Y:S04]  /*132d0*/  STL [R1+0x51c], R30 ;  /* 0x00051c1e01007387 */ /* 0x000fe80000100800 */
[----:B------:R-:W-:Y:S01]  /*132e0*/  STL [R1+0x510], R29 ;  /* 0x0005101d01007387 */ /* 0x000fe20000100800 */
[----:B----4-:R-:W-:Y:S01]  /*132f0*/  IMAD.X R28, R5, 0x1, R28, P4 ;  /* 0x00000001051c7824 */ /* 0x010fe200020e061c */
        /* <DEDUP_REMOVED lines=73> */
[----:B0-----:R-:W3:Y:S01]  /*13790*/  LDL.LU R6, [R1+0x454] ;  /* 0x0004540001067983 */ /* 0x001ee20000300800 */
        /* <DEDUP_REMOVED lines=30> */
[----:B------:R-:W-:Y:S02]  /*13980*/  IMAD.X R21, R5, 0x1, R21, P3 ;  /* 0x0000000105157824 */ /* 0x000fe400018e0615 */
        /* <DEDUP_REMOVED lines=18> */
[----:B------:R-:W-:Y:S01]  /*13ab0*/  STL [R1+0x474], R14 ;  /* 0x0004740e01007387 */ /* 0x000fe20000100800 */
[----:B------:R-:W-:-:S03]  /*13ac0*/  IMAD.X R9, R5, 0x1, R9, P5 ;  /* 0x0000000105097824 */ /* 0x000fc600028e0609 */
[----:B------:R-:W-:Y:S01]  /*13ad0*/  STL [R1+0x460], R13 ;  /* 0x0004600d01007387 */ /* 0x000fe20000100800 */
[----:B------:R-:W-:-:S03]  /*13ae0*/  IMAD.X R7, R5, 0x1, R7, P6 ;  /* 0x0000000105077824 */ /* 0x000fc600030e0607 */
[----:B------:R-:W-:Y:S01]  /*13af0*/  STL [R1+0x46c], R12 ;  /* 0x00046c0c01007387 */ /* 0x000fe20000100800 */
[----:B------:R-:W-:-:S03]  /*13b00*/  IMAD.X R6, R5, 0x1, R6, P3 ;  /* 0x0000000105067824 */ /* 0x000fc600018e0606 */
[----:B------:R-:W-:Y:S01]  /*13b10*/  STL [R1+0x458], R11 ;  /* 0x0004580b01007387 */ /* 0x000fe20000100800 */
[----:B------:R-:W-:-:S03]  /*13b20*/  PRMT R4, RZ, 0x7610, R4 ;  /* 0x00007610ff047816 */ /* 0x000fc60000000004 */
[----:B------:R-:W-:Y:S04]  /*13b30*/  STL [R1+0x464], R10 ;  /* 0x0004640a01007387 */ /* 0x000fe80000100800 */
[----:B------:R0:W-:Y:S04]  /*13b40*/  STL [R1+0x454], R6 ;  /* 0x0004540601007387 */ /* 0x0001e80000100800 */
[----:B------:R-:W-:Y:S04]  /*13b50*/  STL [R1+0x1bc], R9 ;  /* 0x0001bc0901007387 */ /* 0x000fe80000100800 */
[----:B------:R1:W-:Y:S01]  /*13b60*/  STL [R1+0x45c], R7 ;  /* 0x00045c0701007387 */ /* 0x0003e20000100800 */
[----:B----4-:R-:W-:-:S05]  /*13b70*/  IADD3 R2, P4, PT, R0, R2, RZ ;  /* 0x0000000200027210 */ /* 0x010fca0007f9e0ff */
[----:B------:R3:W-:Y:S01]  /*13b80*/  STL [R1+0x804], R2 ;  /* 0x0008040201007387 */ /* 0x0007e20000100800 */
[--C-:B0-----:R-:W-:Y:S02]  /*13b90*/  SHF.R.U32.HI R6, RZ, 0x6, R8.reuse ;  /* 0x00000006ff067819 */ /* 0x101fe40000011608 */
[--C-:B-1----:R-:W-:Y:S02]  /*13ba0*/  SHF.R.U32.HI R7, RZ, 0x6, R8.reuse ;  /* 0x00000006ff077819 */ /* 0x102fe40000011608 */
[----:B------:R-:W-:Y:S02]  /*13bb0*/  SHF.R.U32.HI R8, RZ, 0x6, R8 ;  /* 0x00000006ff087819 */ /* 0x000fe40000011608 */
[----:B------:R-:W-:Y:S02]  /*13bc0*/  SGXT.U32 R6, R6, 0x1 ;  /* 0x000000010606781a */ /* 0x000fe40000000000 */
[----:B------:R-:W-:Y:S02]  /*13bd0*/  SGXT.U32 R7, R7, 0x1 ;  /* 0x000000010707781a */ /* 0x000fe40000000000 */
[----:B------:R-:W-:-:S02]  /*13be0*/  SGXT.U32 R8, R8, 0x1 ;  /* 0x000000010808781a */ /* 0x000fc40000000000 */
[----:B------:R-:W-:Y:S02]  /*13bf0*/  LOP3.LUT R7, R7, 0x4, RZ, 0xfc, !PT ;  /* 0x0000000407077812 */ /* 0x000fe400078efcff */
[----:B------:R-:W-:Y:S02]  /*13c00*/  LOP3.LUT R8, R8, 0x2, RZ, 0xfc, !PT ;  /* 0x0000000208087812 */ /* 0x000fe400078efcff */
[----:B------:R-:W-:Y:S02]  /*13c10*/  LOP3.LUT R6, R6, 0x6, RZ, 0xfc, !PT ;  /* 0x0000000606067812 */ /* 0x000fe400078efcff */
[----:B------:R-:W-:Y:S02]  /*13c20*/  ISETP.GE.AND P6, PT, R8, UR5, PT ;  /* 0x0000000508007c0c */ /* 0x000fe4000bfc6270 */
[----:B------:R-:W-:Y:S02]  /*13c30*/  ISETP.GE.AND P3, PT, R7, UR5, PT ;  /* 0x0000000507007c0c */ /* 0x000fe4000bf66270 */
[----:B------:R-:W-:-:S02]  /*13c40*/  ISETP.GE.AND P5, PT, R6, UR5, PT ;  /* 0x0000000506007c0c */ /* 0x000fc4000bfa6270 */
[----:B------:R-:W-:Y:S01]  /*13c50*/  PRMT R17, RZ, 0x7610, R17 ;  /* 0x00007610ff117816 */ /* 0x000fe20000000011 */
[----:B--2---:R-:W-:-:S05]  /*13c60*/  IMAD.X R3, R5, 0x1, R3, P4 ;  /* 0x0000000105037824 */ /* 0x004fca00020e0603 */
[----:B------:R3:W-:Y:S04]  /*13c70*/  STL [R1+0x800], R3 ;  /* 0x0008000301007387 */ /* 0x0007e80000100800 */
[----:B------:R3:W-:Y:S01]  /*13c80*/  STL.S16 [R1+0x11c], R4 ;  /* 0x00011c0401007387 */ /* 0x0007e20000100600 */
[----:B------:R-:W-:Y:S05]  /*13c90*/  @!P1 BRA `(.L_x_8) ;  /* 0x000000b000409947 */ /* 0x000fea0003800000 */
.L_x_16:
[----:B------:R-:W-:Y:S04]  /*13ca0*/  STL [R1+0xc1c], R16 ;  /* 0x000c1c1001007387 */ /* 0x000fe80000100800 */
[----:B------:R-:W-:Y:S04]  /*13cb0*/  STL [R1+0xc14], R15 ;  /* 0x000c140f01007387 */ /* 0x000fe80000100800 */
[----:B------:R0:W-:Y:S04]  /*13cc0*/  STL [R1+0xc20], R15 ;  /* 0x000c200f01007387 */ /* 0x0001e80000100800 */
[----:B------:R1:W2:Y:S04]  /*13cd0*/  @!P0 LDG.E.U8 R17, desc[UR22][R2.64] ;  /* 0x0000001602118981 */ /* 0x0002a8000c1e1100 */
[----:B0-----:R-:W4:Y:S04]  /*13ce0*/  LDL R15, [R1+0x11c] ;  /* 0x00011c00010f7983 */ /* 0x001f280000100800 */
[----:B------:R-:W-:Y:S04]  /*13cf0*/  STL [R1+0xc04], R14 ;  /* 0x000c040e01007387 */ /* 0x000fe80000100800 */
[----:B------:R-:W-:Y:S04]  /*13d00*/  STL [R1+0xc0c], R14 ;  /* 0x000c0c0e01007387 */ /* 0x000fe80000100800 */
[----:B------:R0:W-:Y:S04]  /*13d10*/  STL [R1+0xc18], R14 ;  /* 0x000c180e01007387 */ /* 0x0001e80000100800 */
[----:B0--3--:R-:W3:Y:S04]  /*13d20*/  LDL R14, [R1+0x468] ;  /* 0x00046800010e7983 */ /* 0x009ee80000100800 */
[----:B------:R-:W-:Y:S04]  /*13d30*/  STL [R1+0xbf8], R13 ;  /* 0x000bf80d01007387 */ /* 0x000fe80000100800 */
[----:B------:R-:W-:Y:S04]  /*13d40*/  STL [R1+0xc00], R13 ;  /* 0x000c000d01007387 */ /* 0x000fe80000100800 */
[----:B------:R-:W-:Y:S04]  /*13d50*/  STL [R1+0xc10], R13 ;  /* 0x000c100d01007387 */ /* 0x000fe80000100800 */
[----:B------:R-:W-:Y:S04]  /*13d60*/  STL [R1+0xbf0], R12 ;  /* 0x000bf00c01007387 */ /* 0x000fe80000100800 */
[----:B------:R-:W-:Y:S04]  /*13d70*/  STL [R1+0xbfc], R12 ;  /* 0x000bfc0c01007387 */ /* 0x000fe80000100800 */
[----:B------:R0:W-:Y:S04]  /*13d80*/  STL [R1+0xc08], R12 ;  /* 0x000c080c01007387 */ /* 0x0001e80000100800 */
[----:B0-----:R-:W2:Y:S04]  /*13d90*/  LDL R12, [R1+0x1c0] ;  /* 0x0001c000010c7983 */ /* 0x001ea80000100800 */
        /* <DEDUP_REMOVED lines=102> */
[----:B------:R-:W1:Y:S04]  /*14400*/  LDL R2, [R1+0x454] ;  /* 0x0004540001027983 */ /* 0x000e680000100800 */
[----:B------:R-:W1:Y:S02]  /*14410*/  LDL R3, [R1+0x458] ;  /* 0x0004580001037983 */ /* 0x000e640000100800 */
[----:B-1----:R-:W-:-:S04]  /*14420*/  @!P6 LOP3.LUT R3, R3, R2, RZ, 0x3c, !PT ;  /* 0x000000020303e212 */ /* 0x002fc800078e3cff */
[----:B------:R-:W-:-:S04]  /*14430*/  @!P6 LOP3.LUT R2, R3, R2, RZ, 0x3c, !PT ;  /* 0x000000020302e212 */ /* 0x000fc800078e3cff */
[----:B------:R-:W-:-:S05]  /*14440*/  @!P6 LOP3.LUT R3, R3, R2, RZ, 0x3c, !PT ;  /* 0x000000020303e212 */ /* 0x000fca00078e3cff */
[----:B----4-:R-:W4:Y:S04]  /*14450*/  @!P6 LDG.E.U8 R15, desc[UR22][R2.64] ;  /* 0x00000016020fe981 */ /* 0x010f28000c1e1100 */
[----:B--2---:R-:W-:Y:S04]  /*14460*/  STL [R1+0xaac], R17 ;  /* 0x000aac1101007387 */ /* 0x004fe80000100800 */
[----:B------:R-:W-:Y:S04]  /*14470*/  STL [R1+0xab0], R17 ;  /* 0x000ab01101007387 */ /* 0x000fe80000100800 */
[----:B------:R-:W-:Y:S04]  /*14480*/  STL [R1+0xab4], R17 ;  /* 0x000ab41101007387 */ /* 0x000fe80000100800 */
[----:B------:R-:W2:Y:S04]  /*14490*/  LDL R2, [R1+0x45c] ;  /* 0x00045c0001027983 */ /* 0x000ea80000100800 */
[----:B----4-:R0:W-:Y:S04]  /*144a0*/  @!P6 STL [R1+0x11c], R15 ;  /* 0x00011c0f0100e387 */ /* 0x0101e80000100800 */
[----:B------:R-:W2:Y:S01]  /*144b0*/  LDL R3, [R1+0x460] ;  /* 0x0004600001037983 */ /* 0x000ea20000100800 */
[----:B------:R-:W-:Y:S01]  /*144c0*/  PRMT R16, RZ, 0x7610, R16 ;  /* 0x00007610ff107816 */ /* 0x000fe20000000010 */
[----:B------:R-:W1:Y:S02]  /*144d0*/  S2R R18, SR_TID.X ;  /* 0x0000000000127919 */ /* 0x000e640000002100 */
[----:B-1----:R-:W-:-:S04]  /*144e0*/  SHF.R.U32.HI R18, RZ, 0x6, R18 ;  /* 0x00000006ff127819 */ /* 0x002fc80000011612 */
[----:B------:R-:W-:Y:S02]  /*144f0*/  SGXT.U32 R18, R18, 0x1 ;  /* 0x000000011212781a */ /* 0x000fe40000000000 */
[----:B--2---:R-:W-:-:S04]  /*14500*/  @!P3 LOP3.LUT R3, R3, R2, RZ, 0x3c, !PT ;  /* 0x000000020303b212 */ /* 0x004fc800078e3cff */
[----:B------:R-:W-:-:S04]  /*14510*/  @!P3 LOP3.LUT R2, R3, R2, RZ, 0x3c, !PT ;  /* 0x000000020302b212 */ /* 0x000fc800078e3cff */
[----:B------:R-:W-:-:S05]  /*14520*/  @!P3 LOP3.LUT R3, R3, R2, RZ, 0x3c, !PT ;  /* 0x000000020303b212 */ /* 0x000fca00078e3cff */
[----:B------:R-:W2:Y:S01]  /*14530*/  @!P3 LDG.E.U8 R16, desc[UR22][R2.64] ;  /* 0x000000160210b981 */ /* 0x000ea2000c1e1100 */
[----:B------:R-:W-:-:S04]  /*14540*/  LOP3.LUT R18, R18, 0x8, RZ, 0xfc, !PT ;  /* 0x0000000812127812 */ /* 0x000fc800078efcff */
[----:B------:R-:W-:Y:S02]  /*14550*/  ISETP.GE.AND P0, PT, R18, UR5, PT ;  /* 0x0000000512007c0c */ /* 0x000fe4000bf06270 */
[----:B------:R-:W0:Y:S02]  /*14560*/  S2R R18, SR_TID.X ;  /* 0x0000000000127919 */ /* 0x000e240000002100 */
[----:B0-----:R-:W-:-:S04]  /*14570*/  SHF.R.U32.HI R15, RZ, 0x6, R18 ;  /* 0x00000006ff0f7819 */ /* 0x001fc80000011612 */
[----:B------:R-:W-:-:S04]  /*14580*/  SGXT.U32 R15, R15, 0x1 ;  /* 0x000000010f0f781a */ /* 0x000fc80000000000 */
[----:B------:R-:W-:-:S04]  /*14590*/  LOP3.LUT R15, R15, 0xa, RZ, 0xfc, !PT ;  /* 0x0000000a0f0f7812 */ /* 0x000fc800078efcff */
[----:B------:R-:W-:Y:S02]  /*145a0*/  ISETP.GE.AND P1, PT, R15, UR5, PT ;  /* 0x000000050f007c0c */ /* 0x000fe4000bf26270 */
[----:B------:R-:W4:Y:S04]  /*145b0*/  LDL.LU R15, [R1+0xc20] ;  /* 0x000c2000010f7983 */ /* 0x000f280000300800 */
[----:B--2---:R0:W-:Y:S04]  /*145c0*/  STL [R1+0x7fc], R16 ;  /* 0x0007fc1001007387 */ /* 0x0041e80000100800 */
[----:B0-----:R-:W2:Y:S04]  /*145d0*/  LDL.LU R16, [R1+0xc1c] ;  /* 0x000c1c0001107983 */ /* 0x001ea80000300800 */
[----:B------:R-:W2:Y:S01]  /*145e0*/  LDL R3, [R1+0x1bc] ;  /* 0x0001bc0001037983 */ /* 0x000ea20000100800 */
[----:B------:R-:W-:-:S04]  /*145f0*/  SHF.R.U32.HI R2, RZ, 0x6, R18 ;  /* 0x00000006ff027819 */ /* 0x000fc80000011612 */
[----:B------:R-:W-:-:S04]  /*14600*/  SGXT.U32 R2, R2, 0x1 ;  /* 0x000000010202781a */ /* 0x000fc80000000000 */
[----:B------:R-:W-:Y:S02]  /*14610*/  LOP3.LUT R2, R2, 0xc, RZ, 0xfc, !PT ;  /* 0x0000000c02027812 */ /* 0x000fe400078efcff */
[----:B------:R-:W-:Y:S02]  /*14620*/  PRMT R11, RZ, 0x7610, R11 ;  /* 0x00007610ff0b7816 */ /* 0x000fe4000000000b */
[----:B------:R-:W-:Y:S01]  /*14630*/  ISETP.GE.AND P3, PT, R2, UR5, PT ;  /* 0x0000000502007c0c */ /* 0x000fe2000bf66270 */
[----:B------:R-:W-:Y:S02]  /*14640*/  @!P5 IMAD.MOV.U32 R2, RZ, RZ, R12 ;  /* 0x000000ffff02d224 */ /* 0x000fe400078e000c */
[----:B------:R-:W4:Y:S04]  /*14650*/  LDL R12, [R1+0x484] ;  /* 0x00048400010c7983 */ /* 0x000f280000100800 */
[----:B--2---:R3:W2:Y:S04]  /*14660*/  @!P5 LDG.E.U8 R11, desc[UR22][R2.64] ;  /* 0x00000016020bd981 */ /* 0x0046a8000c1e1100 */
[----:B------:R-:W4:Y:S01]  /*14670*/  LDL R3, [R1+0x464] ;  /* 0x0004640001037983 */ /* 0x000f220000100800 */
[----:B------:R-:W-:Y:S01]  /*14680*/  PRMT R16, RZ, 0x7610, R16 ;  /* 0x00007610ff107816 */ /* 0x000fe20000000010 */
[----:B---3--:R-:W-:-:S02]  /*14690*/  @!P0 IMAD.MOV.U32 R2, RZ, RZ, R14 ;  /* 0x000000ffff028224 */ /* 0x008fc400078e000e */
[----:B--2---:R0:W-:Y:S04]  /*146a0*/  STL [R1+0x7f8], R11 ;  /* 0x0007f80b01007387 */ /* 0x0041e80000100800 */
[----:B----4-:R1:W2:Y:S01]  /*146b0*/  @!P0 LDG.E.U8 R16, desc[UR22][R2.64] ;  /* 0x0000001602108981 */ /* 0x0102a2000c1e1100 */
[----:B------:R-:W-:Y:S02]  /*146c0*/  PRMT R15, RZ, 0x7610, R15 ;  /* 0x00007610ff0f7816 */ /* 0x000fe4000000000f */
[----:B------:R-:W-:Y:S01]  /*146d0*/  LEA.HI R18, R18, 0xe, RZ, 0x1a ;  /* 0x0000000e12127811 */ /* 0x000fe200078fd0ff */
[----:B0-----:R-:W3:Y:S04]  /*146e0*/  LDL R11, [R1+0x488] ;  /* 0x00048800010b7983 */ /* 0x001ee80000100800 */
[----:B------:R-:W1:Y:S04]  /*146f0*/  LDL R2, [R1+0x46c] ;  /* 0x00046c0001027983 */ /* 0x000e680000100800 */
[----:B------:R-:W1:Y:S01]  /*14700*/  LDL R3, [R1+0x470] ;  /* 0x0004700001037983 */ /* 0x000e620000100800 */
[----:B------:R-:W-:-:S02]  /*14710*/  ISETP.GE.AND P4, PT, R18, UR5, PT ;  /* 0x0000000512007c0c */ /* 0x000fc4000bf86270 */
[----:B------:R-:W0:Y:S01]  /*14720*/  S2R R18, SR_TID.X ;  /* 0x0000000000127919 */ /* 0x000e220000002100 */
[----:B-1----:R-:W-:-:S04]  /*14730*/  @!P1 LOP3.LUT R3, R3, R2, RZ, 0x3c, !PT ;  /* 0x0000000203039212 */ /* 0x002fc800078e3cff */
[----:B------:R-:W-:-:S04]  /*14740*/  @!P1 LOP3.LUT R2, R3, R2, RZ, 0x3c, !PT ;  /* 0x0000000203029212 */ /* 0x000fc800078e3cff */
[----:B------:R-:W-:-:S05]  /*14750*/  @!P1 LOP3.LUT R3, R3, R2, RZ, 0x3c, !PT ;  /* 0x0000000203039212 */ /* 0x000fca00078e3cff */
[----:B------:R-:W4:Y:S01]  /*14760*/  @!P1 LDG.E.U8 R15, desc[UR22][R2.64] ;  /* 0x00000016020f9981 */ /* 0x000f22000c1e1100 */
[----:B0-----:R-:W-:-:S04]  /*14770*/  SHF.R.U32.HI R14, RZ, 0x6, R18 ;  /* 0x00000006ff0e7819 */ /* 0x001fc80000011612 */
[----:B------:R-:W-:-:S04]  /*14780*/  SGXT.U32 R14, R14, 0x1 ;  /* 0x000000010e0e781a */ /* 0x000fc80000000000 */
[----:B------:R-:W-:-:S04]  /*14790*/  LOP3.LUT R14, R14, 0x10, RZ, 0xfc, !PT ;  /* 0x000000100e0e7812 */ /* 0x000fc800078efcff */
[----:B------:R-:W-:Y:S02]  /*147a0*/  ISETP.GE.AND P0, PT, R14, UR5, PT ;  /* 0x000000050e007c0c */ /* 0x000fe4000bf06270 */
[----:B------:R-:W2:Y:S04]  /*147b0*/  LDL.LU R14, [R1+0xc18] ;  /* 0x000c1800010e7983 */ /* 0x000ea80000300800 */
[----:B----4-:R0:W-:Y:S04]  /*147c0*/  STL [R1+0x134], R15 ;  /* 0x0001340f01007387 */ /* 0x0101e80000100800 */
[----:B0-----:R-:W4:Y:S04]  /*147d0*/  LDL.LU R15, [R1+0xc14] ;  /* 0x000c1400010f7983 */ /* 0x001f280000300800 */
[----:B------:R-:W2:Y:S04]  /*147e0*/  LDL R2, [R1+0x474] ;  /* 0x0004740001027983 */ /* 0x000ea80000100800 */
[----:B------:R-:W2:Y:S01]  /*147f0*/  LDL R3, [R1+0x478] ;  /* 0x0004780001037983 */ /* 0x000ea20000100800 */
[----:B------:R-:W-:-:S02]  /*14800*/  PRMT R13, RZ, 0x7610, R13 ;  /* 0x00007610ff0d7816 */ /* 0x000fc4000000000d */
[----:B--2---:R-:W-:-:S04]  /*14810*/  @!P3 LOP3.LUT R3, R3, R2, RZ, 0x3c, !PT ;  /* 0x000000020303b212 */ /* 0x004fc800078e3cff */
[----:B------:R-:W-:-:S04]  /*14820*/  @!P3 LOP3.LUT R2, R3, R2, RZ, 0x3c, !PT ;  /* 0x000000020302b212 */ /* 0x000fc800078e3cff */
[----:B------:R-:W-:-:S05]  /*14830*/  @!P3 LOP3.LUT R3, R3, R2, RZ, 0x3c, !PT ;  /* 0x000000020303b212 */ /* 0x000fca00078e3cff */
[----:B------:R-:W2:Y:S04]  /*14840*/  @!P3 LDG.E.U8 R13, desc[UR22][R2.64] ;  /* 0x00000016020db981 */ /* 0x000ea8000c1e1100 */
[----:B------:R-:W3:Y:S04]  /*14850*/  LDL R2, [R1+0x47c] ;  /* 0x00047c0001027983 */ /* 0x000ee80000100800 */
[----:B--2---:R0:W-:Y:S04]  /*14860*/  STL [R1+0x7f4], R13 ;  /* 0x0007f40d01007387 */ /* 0x0041e80000100800 */
[----:B------:R-:W3:Y:S01]  /*14870*/  LDL R3, [R1+0x480] ;  /* 0x0004800001037983 */ /* 0x000ee20000100800 */
[----:B------:R-:W-:-:S02]  /*14880*/  PRMT R14, RZ, 0x7610, R14 ;  /* 0x00007610ff0e7816 */ /* 0x000fc4000000000e */
[----:B------:R-:W-:-:S04]  /*14890*/  SHF.R.U32.HI R18, RZ, 0x6, R18 ;  /* 0x00000006ff127819 */ /* 0x000fc80000011612 */
[----:B------:R-:W-:-:S04]  /*148a0*/  SGXT.U32 R18, R18, 0x1 ;  /* 0x000000011212781a */ /* 0x000fc80000000000 */
[----:B------:R-:W-:-:S04]  /*148b0*/  LOP3.LUT R18, R18, 0x12, RZ, 0xfc, !PT ;  /* 0x0000001212127812 */ /* 0x000fc800078efcff */
[----:B------:R-:W-:Y:S02]  /*148c0*/  ISETP.GE.AND P1, PT, R18, UR5, PT ;  /* 0x0000000512007c0c */ /* 0x000fe4000bf26270 */
[----:B------:R-:W0:Y:S01]  /*148d0*/  S2R R18, SR_TID.X ;  /* 0x0000000000127919 */ /* 0x000e220000002100 */
[----:B---3--:R-:W-:-:S04]  /*148e0*/  @!P4 LOP3.LUT R3, R3, R2, RZ, 0x3c, !PT ;  /* 0x000000020303c212 */ /* 0x008fc800078e3cff */
[----:B------:R-:W-:-:S04]  /*148f0*/  @!P4 LOP3.LUT R2, R3, R2, RZ, 0x3c, !PT ;  /* 0x000000020302c212 */ /* 0x000fc800078e3cff */
[----:B------:R-:W-:-:S05]  /*14900*/  @!P4 LOP3.LUT R3, R3, R2, RZ, 0x3c, !PT ;  /* 0x000000020303c212 */ /* 0x000fca00078e3cff */
[----:B------:R1:W2:Y:S01]  /*14910*/  @!P4 LDG.E.U8 R14, desc[UR22][R2.64] ;  /* 0x00000016020ec981 */ /* 0x0002a2000c1e1100 */
[----:B0-----:R-:W-:-:S04]  /*14920*/  SHF.R.U32.HI R13, RZ, 0x6, R18 ;  /* 0x00000006ff0d7819 */ /* 0x001fc80000011612 */
[----:B------:R-:W-:Y:S02]  /*14930*/  SGXT.U32 R13, R13, 0x1 ;  /* 0x000000010d0d781a */ /* 0x000fe40000000000 */
[----:B----4-:R-:W-:Y:S02]  /*14940*/  PRMT R15, RZ, 0x7610, R15 ;  /* 0x00007610ff0f7816 */ /* 0x010fe4000000000f */
[----:B------:R-:W-:Y:S01]  /*14950*/  LOP3.LUT R13, R13, 0x14, RZ, 0xfc, !PT ;  /* 0x000000140d0d7812 */ /* 0x000fe200078efcff */
[----:B-1----:R-:W-:Y:S02]  /*14960*/  @!P0 IMAD.MOV.U32 R2, RZ, RZ, R11 ;  /* 0x000000ffff028224 */ /* 0x002fe400078e000b */
[----:B------:R-:W-:Y:S01]  /*14970*/  @!P0 IMAD.MOV.U32 R3, RZ, RZ, R12 ;  /* 0x000000ffff038224 */ /* 0x000fe200078e000c */
[----:B------:R-:W-:Y:S02]  /*14980*/  ISETP.GE.AND P3, PT, R13, UR5, PT ;  /* 0x000000050d007c0c */ /* 0x000fe4000bf66270 */
[----:B------:R-:W3:Y:S04]  /*14990*/  LDL.LU R13, [R1+0xc10] ;  /* 0x000c1000010d7983 */ /* 0x000ee80000300800 */
[----:B------:R0:W4:Y:S04]  /*149a0*/  @!P0 LDG.E.U8 R15, desc[UR22][R2.64] ;  /* 0x00000016020f8981 */ /* 0x000128000c1e1100 */
[----:B--2---:R1:W-:Y:S04]  /*149b0*/  STL [R1+0x7f0], R14 ;  /* 0x0007f00e01007387 */ /* 0x0043e80000100800 */
[----:B-1----:R-:W2:Y:S04]  /*149c0*/  LDL.LU R14, [R1+0xc0c] ;  /* 0x000c0c00010e7983 */ /* 0x002ea80000300800 */
[----:B------:R-:W0:Y:S04]  /*149d0*/  LDL R2, [R1+0x48c] ;  /* 0x00048c0001027983 */ /* 0x000e280000100800 */
[----:B------:R-:W0:Y:S01]  /*149e0*/  LDL R3, [R1+0x490] ;  /* 0x0004900001037983 */ /* 0x000e220000100800 */
[----:B------:R-:W-:-:S03]  /*149f0*/  SHF.R.U32.HI R18, RZ, 0x6, R18 ;  /* 0x00000006ff127819 */ /* 0x000fc60000011612 */
[----:B------:R-:W3:Y:S01]  /*14a00*/  LDL R11, [R1+0x4a0] ;  /* 0x0004a000010b7983 */ /* 0x000ee20000100800 */
[----:B------:R-:W-:-:S04]  /*14a10*/  SGXT.U32 R18, R18, 0x1 ;  /* 0x000000011212781a */ /* 0x000fc80000000000 */
[----:B------:R-:W-:-:S04]  /*14a20*/  LOP3.LUT R18, R18, 0x16, RZ, 0xfc, !PT ;  /* 0x0000001612127812 */ /* 0x000fc800078efcff */
[----:B------:R-:W-:Y:S02]  /*14a30*/  ISETP.GE.AND P4, PT, R18, UR5, PT ;  /* 0x0000000512007c0c */ /* 0x000fe4000bf86270 */
[----:B------:R-:W1:Y:S01]  /*14a40*/  S2R R18, SR_TID.X ;  /* 0x0000000000127919 */ /* 0x000e620000002100 */
[----:B--2---:R-:W-:Y:S02]  /*14a50*/  PRMT R14, RZ, 0x7610, R14 ;  /* 0x00007610ff0e7816 */ /* 0x004fe4000000000e */
[----:B0-----:R-:W-:-:S04]  /*14a60*/  @!P1 LOP3.LUT R3, R3, R2, RZ, 0x3c, !PT ;  /* 0x0000000203039212 */ /* 0x001fc800078e3cff */
[----:B------:R-:W-:-:S04]  /*14a70*/  @!P1 LOP3.LUT R2, R3, R2, RZ, 0x3c, !PT ;  /* 0x0000000203029212 */ /* 0x000fc800078e3cff */
[----:B------:R-:W-:-:S05]  /*14a80*/  @!P1 LOP3.LUT R3, R3, R2, RZ, 0x3c, !PT ;  /* 0x0000000203039212 */ /* 0x000fca00078e3cff */
[----:B------:R-:W2:Y:S01]  /*14a90*/  @!P1 LDG.E.U8 R14, desc[UR22][R2.64] ;  /* 0x00000016020e9981 */ /* 0x000ea2000c1e1100 */
[----:B-1----:R-:W-:-:S04]  /*14aa0*/  SHF.R.U32.HI R12, RZ, 0x6, R18 ;  /* 0x00000006ff0c7819 */ /* 0x002fc80000011612 */
[----:B------:R-:W-:-:S04]  /*14ab0*/  SGXT.U32 R12, R12, 0x1 ;  /* 0x000000010c0c781a */ /* 0x000fc80000000000 */
[----:B------:R-:W-:-:S04]  /*14ac0*/  LOP3.LUT R12, R12, 0x18, RZ, 0xfc, !PT ;  /* 0x000000180c0c7812 */ /* 0x000fc800078efcff */
[----:B------:R-:W-:Y:S02]  /*14ad0*/  ISETP.GE.AND P0, PT, R12, UR5, PT ;  /* 0x000000050c007c0c */ /* 0x000fe4000bf06270 */
[----:B------:R-:W3:Y:S04]  /*14ae0*/  LDL.LU R12, [R1+0xc08] ;  /* 0x000c0800010c7983 */ /* 0x000ee80000300800 */
[----:B--2---:R0:W-:Y:S04]  /*14af0*/  STL [R1+0x14c], R14 ;  /* 0x00014c0e01007387 */ /* 0x0041e80000100800 */
[----:B0-----:R-:W2:Y:S04]  /*14b00*/  LDL.LU R14, [R1+0xc04] ;  /* 0x000c0400010e7983 */ /* 0x001ea80000300800 */
[----:B------:R-:W2:Y:S04]  /*14b10*/  LDL R2, [R1+0x494] ;  /* 0x0004940001027983 */ /* 0x000ea80000100800 */
[----:B------:R-:W2:Y:S01]  /*14b20*/  LDL R3, [R1+0x498] ;  /* 0x0004980001037983 */ /* 0x000ea20000100800 */
[----:B---3--:R-:W-:-:S02]  /*14b30*/  PRMT R13, RZ, 0x7610, R13 ;  /* 0x00007610ff0d7816 */ /* 0x008fc4000000000d */
[----:B--2---:R-:W-:-:S04]  /*14b40*/  @!P3 LOP3.LUT R3, R3, R2, RZ, 0x3c, !PT ;  /* 0x000000020303b212 */ /* 0x004fc800078e3cff */
[----:B------:R-:W-:-:S04]  /*14b50*/  @!P3 LOP3.LUT R2, R3, R2, RZ, 0x3c, !PT ;  /* 0x000000020302b212 */ /* 0x000fc800078e3cff */
[----:B------:R-:W-:-:S05]  /*14b60*/  @!P3 LOP3.LUT R3, R3, R2, RZ, 0x3c, !PT ;  /* 0x000000020303b212 */ /* 0x000fca00078e3cff */
[----:B------:R-:W2:Y:S04]  /*14b70*/  @!P3 LDG.E.U8 R13, desc[UR22][R2.64] ;  /* 0x00000016020db981 */ /* 0x000ea8000c1e1100 */
[----:B------:R-:W3:Y:S01]  /*14b80*/  LDL R2, [R1+0x1cc] ;  /* 0x0001cc0001027983 */ /* 0x000ee20000100800 */
[----:B------:R-:W-:-:S04]  /*14b90*/  SHF.R.U32.HI R18, RZ, 0x6, R18 ;  /* 0x00000006ff127819 */ /* 0x000fc80000011612 */
[----:B------:R-:W-:-:S04]  /*14ba0*/  SGXT.U32 R18, R18, 0x1 ;  /* 0x000000011212781a */ /* 0x000fc80000000000 */
[----:B------:R-:W-:-:S04]  /*14bb0*/  LOP3.LUT R18, R18, 0x1a, RZ, 0xfc, !PT ;  /* 0x0000001a12127812 */ /* 0x000fc800078efcff */
[----:B------:R-:W-:Y:S02]  /*14bc0*/  ISETP.GE.AND P1, PT, R18, UR5, PT ;  /* 0x0000000512007c0c */ /* 0x000fe4000bf26270 */
[----:B------:R-:W0:Y:S01]  /*14bd0*/  S2R R18, SR_TID.X ;  /* 0x0000000000127919 */ /* 0x000e220000002100 */
[----:B--2---:R0:W-:Y:S04]  /*14be0*/  STL [R1+0x7ec], R13 ;  /* 0x0007ec0d01007387 */ /* 0x0041e80000100800 */
[----:B------:R-:W3:Y:S01]  /*14bf0*/  LDL R3, [R1+0x1d0] ;  /* 0x0001d00001037983 */ /* 0x000ee20000100800 */
[----:B0-----:R-:W-:-:S04]  /*14c00*/  SHF.R.U32.HI R13, RZ, 0x6, R18 ;  /* 0x00000006ff0d7819 */ /* 0x001fc80000011612 */
[----:B------:R-:W-:Y:S02]  /*14c10*/  SGXT.U32 R13, R13, 0x1 ;  /* 0x000000010d0d781a */ /* 0x000fe40000000000 */
[----:B------:R-:W-:Y:S02]  /*14c20*/  PRMT R7, RZ, 0x7610, R7 ;  /* 0x00007610ff077816 */ /* 0x000fe40000000007 */
[----:B------:R-:W-:-:S04]  /*14c30*/  LOP3.LUT R13, R13, 0x1c, RZ, 0xfc, !PT ;  /* 0x0000001c0d0d7812 */ /* 0x000fc800078efcff */
[----:B------:R-:W-:Y:S02]  /*14c40*/  ISETP.GE.AND P3, PT, R13, UR5, PT ;  /* 0x000000050d007c0c */ /* 0x000fe4000bf66270 */
[----:B------:R-:W2:Y:S01]  /*14c50*/  LDL.LU R13, [R1+0xc00] ;  /* 0x000c0000010d7983 */ /* 0x000ea20000300800 */
[----:B---3--:R-:W-:-:S04]  /*14c60*/  @!P4 LOP3.LUT R3, R3, R2, RZ, 0x3c, !PT ;  /* 0x000000020303c212 */ /* 0x008fc800078e3cff */
[----:B------:R-:W-:-:S04]  /*14c70*/  @!P4 LOP3.LUT R2, R3, R2, RZ, 0x3c, !PT ;  /* 0x000000020302c212 */ /* 0x000fc800078e3cff */
[----:B------:R-:W-:-:S05]  /*14c80*/  @!P4 LOP3.LUT R3, R3, R2, RZ, 0x3c, !PT ;  /* 0x000000020303c212 */ /* 0x000fca00078e3cff */
[----:B------:R0:W3:Y:S04]  /*14c90*/  @!P4 LDG.E.U8 R7, desc[UR22][R2.64] ;  /* 0x000000160207c981 */ /* 0x0000e8000c1e1100 */
[----:B------:R-:W2:Y:S01]  /*14ca0*/  LDL R3, [R1+0x49c] ;  /* 0x00049c0001037983 */ /* 0x000ea20000100800 */
[----:B------:R-:W-:Y:S01]  /*14cb0*/  PRMT R14, RZ, 0x7610, R14 ;  /* 0x00007610ff0e7816 */ /* 0x000fe2000000000e */
[----:B0-----:R-:W-:Y:S02]  /*14cc0*/  @!P0 IMAD.MOV.U32 R2, RZ, RZ, R11 ;  /* 0x000000ffff028224 */ /* 0x001fe400078e000b */
[----:B---3--:R0:W-:Y:S01]  /*14cd0*/  STL [R1+0x7e8], R7 ;  /* 0x0007e80701007387 */ /* 0x0081e20000100800 */
[----:B------:R-:W-:-:S03]  /*14ce0*/  PRMT R12, RZ, 0x7610, R12 ;  /* 0x00007610ff0c7816 */ /* 0x000fc6000000000c */
[----:B------:R-:W3:Y:S04]  /*14cf0*/  LDL R11, [R1+0x4c0] ;  /* 0x0004c000010b7983 */ /* 0x000ee80000100800 */
[----:B--2---:R1:W2:Y:S04]  /*14d00*/  @!P0 LDG.E.U8 R14, desc[UR22][R2.64] ;  /* 0x00000016020e8981 */ /* 0x0042a8000c1e1100 */
[----:B0-----:R-:W2:Y:S04]  /*14d10*/  LDL R7, [R1+0x4b8] ;  /* 0x0004b80001077983 */ /* 0x001ea80000100800 */
[----:B------:R-:W1:Y:S04]  /*14d20*/  LDL R2, [R1+0x4a4] ;  /* 0x0004a40001027983 */ /* 0x000e680000100800 */
[----:B------:R-:W1:Y:S02]  /*14d30*/  LDL R3, [R1+0x4a8] ;  /* 0x0004a80001037983 */ /* 0x000e640000100800 */
[----:B-1----:R-:W-:-:S04]  /*14d40*/  @!P1 LOP3.LUT R3, R3, R2, RZ, 0x3c, !PT ;  /* 0x0000000203039212 */ /* 0x002fc800078e3cff */
[----:B------:R-:W-:-:S04]  /*14d50*/  @!P1 LOP3.LUT R2, R3, R2, RZ, 0x3c, !PT ;  /* 0x0000000203029212 */ /* 0x000fc800078e3cff */
[----:B------:R-:W-:-:S05]  /*14d60*/  @!P1 LOP3.LUT R3, R3, R2, RZ, 0x3c, !PT ;  /* 0x0000000203039212 */ /* 0x000fca00078e3cff */
[----:B------:R-:W2:Y:S04]  /*14d70*/  @!P1 LDG.E.U8 R12, desc[UR22][R2.64] ;  /* 0x00000016020c9981 */ /* 0x000ea8000c1e1100 */
[----:B------:R-:W3:Y:S04]  /*14d80*/  LDL R2, [R1+0x4ac] ;  /* 0x0004ac0001027983 */ /* 0x000ee80000100800 */
[----:B--2---:R0:W-:Y:S04]  /*14d90*/  STL [R1+0x164], R12 ;  /* 0x0001640c01007387 */ /* 0x0041e80000100800 */
[----:B------:R-:W3:Y:S01]  /*14da0*/  LDL R3, [R1+0x4b0] ;  /* 0x0004b00001037983 */ /* 0x000ee20000100800 */
[----:B------:R-:W-:-:S02]  /*14db0*/  PRMT R13, RZ, 0x7610, R13 ;  /* 0x00007610ff0d7816 */ /* 0x000fc4000000000d */
[----:B------:R-:W-:-:S04]  /*14dc0*/  LEA.HI R18, R18, 0x1e, RZ, 0x1a ;  /* 0x0000001e12127811 */ /* 0x000fc800078fd0ff */
[----:B------:R-:W-:Y:S02]  /*14dd0*/  ISETP.GE.AND P4, PT, R18, UR5, PT ;  /* 0x0000000512007c0c */ /* 0x000fe4000bf86270 */
[----:B------:R-:W1:Y:S02]  /*14de0*/  S2R R18, SR_TID.X ;  /* 0x0000000000127919 */ /* 0x000e640000002100 */
[----:B-1----:R-:W-:Y:S02]  /*14df0*/  SHF.R.U32.HI R18, RZ, 0x6, R18 ;  /* 0x00000006ff127819 */ /* 0x002fe40000011612 */
[----:B---3--:R-:W-:-:S04]  /*14e00*/  @!P3 LOP3.LUT R3, R3, R2, RZ, 0x3c, !PT ;  /* 0x000000020303b212 */ /* 0x008fc800078e3cff */
[----:B------:R-:W-:-:S04]  /*14e10*/  @!P3 LOP3.LUT R2, R3, R2, RZ, 0x3c, !PT ;  /* 0x000000020302b212 */ /* 0x000fc800078e3cff */
[----:B------:R-:W-:-:S05]  /*14e20*/  @!P3 LOP3.LUT R3, R3, R2, RZ, 0x3c, !PT ;  /* 0x000000020303b212 */ /* 0x000fca00078e3cff */
[----:B------:R-:W2:Y:S01]  /*14e30*/  @!P3 LDG.E.U8 R13, desc[UR22][R2.64] ;  /* 0x00000016020db981 */ /* 0x000ea2000c1e1100 */
[----:B------:R-:W-:-:S04]  /*14e40*/  SGXT.U32 R18, R18, 0x1 ;  /* 0x000000011212781a */ /* 0x000fc80000000000 */
[----:B------:R-:W-:-:S04]  /*14e50*/  LOP3.LUT R18, R18, 0x20, RZ, 0xfc, !PT ;  /* 0x0000002012127812 */ /* 0x000fc800078efcff */
[----:B------:R-:W-:Y:S02]  /*14e60*/  ISETP.GE.AND P0, PT, R18, UR5, PT ;  /* 0x0000000512007c0c */ /* 0x000fe4000bf06270 */
[----:B------:R-:W0:Y:S02]  /*14e70*/  S2R R18, SR_TID.X ;  /* 0x0000000000127919 */ /* 0x000e240000002100 */
[----:B0-----:R-:W-:-:S04]  /*14e80*/  SHF.R.U32.HI R12, RZ, 0x6, R18 ;  /* 0x00000006ff0c7819 */ /* 0x001fc80000011612 */
[----:B------:R-:W-:-:S04]  /*14e90*/  SGXT.U32 R12, R12, 0x1 ;  /* 0x000000010c0c781a */ /* 0x000fc80000000000 */
[----:B------:R-:W-:-:S04]  /*14ea0*/  LOP3.LUT R12, R12, 0x22, RZ, 0xfc, !PT ;  /* 0x000000220c0c7812 */ /* 0x000fc800078efcff */
[----:B------:R-:W-:Y:S02]  /*14eb0*/  ISETP.GE.AND P1, PT, R12, UR5, PT ;  /* 0x000000050c007c0c */ /* 0x000fe4000bf26270 */
[----:B------:R-:W3:Y:S04]  /*14ec0*/  LDL.LU R12, [R1+0xbfc] ;  /* 0x000bfc00010c7983 */ /* 0x000ee80000300800 */
        /* <DEDUP_REMOVED lines=8> */
[----:B------:R-:W-:-:S05]  /*14f50*/  @!P4 IMAD.MOV.U32 R2, RZ, RZ, R7 ;  /* 0x000000ffff02c224 */ /* 0x000fca00078e0007 */
[----:B--2---:R0:W2:Y:S04]  /*14f60*/  @!P4 LDG.E.U8 R9, desc[UR22][R2.64] ;  /* 0x000000160209c981 */ /* 0x0040a8000c1e1100 */
[----:B------:R-:W3:Y:S01]  /*14f70*/  LDL R3, [R1+0x4bc] ;  /* 0x0004bc0001037983 */ /* 0x000ee20000100800 */
[----:B------:R-:W-:Y:S01]  /*14f80*/  PRMT R13, RZ, 0x7610, R13 ;  /* 0x00007610ff0d7816 */ /* 0x000fe2000000000d */
[----:B0-----:R-:W-:Y:S02]  /*14f90*/  @!P0 IMAD.MOV.U32 R2, RZ, RZ, R11 ;  /* 0x000000ffff028224 */ /* 0x001fe400078e000b */
[----:B--2---:R0:W-:Y:S04]  /*14fa0*/  STL [R1+0x7d8], R9 ;  /* 0x0007d80901007387 */ /* 0x0041e80000100800 */
[----:B---3--:R1:W2:Y:S01]  /*14fb0*/  @!P0 LDG.E.U8 R13, desc[UR22][R2.64] ;  /* 0x00000016020d8981 */ /* 0x0082a2000c1e1100 */
[----:B------:R-:W-:-:S02]  /*14fc0*/  PRMT R12, RZ, 0x7610, R12 ;  /* 0x00007610ff0c7816 */ /* 0x000fc4000000000c */
[--C-:B------:R-:W-:Y:S01]  /*14fd0*/  SHF.R.U32.HI R7, RZ, 0x6, R18.reuse ;  /* 0x00000006ff077819 */ /* 0x100fe20000011612 */
[----:B0-----:R-:W3:Y:S04]  /*14fe0*/  LDL R9, [R1+0x4ec] ;  /* 0x0004ec0001097983 */ /* 0x001ee80000100800 */
[----:B------:R-:W1:Y:S04]  /*14ff0*/  LDL R2, [R1+0x4c4] ;  /* 0x0004c40001027983 */ /* 0x000e680000100800 */
[----:B------:R-:W1:Y:S01]  /*15000*/  LDL R3, [R1+0x4c8] ;  /* 0x0004c80001037983 */ /* 0x000e620000100800 */
[----:B------:R-:W-:-:S02]  /*15010*/  SHF.R.U32.HI R11, RZ, 0x6, R18 ;  /* 0x00000006ff0b7819 */ /* 0x000fc40000011612 */
[----:B-1----:R-:W-:-:S04]  /*15020*/  @!P1 LOP3.LUT R3, R3, R2, RZ, 0x3c, !PT ;  /* 0x0000000203039212 */ /* 0x002fc800078e3cff */
[----:B------:R-:W-:-:S04]  /*15030*/  @!P1 LOP3.LUT R2, R3, R2, RZ, 0x3c, !PT ;  /* 0x0000000203029212 */ /* 0x000fc800078e3cff */
[----:B------:R-:W-:-:S05]  /*15040*/  @!P1 LOP3.LUT R3, R3, R2, RZ, 0x3c, !PT ;  /* 0x0000000203039212 */ /* 0x000fca00078e3cff */
[----:B------:R-:W2:Y:S01]  /*15050*/  @!P1 LDG.E.U8 R12, desc[UR22][R2.64] ;  /* 0x00000016020c9981 */ /* 0x000ea2000c1e1100 */
[----:B------:R-:W-:Y:S02]  /*15060*/  SGXT.U32 R7, R7, 0x1 ;  /* 0x000000010707781a */ /* 0x000fe40000000000 */
[----:B------:R-:W-:Y:S02]  /*15070*/  SGXT.U32 R11, R11, 0x1 ;  /* 0x000000010b0b781a */ /* 0x000fe40000000000 */
[----:B------:R-:W-:Y:S02]  /*15080*/  LOP3.LUT R7, R7, 0x26, RZ, 0xfc, !PT ;  /* 0x0000002607077812 */ /* 0x000fe400078efcff */
[----:B------:R-:W-:Y:S02]  /*15090*/  LOP3.LUT R11, R11, 0x28, RZ, 0xfc, !PT ;  /* 0x000000280b0b7812 */ /* 0x000fe400078efcff */
[----:B------:R-:W-:Y:S02]  /*150a0*/  ISETP.GE.AND P4, PT, R7, UR5, PT ;  /* 0x0000000507007c0c */ /* 0x000fe4000bf86270 */
[----:B------:R-:W3:Y:S01]  /*150b0*/  LDL R7, [R1+0x4f0] ;  /* 0x0004f00001077983 */ /* 0x000ee20000100800 */
[----:B------:R-:W-:-:S03]  /*150c0*/  ISETP.GE.AND P0, PT, R11, UR5, PT ;  /* 0x000000050b007c0c */ /* 0x000fc6000bf06270 */
[----:B------:R-:W3:Y:S04]  /*150d0*/  LDL.LU R11, [R1+0xbf4] ;  /* 0x000bf400010b7983 */ /* 0x000ee80000300800 */
[----:B--2---:R0:W-:Y:S04]  /*150e0*/  STL [R1+0x178], R12 ;  /* 0x0001780c01007387 */ /* 0x0041e80000100800 */
[----:B0-----:R-:W2:Y:S04]  /*150f0*/  LDL.LU R12, [R1+0xbf0] ;  /* 0x000bf000010c7983 */ /* 0x001ea80000300800 */
[----:B------:R-:W2:Y:S04]  /*15100*/  LDL R2, [R1+0x4e4] ;  /* 0x0004e40001027983 */ /* 0x000ea80000100800 */
[----:B------:R-:W2:Y:S01]  /*15110*/  LDL R3, [R1+0x4e8] ;  /* 0x0004e80001037983 */ /* 0x000ea20000100800 */
[----:B------:R-:W-:-:S02]  /*15120*/  PRMT R10, RZ, 0x7610, R10 ;  /* 0x00007610ff0a7816 */ /* 0x000fc4000000000a */
[----:B--2---:R-:W-:-:S04]  /*15130*/  @!P3 LOP3.LUT R3, R3, R2, RZ, 0x3c, !PT ;  /* 0x000000020303b212 */ /* 0x004fc800078e3cff */
[----:B------:R-:W-:-:S04]  /*15140*/  @!P3 LOP3.LUT R2, R3, R2, RZ, 0x3c, !PT ;  /* 0x000000020302b212 */ /* 0x000fc800078e3cff */
[----:B------:R-:W-:-:S05]  /*15150*/  @!P3 LOP3.LUT R3, R3, R2, RZ, 0x3c, !PT ;  /* 0x000000020303b212 */ /* 0x000fca00078e3cff */
[----:B------:R-:W2:Y:S04]  /*15160*/  @!P3 LDG.E.U8 R10, desc[UR22][R2.64] ;  /* 0x00000016020ab981 */ /* 0x000ea8000c1e1100 */
[----:B------:R-:W4:Y:S04]  /*15170*/  LDL R2, [R1+0x1dc] ;  /* 0x0001dc0001027983 */ /* 0x000f280000100800 */
[----:B--2---:R0:W-:Y:S04]  /*15180*/  STL [R1+0x7c8], R10 ;  /* 0x0007c80a01007387 */ /* 0x0041e80000100800 */
[----:B------:R-:W4:Y:S01]  /*15190*/  LDL R3, [R1+0x1e0] ;  /* 0x0001e00001037983 */ /* 0x000f220000100800 */
[----:B---3--:R-:W-:-:S02]  /*151a0*/  PRMT R11, RZ, 0x7610, R11 ;  /* 0x00007610ff0b7816 */ /* 0x008fc4000000000b */
[----:B------:R-:W-:-:S04]  /*151b0*/  SHF.R.U32.HI R18, RZ, 0x6, R18 ;  /* 0x00000006ff127819 */ /* 0x000fc80000011612 */
[----:B------:R-:W-:-:S04]  /*151c0*/  SGXT.U32 R18, R18, 0x1 ;  /* 0x000000011212781a */ /* 0x000fc80000000000 */
[----:B------:R-:W-:-:S04]  /*151d0*/  LOP3.LUT R18, R18, 0x2a, RZ, 0xfc, !PT ;  /* 0x0000002a12127812 */ /* 0x000fc800078efcff */
[----:B------:R-:W-:Y:S02]  /*151e0*/  ISETP.GE.AND P1, PT, R18, UR5, PT ;  /* 0x0000000512007c0c */ /* 0x000fe4000bf26270 */
[----:B------:R-:W0:Y:S01]  /*151f0*/  S2R R18, SR_TID.X ;  /* 0x0000000000127919 */ /* 0x000e220000002100 */
[----:B----4-:R-:W-:-:S04]  /*15200*/  @!P4 LOP3.LUT R3, R3, R2, RZ, 0x3c, !PT ;  /* 0x000000020303c212 */ /* 0x010fc800078e3cff */
[----:B------:R-:W-:-:S04]  /*15210*/  @!P4 LOP3.LUT R2, R3, R2, RZ, 0x3c, !PT ;  /* 0x000000020302c212 */ /* 0x000fc800078e3cff */
[----:B------:R-:W-:-:S05]  /*15220*/  @!P4 LOP3.LUT R3, R3, R2, RZ, 0x3c, !PT ;  /* 0x000000020303c212 */ /* 0x000fca00078e3cff */
[----:B------:R1:W2:Y:S01]  /*15230*/  @!P4 LDG.E.U8 R11, desc[UR22][R2.64] ;  /* 0x00000016020bc981 */ /* 0x0002a2000c1e1100 */
[----:B0-----:R-:W-:-:S04]  /*15240*/  SHF.R.U32.HI R10, RZ, 0x6, R18 ;  /* 0x00000006ff0a7819 */ /* 0x001fc80000011612 */
[----:B------:R-:W-:Y:S02]  /*15250*/  SGXT.U32 R10, R10, 0x1 ;  /* 0x000000010a0a781a */ /* 0x000fe40000000000 */
[----:B------:R-:W-:Y:S02]  /*15260*/  PRMT R12, RZ, 0x7610, R12 ;  /* 0x00007610ff0c7816 */ /* 0x000fe4000000000c */
        /* <DEDUP_REMOVED lines=10> */
[----:B------:R-:W-:-:S03]  /*15310*/  LEA.HI R18, R18, 0x2e, RZ, 0x1a ;  /* 0x0000002e12127811 */ /* 0x000fc600078fd0ff */
[----:B------:R-:W3:Y:S01]  /*15320*/  LDL R7, [R1+0x7e4] ;  /* 0x0007e40001077983 */ /* 0x000ee20000100800 */
        /* <DEDUP_REMOVED lines=61> */
[----:B------:R-:W1:Y:S01]  /*15700*/  S2R R18, SR_TID.X ;  /* 0x0000000000127919 */ /* 0x000e620000002100 */
[----:B---3--:R-:W-:-:S04]  /*15710*/  @!P3 LOP3.LUT R3, R3, R2, RZ, 0x3c, !PT ;  /* 0x000000020303b212 */ /* 0x008fc800078e3cff */
[----:B------:R-:W-:-:S04]  /*15720*/  @!P3 LOP3.LUT R2, R3, R2, RZ, 0x3c, !PT ;  /* 0x000000020302b212 */ /* 0x000fc800078e3cff */
[----:B------:R-:W-:-:S05]  /*15730*/  @!P3 LOP3.LUT R3, R3, R2, RZ, 0x3c, !PT ;  /* 0x000000020303b212 */ /* 0x000fca00078e3cff */
[----:B------:R-:W2:Y:S01]  /*15740*/  @!P3 LDG.E.U8 R10, desc[UR22][R2.64] ;  /* 0x00000016020ab981 */ /* 0x000ea2000c1e1100 */
[----:B-1----:R-:W-:-:S04]  /*15750*/  SHF.R.U32.HI R18, RZ, 0x6, R18 ;  /* 0x00000006ff127819 */ /* 0x002fc80000011612 */
        /* <DEDUP_REMOVED lines=20> */
[----:B------:R-:W-:Y:S01]  /*158a0*/  LEA.HI R6, R18, 0x3e, RZ, 0x1a ;  /* 0x0000003e12067811 */ /* 0x000fe200078fd0ff */
[----:B0-----:R-:W-:Y:S01]  /*158b0*/  @!P0 IMAD.MOV.U32 R2, RZ, RZ, R7 ;  /* 0x000000ffff028224 */ /* 0x001fe200078e0007 */
[----:B------:R-:W-:Y:S01]  /*158c0*/  PRMT R10, RZ, 0x7610, R10 ;  /* 0x00007610ff0a7816 */ /* 0x000fe2000000000a */
[----:B------:R-:W4:Y:S01]  /*158d0*/  LDL R18, [R1+0x7c0] ;  /* 0x0007c00001127983 */ /* 0x000f220000100800 */
[----:B------:R-:W-:-:S03]  /*158e0*/  ISETP.GE.AND P4, PT, R6, UR5, PT ;  /* 0x0000000506007c0c */ /* 0x000fc6000bf86270 */
[----:B------:R-:W4:Y:S04]  /*158f0*/  LDL R6, [R1+0x7c4] ;  /* 0x0007c40001067983 */ /* 0x000f280000100800 */
[----:B--2---:R0:W-:Y:S04]  /*15900*/  STL [R1+0x1e4], R8 ;  /* 0x0001e40801007387 */ /* 0x0041e80000100800 */
[----:B---3--:R1:W2:Y:S04]  /*15910*/  @!P0 LDG.E.U8 R10, desc[UR22][R2.64] ;  /* 0x00000016020a8981 */ /* 0x0082a8000c1e1100 */
[----:B------:R-:W1:Y:S04]  /*15920*/  LDL R2, [R1+0x51c] ;  /* 0x00051c0001027983 */ /* 0x000e680000100800 */
[----:B------:R-:W1:Y:S01]  /*15930*/  LDL R3, [R1+0x520] ;  /* 0x0005200001037983 */ /* 0x000e620000100800 */
[----:B------:R-:W-:Y:S01]  /*15940*/  PRMT R9, RZ, 0x7610, R9 ;  /* 0x00007610ff097816 */ /* 0x000fe20000000009 */
[----:B0-----:R-:W0:Y:S01]  /*15950*/  S2R R8, SR_TID.X ;  /* 0x0000000000087919 */ /* 0x001e220000002100 */
[----:B-1----:R-:W-:-:S04]  /*15960*/  @!P1 LOP3.LUT R3, R3, R2, RZ, 0x3c, !PT ;  /* 0x0000000203039212 */ /* 0x002fc800078e3cff */
[----:B------:R-:W-:-:S04]  /*15970*/  @!P1 LOP3.LUT R2, R3, R2, RZ, 0x3c, !PT ;  /* 0x0000000203029212 */ /* 0x000fc800078e3cff */
[----:B------:R-:W-:-:S05]  /*15980*/  @!P1 LOP3.LUT R3, R3, R2, RZ, 0x3c, !PT ;  /* 0x0000000203039212 */ /* 0x000fca00078e3cff */
[----:B------:R-:W3:Y:S01]  /*15990*/  @!P1 LDG.E.U8 R9, desc[UR22][R2.64] ;  /* 0x0000001602099981 */ /* 0x000ee2000c1e1100 */
[----:B0-----:R-:W-:-:S04]  /*159a0*/  SHF.R.U32.HI R8, RZ, 0x6, R8 ;  /* 0x00000006ff087819 */ /* 0x001fc80000011608 */
[----:B------:R-:W-:-:S04]  /*159b0*/  SGXT.U32 R8, R8, 0x1 ;  /* 0x000000010808781a */ /* 0x000fc80000000000 */
[----:B------:R-:W-:-:S04]  /*159c0*/  LOP3.LUT R8, R8, 0x40, RZ, 0xfc, !PT ;  /* 0x0000004008087812 */ /* 0x000fc800078efcff */
[----:B------:R-:W-:Y:S02]  /*159d0*/  ISETP.GE.AND P0, PT, R8, UR5, PT ;  /* 0x0000000508007c0c */ /* 0x000fe4000bf06270 */
[----:B------:R-:W2:Y:S04]  /*159e0*/  LDL.LU R8, [R1+0xbd0] ;  /* 0x000bd00001087983 */ /* 0x000ea80000300800 */
[----:B---3--:R0:W-:Y:S04]  /*159f0*/  STL [R1+0x188], R9 ;  /* 0x0001880901007387 */ /* 0x0081e80000100800 */
[----:B0-----:R-:W3:Y:S04]  /*15a00*/  LDL.LU R9, [R1+0xbcc] ;  /* 0x000bcc0001097983 */ /* 0x001ee80000300800 */
        /* <DEDUP_REMOVED lines=8> */
[----:B--2---:R-:W-:Y:S04]  /*15a90*/  STL [R1+0x1d8], R19 ;  /* 0x0001d81301007387 */ /* 0x004fe80000100800 */
[----:B------:R-:W3:Y:S01]  /*15aa0*/  LDL R3, [R1+0x530] ;  /* 0x0005300001037983 */ /* 0x000ee20000100800 */
[----:B------:R-:W-:Y:S01]  /*15ab0*/  PRMT R8, RZ, 0x7610, R8 ;  /* 0x00007610ff087816 */ /* 0x000fe20000000008 */
[----:B------:R-:W0:Y:S02]  /*15ac0*/  S2R R7, SR_TID.X ;  /* 0x0000000000077919 */ /* 0x000e240000002100 */
[----:B0-----:R-:W-:-:S04]  /*15ad0*/  SHF.R.U32.HI R7, RZ, 0x6, R7 ;  /* 0x00000006ff077819 */ /* 0x001fc80000011607 */
[----:B------:R-:W-:Y:S02]  /*15ae0*/  SGXT.U32 R7, R7, 0x1 ;  /* 0x000000010707781a */ /* 0x000fe40000000000 */
[----:B---3--:R-:W-:-:S04]  /*15af0*/  @!P4 LOP3.LUT R3, R3, R2, RZ, 0x3c, !PT ;  /* 0x000000020303c212 */ /* 0x008fc800078e3cff */
[----:B------:R-:W-:-:S04]  /*15b00*/  @!P4 LOP3.LUT R2, R3, R2, RZ, 0x3c, !PT ;  /* 0x000000020302c212 */ /* 0x000fc800078e3cff */
[----:B------:R-:W-:-:S05]  /*15b10*/  @!P4 LOP3.LUT R3, R3, R2, RZ, 0x3c, !PT ;  /* 0x000000020303c212 */ /* 0x000fca00078e3cff */
[----:B------:R4:W2:Y:S01]  /*15b20*/  @!P4 LDG.E.U8 R8, desc[UR22][R2.64] ;  /* 0x000000160208c981 */ /* 0x0008a2000c1e1100 */
[----:B------:R-:W-:-:S04]  /*15b30*/  LOP3.LUT R7, R7, 0x42, RZ, 0xfc, !PT ;  /* 0x0000004207077812 */ /* 0x000fc800078efcff */
[----:B------:R-:W-:Y:S02]  /*15b40*/  ISETP.GE.AND P1, PT, R7, UR5, PT ;  /* 0x0000000507007c0c */ /* 0x000fe4000bf26270 */
[----:B------:R-:W0:Y:S01]  /*15b50*/  S2R R7, SR_TID.X ;  /* 0x0000000000077919 */ /* 0x000e220000002100 */
[----:B------:R-:W-:Y:S01]  /*15b60*/  PRMT R9, RZ, 0x7610, R9 ;  /* 0x00007610ff097816 */ /* 0x000fe20000000009 */
[----:B----4-:R-:W-:Y:S02]  /*15b70*/  @!P0 IMAD.MOV.U32 R2, RZ, RZ, R6 ;  /* 0x000000ffff028224 */ /* 0x010fe400078e0006 */
[----:B------:R-:W-:-:S05]  /*15b80*/  @!P0 IMAD.MOV.U32 R3, RZ, RZ, R18 ;  /* 0x000000ffff038224 */ /* 0x000fca00078e0012 */
[----:B------:R1:W3:Y:S01]  /*15b90*/  @!P0 LDG.E.U8 R9, desc[UR22][R2.64] ;  /* 0x0000001602098981 */ /* 0x0002e2000c1e1100 */
[----:B0-----:R-:W-:-:S04]  /*15ba0*/  SHF.R.U32.HI R7, RZ, 0x6, R7 ;  /* 0x00000006ff077819 */ /* 0x001fc80000011607 */
[----:B------:R-:W-:-:S04]  /*15bb0*/  SGXT.U32 R7, R7, 0x1 ;  /* 0x000000010707781a */ /* 0x000fc80000000000 */
[----:B------:R-:W-:-:S04]  /*15bc0*/  LOP3.LUT R7, R7, 0x44, RZ, 0xfc, !PT ;  /* 0x0000004407077812 */ /* 0x000fc800078efcff */
[----:B------:R-:W-:Y:S02]  /*15bd0*/  ISETP.GE.AND P3, PT, R7, UR5, PT ;  /* 0x0000000507007c0c */ /* 0x000fe4000bf66270 */
[----:B------:R-:W4:Y:S04]  /*15be0*/  LDL.LU R7, [R1+0xbc8] ;  /* 0x000bc80001077983 */ /* 0x000f280000300800 */
[----:B--2---:R0:W-:Y:S04]  /*15bf0*/  STL [R1+0x1d4], R8 ;  /* 0x0001d40801007387 */ /* 0x0041e80000100800 */
[----:B0-----:R-:W2:Y:S04]  /*15c00*/  LDL.LU R8, [R1+0xbc4] ;  /* 0x000bc40001087983 */ /* 0x001ea80000300800 */
[----:B------:R-:W1:Y:S04]  /*15c10*/  LDL R2, [R1+0x534] ;  /* 0x0005340001027983 */ /* 0x000e680000100800 */
[----:B------:R-:W1:Y:S01]  /*15c20*/  LDL R3, [R1+0x538] ;  /* 0x0005380001037983 */ /* 0x000e620000100800 */
[----:B------:R-:W0:Y:S01]  /*15c30*/  S2R R19, SR_TID.X ;  /* 0x0000000000137919 */ /* 0x000e220000002100 */
[----:B------:R-:W0:Y:S01]  /*15c40*/  S2R R18, SR_TID.X ;  /* 0x0000000000127919 */ /* 0x000e220000002100 */
[----:B--2---:R-:W-:-:S02]  /*15c50*/  PRMT R8, RZ, 0x7610, R8 ;  /* 0x00007610ff087816 */ /* 0x004fc40000000008 */
[----:B-1----:R-:W-:-:S04]  /*15c60*/  @!P1 LOP3.LUT R3, R3, R2, RZ, 0x3c, !PT ;  /* 0x0000000203039212 */ /* 0x002fc800078e3cff */
[----:B------:R-:W-:-:S04]  /*15c70*/  @!P1 LOP3.LUT R2, R3, R2, RZ, 0x3c, !PT ;  /* 0x0000000203029212 */ /* 0x000fc800078e3cff */
[----:B------:R-:W-:-:S05]  /*15c80*/  @!P1 LOP3.LUT R3, R3, R2, RZ, 0x3c, !PT ;  /* 0x0000000203039212 */ /* 0x000fca00078e3cff */
[----:B------:R-:W2:Y:S01]  /*15c90*/  @!P1 LDG.E.U8 R8, desc[UR22][R2.64] ;  /* 0x0000001602089981 */ /* 0x000ea2000c1e1100 */
[----:B0-----:R-:W-:Y:S02]  /*15ca0*/  SHF.R.U32.HI R19, RZ, 0x6, R19 ;  /* 0x00000006ff137819 */ /* 0x001fe40000011613 */
[----:B------:R-:W-:Y:S02]  /*15cb0*/  SHF.R.U32.HI R6, RZ, 0x6, R18 ;  /* 0x00000006ff067819 */ /* 0x000fe40000011612 */
[----:B------:R-:W-:Y:S02]  /*15cc0*/  SGXT.U32 R19, R19, 0x1 ;  /* 0x000000011313781a */ /* 0x000fe40000000000 */
[----:B------:R-:W-:Y:S02]  /*15cd0*/  SGXT.U32 R6, R6, 0x1 ;  /* 0x000000010606781a */ /* 0x000fe40000000000 */
[----:B------:R-:W-:Y:S02]  /*15ce0*/  LOP3.LUT R19, R19, 0x46, RZ, 0xfc, !PT ;  /* 0x0000004613137812 */ /* 0x000fe400078efcff */
[----:B------:R-:W-:-:S02]  /*15cf0*/  LOP3.LUT R6, R6, 0x48, RZ, 0xfc, !PT ;  /* 0x0000004806067812 */ /* 0x000fc400078efcff */
        /* <DEDUP_REMOVED lines=8> */
[----:B----4-:R-:W-:-:S02]  /*15d80*/  PRMT R7, RZ, 0x7610, R7 ;  /* 0x00007610ff077816 */ /* 0x010fc40000000007 */
[----:B--2---:R-:W-:-:S04]  /*15d90*/  @!P3 LOP3.LUT R3, R3, R2, RZ, 0x3c, !PT ;  /* 0x000000020303b212 */ /* 0x004fc800078e3cff */
[----:B------:R-:W-:-:S04]  /*15da0*/  @!P3 LOP3.LUT R2, R3, R2, RZ, 0x3c, !PT ;  /* 0x000000020302b212 */ /* 0x000fc800078e3cff */
[----:B------:R-:W-:-:S05]  /*15db0*/  @!P3 LOP3.LUT R3, R3, R2, RZ, 0x3c, !PT ;  /* 0x000000020303b212 */ /* 0x000fca00078e3cff */
[----:B------:R-:W2:Y:S04]  /*15dc0*/  @!P3 LDG.E.U8 R7, desc[UR22][R2.64] ;  /* 0x000000160207b981 */ /* 0x000ea8000c1e1100 */
[----:B------:R-:W4:Y:S01]  /*15dd0*/  LDL R2, [R1+0x1f4] ;  /* 0x0001f40001027983 */ /* 0x000f220000100800 */
[----:B------:R-:W-:-:S04]  /*15de0*/  SHF.R.U32.HI R18, RZ, 0x6, R18 ;  /* 0x00000006ff127819 */ /* 0x000fc80000011612 */
[----:B------:R-:W-:-:S04]  /*15df0*/  SGXT.U32 R18, R18, 0x1 ;  /* 0x000000011212781a */ /* 0x000fc80000000000 */
[----:B------:R-:W-:-:S04]  /*15e00*/  LOP3.LUT R18, R18, 0x4a, RZ, 0xfc, !PT ;  /* 0x0000004a12127812 */ /* 0x000fc800078efcff */
[----:B------:R-:W-:Y:S02]  /*15e10*/  ISETP.GE.AND P1, PT, R18, UR5, PT ;  /* 0x0000000512007c0c */ /* 0x000fe4000bf26270 */
[----:B------:R-:W0:Y:S01]  /*15e20*/  S2R R18, SR_TID.X ;  /* 0x0000000000127919 */ /* 0x000e220000002100 */
[----:B--2---:R0:W-:Y:S04]  /*15e30*/  STL [R1+0x1c8], R7 ;  /* 0x0001c80701007387 */ /* 0x0041e80000100800 */
[----:B------:R-:W4:Y:S01]  /*15e40*/  LDL R3, [R1+0x1f8] ;  /* 0x0001f80001037983 */ /* 0x000f220000100800 */
[----:B0-----:R-:W-:-:S04]  /*15e50*/  SHF.R.U32.HI R7, RZ, 0x6, R18 ;  /* 0x00000006ff077819 */ /* 0x001fc80000011612 */
[----:B------:R-:W-:Y:S02]  /*15e60*/  SGXT.U32 R7, R7, 0x1 ;  /* 0x000000010707781a */ /* 0x000fe40000000000 */
[----:B------:R-:W-:Y:S02]  /*15e70*/  PRMT R4, RZ, 0x7610, R4 ;  /* 0x00007610ff047816 */ /* 0x000fe40000000004 */
[----:B------:R-:W-:-:S04]  /*15e80*/  LOP3.LUT R7, R7, 0x4c, RZ, 0xfc, !PT ;  /* 0x0000004c07077812 */ /* 0x000fc800078efcff */
[----:B------:R-:W-:Y:S02]  /*15e90*/  ISETP.GE.AND P3, PT, R7, UR5, PT ;  /* 0x0000000507007c0c */ /* 0x000fe4000bf66270 */
[----:B------:R-:W2:Y:S01]  /*15ea0*/  LDL.LU R7, [R1+0xbb8] ;  /* 0x000bb80001077983 */ /* 0x000ea20000300800 */
[----:B----4-:R-:W-:-:S04]  /*15eb0*/  @!P4 LOP3.LUT R3, R3, R2, RZ, 0x3c, !PT ;  /* 0x000000020303c212 */ /* 0x010fc800078e3cff */
[----:B------:R-:W-:-:S04]  /*15ec0*/  @!P4 LOP3.LUT R2, R3, R2, RZ, 0x3c, !PT ;  /* 0x000000020302c212 */ /* 0x000fc800078e3cff */
[----:B------:R-:W-:-:S05]  /*15ed0*/  @!P4 LOP3.LUT R3, R3, R2, RZ, 0x3c, !PT ;  /* 0x000000020303c212 */ /* 0x000fca00078e3cff */
[----:B------:R3:W4:Y:S04]  /*15ee0*/  @!P4 LDG.E.U8 R4, desc[UR22][R2.64] ;  /* 0x000000160204c981 */ /* 0x000728000c1e1100 */
[----:B------:R-:W2:Y:S01]  /*15ef0*/  LDL R3, [R1+0x7b0] ;  /* 0x0007b00001037983 */ /* 0x000ea20000100800 */
[----:B------:R-:W-:Y:S01]  /*15f00*/  PRMT R8, RZ, 0x7610, R8 ;  /* 0x00007610ff087816 */ /* 0x000fe20000000008 */
[----:B---3--:R-:W-:Y:S02]  /*15f10*/  @!P0 IMAD.MOV.U32 R2, RZ, RZ, R19 ;  /* 0x000000ffff028224 */ /* 0x008fe400078e0013 */
[----:B----4-:R0:W-:Y:S01]  /*15f20*/  STL [R1+0x1c4], R4 ;  /* 0x0001c40401007387 */ /* 0x0101e20000100800 */
[----:B------:R-:W-:-:S03]  /*15f30*/  PRMT R6, RZ, 0x7610, R6 ;  /* 0x00007610ff067816 */ /* 0x000fc60000000006 */
[----:B------:R-:W3:Y:S04]  /*15f40*/  LDL R19, [R1+0x7b8] ;  /* 0x0007b80001137983 */ /* 0x000ee80000100800 */
[----:B--2---:R1:W2:Y:S04]  /*15f50*/  @!P0 LDG.E.U8 R8, desc[UR22][R2.64] ;  /* 0x0000001602088981 */ /* 0x0042a8000c1e1100 */
[----:B0-----:R-:W4:Y:S04]  /*15f60*/  LDL R4, [R1+0x550] ;  /* 0x0005500001047983 */ /* 0x001f280000100800 */
        /* <DEDUP_REMOVED lines=35> */
[----:B----4-:R-:W-:-:S05]  /*161a0*/  @!P4 IMAD.MOV.U32 R2, RZ, RZ, R4 ;  /* 0x000000ffff02c224 */ /* 0x010fca00078e0004 */
[----:B--2---:R0:W2:Y:S04]  /*161b0*/  @!P4 LDG.E.U8 R5, desc[UR22][R2.64] ;  /* 0x000000160205c981 */ /* 0x0040a8000c1e1100 */
[----:B------:R-:W4:Y:S01]  /*161c0*/  LDL R3, [R1+0x7b4] ;  /* 0x0007b40001037983 */ /* 0x000f220000100800 */
[----:B------:R-:W-:Y:S01]  /*161d0*/  SHF.R.U32.HI R4, RZ, 0x6, R18 ;  /* 0x00000006ff047819 */ /* 0x000fe20000011612 */
[----:B0-----:R-:W-:Y:S01]  /*161e0*/  @!P0 IMAD.MOV.U32 R2, RZ, RZ, R19 ;  /* 0x000000ffff028224 */ /* 0x001fe200078e0013 */
[----:B------:R-:W-:Y:S01]  /*161f0*/  PRMT R7, RZ, 0x7610, R7 ;  /* 0x00007610ff077816 */ /* 0x000fe20000000007 */
[----:B------:R-:W3:Y:S01]  /*16200*/  LDL R18, [R1+0x7a0] ;  /* 0x0007a00001127983 */ /* 0x000ee20000100800 */
[----:B------:R-:W-:-:S04]  /*16210*/  SGXT.U32 R4, R4, 0x1 ;  /* 0x000000010404781a */ /* 0x000fc80000000000 */
[----:B------:R-:W-:-:S04]  /*16220*/  LOP3.LUT R4, R4, 0x56, RZ, 0xfc, !PT ;  /* 0x0000005604047812 */ /* 0x000fc800078efcff */
[----:B------:R-:W-:Y:S02]  /*16230*/  ISETP.GE.AND P4, PT, R4, UR5, PT ;  /* 0x0000000504007c0c */ /* 0x000fe4000bf86270 */
[----:B------:R-:W3:Y:S04]  /*16240*/  LDL R4, [R1+0x7a4] ;  /* 0x0007a40001047983 */ /* 0x000ee80000100800 */
[----:B--2---:R0:W-:Y:S04]  /*16250*/  STL [R1+0x1b4], R5 ;  /* 0x0001b40501007387 */ /* 0x0041e80000100800 */
[----:B----4-:R1:W2:Y:S04]  /*16260*/  @!P0 LDG.E.U8 R7, desc[UR22][R2.64] ;  /* 0x0000001602078981 */ /* 0x0102a8000c1e1100 */
[----:B------:R-:W1:Y:S04]  /*16270*/  LDL R2, [R1+0x740] ;  /* 0x0007400001027983 */ /* 0x000e680000100800 */
[----:B------:R-:W1:Y:S01]  /*16280*/  LDL R3, [R1+0x744] ;  /* 0x0007440001037983 */ /* 0x000e620000100800 */
[----:B---3--:R-:W-:Y:S01]  /*16290*/  PRMT R6, RZ, 0x7610, R6 ;  /* 0x00007610ff067816 */ /* 0x008fe20000000006 */
        /* <DEDUP_REMOVED lines=9> */
[----:B------:R-:W4:Y:S04]  /*16330*/  LDL.LU R5, [R1+0xbac] ;  /* 0x000bac0001057983 */ /* 0x000f280000300800 */
        /* <DEDUP_REMOVED lines=12> */
[----:B----4-:R-:W-:Y:S01]  /*16400*/  PRMT R5, RZ, 0x7610, R5 ;  /* 0x00007610ff057816 */ /* 0x010fe20000000005 */
        /* <DEDUP_REMOVED lines=9> */
[----:B------:R-:W1:Y:S01]  /*164a0*/  S2R R19, SR_TID.X ;  /* 0x0000000000137919 */ /* 0x000e620000002100 */
[----:B------:R-:W-:Y:S01]  /*164b0*/  PRMT R6, RZ, 0x7610, R6 ;  /* 0x00007610ff067816 */ /* 0x000fe20000000006 */
[----:B0-----:R-:W-:Y:S02]  /*164c0*/  @!P0 IMAD.MOV.U32 R2, RZ, RZ, R4 ;  /* 0x000000ffff028224 */ /* 0x001fe400078e0004 */
[----:B------:R-:W-:-:S05]  /*164d0*/  @!P0 IMAD.MOV.U32 R3, RZ, RZ, R18 ;  /* 0x000000ffff038224 */ /* 0x000fca00078e0012 */
[----:B------:R0:W3:Y:S01]  /*164e0*/  @!P0 LDG.E.U8 R6, desc[UR22][R2.64] ;  /* 0x0000001602068981 */ /* 0x0000e2000c1e1100 */
[----:B-1----:R-:W-:-:S04]  /*164f0*/  SHF.R.U32.HI R19, RZ, 0x6, R19 ;  /* 0x00000006ff137819 */ /* 0x002fc80000011613 */
[----:B------:R-:W-:-:S04]  /*16500*/  SGXT.U32 R19, R19, 0x1 ;  /* 0x000000011313781a */ /* 0x000fc80000000000 */
[----:B------:R-:W-:-:S04]  /*16510*/  LOP3.LUT R19, R19, 0x5c, RZ, 0xfc, !PT ;  /* 0x0000005c13137812 */ /* 0x000fc800078efcff */
[----:B------:R-:W-:Y:S02]  /*16520*/  ISETP.GE.AND P3, PT, R19, UR5, PT ;  /* 0x0000000513007c0c */ /* 0x000fe4000bf66270 */
[----:B------:R-:W4:Y:S04]  /*16530*/  LDL.LU R19, [R1+0xba4] ;  /* 0x000ba40001137983 */ /* 0x000f280000300800 */
[----:B--2---:R1:W-:Y:S04]  /*16540*/  STL [R1+0x1ac], R5 ;  /* 0x0001ac0501007387 */ /* 0x0043e80000100800 */
[----:B-1----:R-:W2:Y:S04]  /*16550*/  LDL.LU R5, [R1+0xba0] ;  /* 0x000ba00001057983 */ /* 0x002ea80000300800 */
[----:B------:R-:W0:Y:S04]  /*16560*/  LDL R2, [R1+0x748] ;  /* 0x0007480001027983 */ /* 0x000e280000100800 */
[----:B------:R-:W0:Y:S01]  /*16570*/  LDL R3, [R1+0x74c] ;  /* 0x00074c0001037983 */ /* 0x000e220000100800 */
[----:B------:R-:W1:Y:S01]  /*16580*/  S2R R18, SR_TID.X ;  /* 0x0000000000127919 */ /* 0x000e620000002100 */
[----:B------:R-:W0:Y:S01]  /*16590*/  S2R R32, SR_TID.X ;  /* 0x0000000000207919 */ /* 0x000e220000002100 */
[----:B--2---:R-:W-:-:S02]  /*165a0*/  PRMT R5, RZ, 0x7610, R5 ;  /* 0x00007610ff057816 */ /* 0x004fc40000000005 */
[----:B0-----:R-:W-:-:S04]  /*165b0*/  @!P1 LOP3.LUT R3, R3, R2, RZ, 0x3c, !PT ;  /* 0x0000000203039212 */ /* 0x001fc800078e3cff */
[----:B------:R-:W-:-:S04]  /*165c0*/  @!P1 LOP3.LUT R2, R3, R2, RZ, 0x3c, !PT ;  /* 0x0000000203029212 */ /* 0x000fc800078e3cff */
[----:B------:R-:W-:-:S05]  /*165d0*/  @!P1 LOP3.LUT R3, R3, R2, RZ, 0x3c, !PT ;  /* 0x0000000203039212 */ /* 0x000fca00078e3cff */
[----:B------:R-:W2:Y:S01]  /*165e0*/  @!P1 LDG.E.U8 R5, desc[UR22][R2.64] ;  /* 0x0000001602059981 */ /* 0x000ea2000c1e1100 */
[----:B-1----:R-:W-:-:S04]  /*165f0*/  SHF.R.U32.HI R4, RZ, 0x6, R18 ;  /* 0x00000006ff047819 */ /* 0x002fc80000011612 */
[----:B------:R-:W-:Y:S02]  /*16600*/  SGXT.U32 R4, R4, 0x1 ;  /* 0x000000010404781a */ /* 0x000fe40000000000 */
[----:B------:R-:W-:Y:S02]  /*16610*/  LEA.HI R32, R32, 0x5e, RZ, 0x1a ;  /* 0x0000005e20207811 */ /* 0x000fe400078fd0ff */
        /* <DEDUP_REMOVED lines=72> */
[----:B------:R-:W-:Y:S01]  /*16aa0*/  PRMT R19, RZ, 0x7610, R19 ;  /* 0x00007610ff137816 */ /* 0x000fe20000000013 */
[----:B----4-:R-:W-:-:S05]  /*16ab0*/  @!P4 IMAD.MOV.U32 R2, RZ, RZ, R28 ;  /* 0x000000ffff02c224 */ /* 0x010fca00078e001c */
[----:B--2---:R0:W2:Y:S04]  /*16ac0*/  @!P4 LDG.E.U8 R19, desc[UR22][R2.64] ;  /* 0x000000160213c981 */ /* 0x0040a8000c1e1100 */
[----:B------:R-:W4:Y:S01]  /*16ad0*/  LDL R3, [R1+0x794] ;  /* 0x0007940001037983 */ /* 0x000f220000100800 */
[----:B------:R-:W-:Y:S01]  /*16ae0*/  PRMT R4, RZ, 0x7610, R4 ;  /* 0x00007610ff047816 */ /* 0x000fe20000000004 */
[----:B0-----:R-:W-:Y:S02]  /*16af0*/  @!P0 IMAD.MOV.U32 R2, RZ, RZ, R32 ;  /* 0x000000ffff028224 */ /* 0x001fe400078e0020 */
[----:B--2---:R0:W-:Y:S01]  /*16b00*/  STL [R1+0x19c], R19 ;  /* 0x00019c1301007387 */ /* 0x0041e20000100800 */
[----:B------:R-:W-:Y:S02]  /*16b10*/  PRMT R33, RZ, 0x7610, R33 ;  /* 0x00007610ff217816 */ /* 0x000fe40000000021 */
[----:B------:R-:W-:Y:S01]  /*16b20*/  SHF.R.U32.HI R18, RZ, 0x6, R18 ;  /* 0x00000006ff127819 */ /* 0x000fe20000011612 */
[----:B------:R-:W2:Y:S04]  /*16b30*/  LDL R32, [R1+0x764] ;  /* 0x0007640001207983 */ /* 0x000ea80000100800 */
[----:B----4-:R1:W4:Y:S01]  /*16b40*/  @!P0 LDG.E.U8 R4, desc[UR22][R2.64] ;  /* 0x0000001602048981 */ /* 0x010322000c1e1100 */
[----:B---3--:R-:W-:-:S03]  /*16b50*/  PRMT R36, RZ, 0x7610, R36 ;  /* 0x00007610ff247816 */ /* 0x008fc60000000024 */
[----:B0-----:R-:W3:Y:S04]  /*16b60*/  LDL R19, [R1+0x57c] ;  /* 0x00057c0001137983 */ /* 0x001ee80000100800 */
[----:B------:R-:W1:Y:S04]  /*16b70*/  LDL R2, [R1+0x758] ;  /* 0x0007580001027983 */ /* 0x000e680000100800 */
[----:B------:R-:W1:Y:S01]  /*16b80*/  LDL R3, [R1+0x75c] ;  /* 0x00075c0001037983 */ /* 0x000e620000100800 */
[----:B------:R-:W-:-:S04]  /*16b90*/  SGXT.U32 R18, R18, 0x1 ;  /* 0x000000011212781a */ /* 0x000fc80000000000 */
[----:B------:R-:W-:Y:S02]  /*16ba0*/  LOP3.LUT R18, R18, 0x6c, RZ, 0xfc, !PT ;  /* 0x0000006c12127812 */ /* 0x000fe400078efcff */
[----:B-1----:R-:W-:-:S04]  /*16bb0*/  @!P1 LOP3.LUT R3, R3, R2, RZ, 0x3c, !PT ;  /* 0x0000000203039212 */ /* 0x002fc800078e3cff */
[----:B------:R-:W-:-:S04]  /*16bc0*/  @!P1 LOP3.LUT R2, R3, R2, RZ, 0x3c, !PT ;  /* 0x0000000203029212 */ /* 0x000fc800078e3cff */
[----:B------:R-:W-:-:S05]  /*16bd0*/  @!P1 LOP3.LUT R3, R3, R2, RZ, 0x3c, !PT ;  /* 0x0000000203039212 */ /* 0x000fca00078e3cff */
[----:B------:R0:W2:Y:S04]  /*16be0*/  @!P1 LDG.E.U8 R33, desc[UR22][R2.64] ;  /* 0x0000001602219981 */ /* 0x0000a8000c1e1100 */
[----:B------:R-:W0:Y:S04]  /*16bf0*/  LDL R2, [R1+0x574] ;  /* 0x0005740001027983 */ /* 0x000e280000100800 */
[----:B------:R-:W0:Y:S01]  /*16c00*/  LDL R3, [R1+0x578] ;  /* 0x0005780001037983 */ /* 0x000e220000100800 */
[----:B------:R-:W-:Y:S02]  /*16c10*/  ISETP.GE.AND P3, PT, R18, UR5, PT ;  /* 0x0000000512007c0c */ /* 0x000fe4000bf66270 */
[----:B------:R-:W1:Y:S02]  /*16c20*/  S2R R18, SR_TID.X ;  /* 0x0000000000127919 */ /* 0x000e640000002100 */
[----:B-1----:R-:W-:-:S02]  /*16c30*/  LEA.HI R28, R18, 0x6e, RZ, 0x1a ;  /* 0x0000006e121c7811 */ /* 0x002fc400078fd0ff */
[----:B------:R-:W3:Y:S02]  /*16c40*/  LDL R18, [R1+0x580] ;  /* 0x0005800001127983 */ /* 0x000ee40000100800 */
[----:B------:R-:W-:Y:S02]  /*16c50*/  ISETP.GE.AND P4, PT, R28, UR5, PT ;  /* 0x000000051c007c0c */ /* 0x000fe4000bf86270 */
[----:B------:R-:W1:Y:S03]  /*16c60*/  S2R R28, SR_TID.X ;  /* 0x00000000001c7919 */ /* 0x000e660000002100 */
[----:B0-----:R-:W-:-:S04]  /*16c70*/  @!P3 LOP3.LUT R3, R3, R2, RZ, 0x3c, !PT ;  /* 0x000000020303b212 */ /* 0x001fc800078e3cff */
[----:B------:R-:W-:-:S04]  /*16c80*/  @!P3 LOP3.LUT R2, R3, R2, RZ, 0x3c, !PT ;  /* 0x000000020302b212 */ /* 0x000fc800078e3cff */
[----:B------:R-:W-:-:S05]  /*16c90*/  @!P3 LOP3.LUT R3, R3, R2, RZ, 0x3c, !PT ;  /* 0x000000020303b212 */ /* 0x000fca00078e3cff */
[----:B------:R-:W4:Y:S01]  /*16ca0*/  @!P3 LDG.E.U8 R36, desc[UR22][R2.64] ;  /* 0x000000160224b981 */ /* 0x000f22000c1e1100 */
[----:B-1----:R-:W-:-:S04]  /*16cb0*/  SHF.R.U32.HI R28, RZ, 0x6, R28 ;  /* 0x00000006ff1c7819 */ /* 0x002fc8000001161c */
[----:B------:R-:W-:-:S04]  /*16cc0*/  SGXT.U32 R28, R28, 0x1 ;  /* 0x000000011c1c781a */ /* 0x000fc80000000000 */
[----:B------:R-:W-:-:S04]  /*16cd0*/  LOP3.LUT R28, R28, 0x70, RZ, 0xfc, !PT ;  /* 0x000000701c1c7812 */ /* 0x000fc800078efcff */
[----:B------:R-:W-:Y:S02]  /*16ce0*/  ISETP.GE.AND P0, PT, R28, UR5, PT ;  /* 0x000000051c007c0c */ /* 0x000fe4000bf06270 */
[----:B------:R-:W0:Y:S01]  /*16cf0*/  S2R R28, SR_TID.X ;  /* 0x00000000001c7919 */ /* 0x000e220000002100 */
[----:B------:R-:W-:Y:S01]  /*16d00*/  PRMT R34, RZ, 0x7610, R34 ;  /* 0x00007610ff227816 */ /* 0x000fe20000000022 */
[----:B--2---:R1:W-:Y:S05]  /*16d10*/  STL [R1+0x148], R33 ;  /* 0x0001482101007387 */ /* 0x0043ea0000100800 */
[----:B---3--:R2:W3:Y:S01]  /*16d20*/  @!P4 LDG.E.U8 R34, desc[UR22][R18.64] ;  /* 0x000000161222c981 */ /* 0x0084e2000c1e1100 */
[----:B0-----:R-:W-:-:S04]  /*16d30*/  SHF.R.U32.HI R28, RZ, 0x6, R28 ;  /* 0x00000006ff1c7819 */ /* 0x001fc8000001161c */
[----:B------:R-:W-:-:S04]  /*16d40*/  SGXT.U32 R28, R28, 0x1 ;  /* 0x000000011c1c781a */ /* 0x000fc80000000000 */
[----:B------:R-:W-:-:S04]  /*16d50*/  LOP3.LUT R28, R28, 0x72, RZ, 0xfc, !PT ;  /* 0x000000721c1c7812 */ /* 0x000fc800078efcff */
[----:B------:R-:W-:Y:S02]  /*16d60*/  ISETP.GE.AND P1, PT, R28, UR5, PT ;  /* 0x000000051c007c0c */ /* 0x000fe4000bf26270 */
[----:B------:R-:W3:Y:S04]  /*16d70*/  LDL.LU R28, [R1+0xb88] ;  /* 0x000b8800011c7983 */ /* 0x000ee80000300800 */
[----:B----4-:R0:W-:Y:S04]  /*16d80*/  STL [R1+0x190], R36 ;  /* 0x0001902401007387 */ /* 0x0101e80000100800 */
[----:B------:R-:W4:Y:S01]  /*16d90*/  LDL R19, [R1+0x760] ;  /* 0x0007600001137983 */ /* 0x000f220000100800 */
[----:B------:R-:W-:Y:S01]  /*16da0*/  PRMT R3, RZ, 0x7610, R3 ;  /* 0x00007610ff037816 */ /* 0x000fe20000000003 */
[----:B--2---:R-:W-:-:S02]  /*16db0*/  @!P0 IMAD.MOV.U32 R18, RZ, RZ, R32 ;  /* 0x000000ffff128224 */ /* 0x004fc400078e0020 */
[----:B---3--:R2:W-:Y:S01]  /*16dc0*/  STL [R1+0x18c], R34 ;  /* 0x00018c2201007387 */ /* 0x0085e20000100800 */
[----:B------:R-:W-:Y:S01]  /*16dd0*/  PRMT R28, RZ, 0x7610, R28 ;  /* 0x00007610ff1c7816 */ /* 0x000fe2000000001c */
[----:B-1----:R-:W1:Y:S01]  /*16de0*/  S2R R33, SR_TID.X ;  /* 0x0000000000217919 */ /* 0x002e620000002100 */
[----:B0-----:R-:W0:Y:S01]  /*16df0*/  S2R R36, SR_TID.X ;  /* 0x0000000000247919 */ /* 0x001e220000002100 */
[----:B--2---:R-:W2:Y:S04]  /*16e00*/  LDL R34, [R1+0x770] ;  /* 0x0007700001227983 */ /* 0x004ea80000100800 */
[----:B----4-:R3:W4:Y:S04]  /*16e10*/  @!P0 LDG.E.U8 R3, desc[UR22][R18.64] ;  /* 0x0000001612038981 */ /* 0x010728000c1e1100 */
[----:B------:R-:W3:Y:S04]  /*16e20*/  LDL R18, [R1+0x768] ;  /* 0x0007680001127983 */ /* 0x000ee80000100800 */
[----:B------:R-:W3:Y:S01]  /*16e30*/  LDL R19, [R1+0x76c] ;  /* 0x00076c0001137983 */ /* 0x000ee20000100800 */
[----:B-1----:R-:W-:-:S04]  /*16e40*/  SHF.R.U32.HI R33, RZ, 0x6, R33 ;  /* 0x00000006ff217819 */ /* 0x002fc80000011621 */
[----:B------:R-:W-:Y:S02]  /*16e50*/  SGXT.U32 R33, R33, 0x1 ;  /* 0x000000012121781a */ /* 0x000fe40000000000 */
[----:B---3--:R-:W-:-:S04]  /*16e60*/  @!P1 LOP3.LUT R19, R19, R18, RZ, 0x3c, !PT ;  /* 0x0000001213139212 */ /* 0x008fc800078e3cff */
[----:B------:R-:W-:-:S04]  /*16e70*/  @!P1 LOP3.LUT R18, R19, R18, RZ, 0x3c, !PT ;  /* 0x0000001213129212 */ /* 0x000fc800078e3cff */
[----:B------:R-:W-:-:S05]  /*16e80*/  @!P1 LOP3.LUT R19, R19, R18, RZ, 0x3c, !PT ;  /* 0x0000001213139212 */ /* 0x000fca00078e3cff */
[----:B------:R-:W3:Y:S01]  /*16e90*/  @!P1 LDG.E.U8 R28, desc[UR22][R18.64] ;  /* 0x00000016121c9981 */ /* 0x000ee2000c1e1100 */
[----:B------:R-:W-:Y:S02]  /*16ea0*/  LOP3.LUT R33, R33, 0x74, RZ, 0xfc, !PT ;  /* 0x0000007421217812 */ /* 0x000fe400078efcff */
[--C-:B0-----:R-:W-:Y:S02]  /*16eb0*/  SHF.R.U32.HI R32, RZ, 0x6, R36.reuse ;  /* 0x00000006ff207819 */ /* 0x101fe40000011624 */
[----:B------:R-:W-:Y:S02]  /*16ec0*/  ISETP.GE.AND P3, PT, R33, UR5, PT ;  /* 0x0000000521007c0c */ /* 0x000fe4000bf66270 */
[----:B------:R-:W-:Y:S02]  /*16ed0*/  SHF.R.U32.HI R33, RZ, 0x6, R36 ;  /* 0x00000006ff217819 */ /* 0x000fe40000011624 */
[----:B------:R-:W-:Y:S02]  /*16ee0*/  SGXT.U32 R32, R32, 0x1 ;  /* 0x000000012020781a */ /* 0x000fe40000000000 */
[----:B------:R-:W-:-:S02]  /*16ef0*/  SGXT.U32 R33, R33, 0x1 ;  /* 0x000000012121781a */ /* 0x000fc40000000000 */
[----:B------:R-:W-:Y:S02]  /*16f00*/  LOP3.LUT R32, R32, 0x78, RZ, 0xfc, !PT ;  /* 0x0000007820207812 */ /* 0x000fe400078efcff */
[----:B------:R-:W-:Y:S02]  /*16f10*/  LOP3.LUT R33, R33, 0x76, RZ, 0xfc, !PT ;  /* 0x0000007621217812 */ /* 0x000fe400078efcff */
[----:B------:R-:W-:Y:S02]  /*16f20*/  ISETP.GE.AND P0, PT, R32, UR5, PT ;  /* 0x0000000520007c0c */ /* 0x000fe4000bf06270 */
[----:B------:R-:W-:Y:S02]  /*16f30*/  ISETP.GE.AND P4, PT, R33, UR5, PT ;  /* 0x0000000521007c0c */ /* 0x000fe4000bf86270 */
[----:B------:R-:W2:Y:S04]  /*16f40*/  LDL R33, [R1+0x774] ;  /* 0x0007740001217983 */ /* 0x000ea80000100800 */
        /* <DEDUP_REMOVED lines=55> */
[----:B------:R-:W-:-:S04]  /*172c0*/  SHF.R.U32.HI R36, RZ, 0x6, R36 ;  /* 0x00000006ff247819 */ /* 0x000fc80000011624 */
[----:B------:R-:W-:-:S04]  /*172d0*/  SGXT.U32 R36, R36, 0x1 ;  /* 0x000000012424781a */ /* 0x000fc80000000000 */
[----:B------:R-:W-:-:S04]  /*172e0*/  LOP3.LUT R36, R36, 0x82, RZ, 0xfc, !PT ;  /* 0x0000008224247812 */ /* 0x000fc800078efcff */
[----:B------:R-:W-:Y:S02]  /*172f0*/  ISETP.GE.AND P1, PT, R36, UR5, PT ;  /* 0x0000000524007c0c */ /* 0x000fe4000bf26270 */
[----:B------:R-:W0:Y:S01]  /*17300*/  S2R R36, SR_TID.X ;  /* 0x0000000000247919 */ /* 0x000e220000002100 */
[----:B--2---:R-:W-:-:S04]  /*17310*/  @!P3 LOP3.LUT R19, R19, R18, RZ, 0x3c, !PT ;  /* 0x000000121313b212 */ /* 0x004fc800078e3cff */
[----:B------:R-:W-:-:S04]  /*17320*/  @!P3 LOP3.LUT R18, R19, R18, RZ, 0x3c, !PT ;  /* 0x000000121312b212 */ /* 0x000fc800078e3cff */
[----:B------:R-:W-:-:S05]  /*17330*/  @!P3 LOP3.LUT R19, R19, R18, RZ, 0x3c, !PT ;  /* 0x000000121313b212 */ /* 0x000fca00078e3cff */
[----:B------:R-:W2:Y:S04]  /*17340*/  @!P3 LDG.E.U8 R35, desc[UR22][R18.64] ;  /* 0x000000161223b981 */ /* 0x000ea8000c1e1100 */
[----:B------:R-:W3:Y:S04]  /*17350*/  LDL R18, [R1+0x598] ;  /* 0x0005980001127983 */ /* 0x000ee80000100800 */
[----:B------:R-:W3:Y:S01]  /*17360*/  LDL R19, [R1+0x59c] ;  /* 0x00059c0001137983 */ /* 0x000ee20000100800 */
[----:B0-----:R-:W-:-:S04]  /*17370*/  SHF.R.U32.HI R36, RZ, 0x6, R36 ;  /* 0x00000006ff247819 */ /* 0x001fc80000011624 */
[----:B------:R-:W-:Y:S02]  /*17380*/  SGXT.U32 R36, R36, 0x1 ;  /* 0x000000012424781a */ /* 0x000fe40000000000 */
[----:B------:R-:W-:Y:S02]  /*17390*/  PRMT R25, RZ, 0x7610, R25 ;  /* 0x00007610ff197816 */ /* 0x000fe40000000019 */
[----:B------:R-:W-:-:S04]  /*173a0*/  LOP3.LUT R36, R36, 0x84, RZ, 0xfc, !PT ;  /* 0x0000008424247812 */ /* 0x000fc800078efcff */
[----:B------:R-:W-:Y:S01]  /*173b0*/  ISETP.GE.AND P3, PT, R36, UR5, PT ;  /* 0x0000000524007c0c */ /* 0x000fe2000bf66270 */
[----:B--2---:R0:W-:Y:S04]  /*173c0*/  STL [R1+0x170], R35 ;  /* 0x0001702301007387 */ /* 0x0041e80000100800 */
[----:B------:R-:W2:Y:S01]  /*173d0*/  LDL.LU R36, [R1+0xb6c] ;  /* 0x000b6c0001247983 */ /* 0x000ea20000300800 */
[----:B---3--:R-:W-:-:S04]  /*173e0*/  @!P4 LOP3.LUT R19, R19, R18, RZ, 0x3c, !PT ;  /* 0x000000121313c212 */ /* 0x008fc800078e3cff */
[----:B------:R-:W-:-:S04]  /*173f0*/  @!P4 LOP3.LUT R18, R19, R18, RZ, 0x3c, !PT ;  /* 0x000000121312c212 */ /* 0x000fc800078e3cff */
[----:B------:R-:W-:-:S05]  /*17400*/  @!P4 LOP3.LUT R19, R19, R18, RZ, 0x3c, !PT ;  /* 0x000000121313c212 */ /* 0x000fca00078e3cff */
[----:B------:R1:W3:Y:S04]  /*17410*/  @!P4 LDG.E.U8 R25, desc[UR22][R18.64] ;  /* 0x000000161219c981 */ /* 0x0002e8000c1e1100 */
[----:B------:R-:W4:Y:S01]  /*17420*/  LDL R19, [R1+0x780] ;  /* 0x0007800001137983 */ /* 0x000f220000100800 */
[----:B------:R-:W-:Y:S01]  /*17430*/  PRMT R28, RZ, 0x7610, R28 ;  /* 0x00007610ff1c7816 */ /* 0x000fe2000000001c */
[----:B-1----:R-:W-:Y:S02]  /*17440*/  @!P0 IMAD.MOV.U32 R18, RZ, RZ, R33 ;  /* 0x000000ffff128224 */ /* 0x002fe400078e0021 */
[----:B---3--:R1:W-:Y:S01]  /*17450*/  STL [R1+0x16c], R25 ;  /* 0x00016c1901007387 */ /* 0x0083e20000100800 */
[----:B------:R-:W-:Y:S02]  /*17460*/  PRMT R34, RZ, 0x7610, R34 ;  /* 0x00007610ff227816 */ /* 0x000fe40000000022 */
[----:B--2---:R-:W-:Y:S01]  /*17470*/  PRMT R36, RZ, 0x7610, R36 ;  /* 0x00007610ff247816 */ /* 0x004fe20000000024 */
[----:B0-----:R-:W0:Y:S01]  /*17480*/  S2R R35, SR_TID.X ;  /* 0x0000000000237919 */ /* 0x001e220000002100 */
[----:B------:R-:W2:Y:S04]  /*17490*/  LDL R33, [R1+0x78c] ;  /* 0x00078c0001217983 */ /* 0x000ea80000100800 */
[----:B----4-:R3:W4:Y:S04]  /*174a0*/  @!P0 LDG.E.U8 R28, desc[UR22][R18.64] ;  /* 0x00000016121c8981 */ /* 0x010728000c1e1100 */
[----:B-1----:R-:W2:Y:S04]  /*174b0*/  LDL R25, [R1+0x218] ;  /* 0x0002180001197983 */ /* 0x002ea80000100800 */
[----:B------:R-:W3:Y:S04]  /*174c0*/  LDL R18, [R1+0x5a0] ;  /* 0x0005a00001127983 */ /* 0x000ee80000100800 */
[----:B------:R-:W3:Y:S02]  /*174d0*/  LDL R19, [R1+0x5a4] ;  /* 0x0005a40001137983 */ /* 0x000ee40000100800 */
[----:B---3--:R-:W-:-:S04]  /*174e0*/  @!P1 LOP3.LUT R19, R19, R18, RZ, 0x3c, !PT ;  /* 0x0000001213139212 */ /* 0x008fc800078e3cff */
[----:B------:R-:W-:-:S04]  /*174f0*/  @!P1 LOP3.LUT R18, R19, R18, RZ, 0x3c, !PT ;  /* 0x0000001213129212 */ /* 0x000fc800078e3cff */
[----:B------:R-:W-:-:S05]  /*17500*/  @!P1 LOP3.LUT R19, R19, R18, RZ, 0x3c, !PT ;  /* 0x0000001213139212 */ /* 0x000fca00078e3cff */
[----:B------:R1:W3:Y:S04]  /*17510*/  @!P1 LDG.E.U8 R34, desc[UR22][R18.64] ;  /* 0x0000001612229981 */ /* 0x0002e8000c1e1100 */
[----:B------:R-:W1:Y:S04]  /*17520*/  LDL R18, [R1+0x5a8] ;  /* 0x0005a80001127983 */ /* 0x000e680000100800 */
[----:B------:R-:W1:Y:S01]  /*17530*/  LDL R19, [R1+0x5ac] ;  /* 0x0005ac0001137983 */ /* 0x000e620000100800 */
[----:B0-----:R-:W-:-:S04]  /*17540*/  SHF.R.U32.HI R35, RZ, 0x6, R35 ;  /* 0x00000006ff237819 */ /* 0x001fc80000011623 */
[----:B------:R-:W-:-:S04]  /*17550*/  SGXT.U32 R35, R35, 0x1 ;  /* 0x000000012323781a */ /* 0x000fc80000000000 */
[----:B------:R-:W-:-:S04]  /*17560*/  LOP3.LUT R35, R35, 0x86, RZ, 0xfc, !PT ;  /* 0x0000008623237812 */ /* 0x000fc800078efcff */
[----:B------:R-:W-:Y:S02]  /*17570*/  ISETP.GE.AND P4, PT, R35, UR5, PT ;  /* 0x0000000523007c0c */ /* 0x000fe4000bf86270 */
[----:B------:R-:W0:Y:S02]  /*17580*/  S2R R35, SR_TID.X ;  /* 0x0000000000237919 */ /* 0x000e240000002100 */
[----:B0-----:R-:W-:Y:S02]  /*17590*/  SHF.R.U32.HI R35, RZ, 0x6, R35 ;  /* 0x00000006ff237819 */ /* 0x001fe40000011623 */
[----:B-1----:R-:W-:-:S04]  /*175a0*/  @!P3 LOP3.LUT R19, R19, R18, RZ, 0x3c, !PT ;  /* 0x000000121313b212 */ /* 0x002fc800078e3cff */
[----:B------:R-:W-:-:S04]  /*175b0*/  @!P3 LOP3.LUT R18, R19, R18, RZ, 0x3c, !PT ;  /* 0x000000121312b212 */ /* 0x000fc800078e3cff */
[----:B------:R-:W-:-:S05]  /*175c0*/  @!P3 LOP3.LUT R19, R19, R18, RZ, 0x3c, !PT ;  /* 0x000000121313b212 */ /* 0x000fca00078e3cff */
[----:B------:R-:W2:Y:S01]  /*175d0*/  @!P3 LDG.E.U8 R36, desc[UR22][R18.64] ;  /* 0x000000161224b981 */ /* 0x000ea2000c1e1100 */
[----:B------:R-:W-:-:S04]  /*175e0*/  SGXT.U32 R35, R35, 0x1 ;  /* 0x000000012323781a */ /* 0x000fc80000000000 */
[----:B------:R-:W-:-:S04]  /*175f0*/  LOP3.LUT R35, R35, 0x88, RZ, 0xfc, !PT ;  /* 0x0000008823237812 */ /* 0x000fc800078efcff */
[----:B------:R-:W-:Y:S02]  /*17600*/  ISETP.GE.AND P0, PT, R35, UR5, PT ;  /* 0x0000000523007c0c */ /* 0x000fe4000bf06270 */
[----:B------:R-:W0:Y:S01]  /*17610*/  S2R R35, SR_TID.X ;  /* 0x0000000000237919 */ /* 0x000e220000002100 */
[----:B---3--:R-:W-:Y:S01]  /*17620*/  STL [R1+0x128], R34 ;  /* 0x0001282201007387 */ /* 0x008fe20000100800 */
        /* <DEDUP_REMOVED lines=8> */
[----:B------:R-:W0:Y:S01]  /*176b0*/  S2R R34, SR_TID.X ;  /* 0x0000000000227919 */ /* 0x000e220000002100 */
[----:B------:R-:W-:-:S02]  /*176c0*/  PRMT R31, RZ, 0x7610, R31 ;  /* 0x00007610ff1f7816 */ /* 0x000fc4000000001f */
[----:B0-----:R-:W-:-:S04]  /*176d0*/  SHF.R.U32.HI R18, RZ, 0x6, R34 ;  /* 0x00000006ff127819 */ /* 0x001fc80000011622 */
[----:B------:R-:W-:-:S04]  /*176e0*/  SGXT.U32 R18, R18, 0x1 ;  /* 0x000000011212781a */ /* 0x000fc80000000000 */
[----:B------:R-:W-:-:S04]  /*176f0*/  LOP3.LUT R18, R18, 0x8c, RZ, 0xfc, !PT ;  /* 0x0000008c12127812 */ /* 0x000fc800078efcff */
        /* <DEDUP_REMOVED lines=9> */
[----:B------:R-:W-:Y:S01]  /*17790*/  SHF.R.U32.HI R33, RZ, 0x6, R34 ;  /* 0x00000006ff217819 */ /* 0x000fe20000011622 */
[----:B0-----:R-:W3:Y:S04]  /*177a0*/  LDL R31, [R1+0x5c8] ;  /* 0x0005c800011f7983 */ /* 0x001ee80000100800 */
[----:B------:R-:W1:Y:S04]  /*177b0*/  LDL R18, [R1+0x5b0] ;  /* 0x0005b00001127983 */ /* 0x000e680000100800 */
[----:B------:R-:W1:Y:S02]  /*177c0*/  LDL R19, [R1+0x5b4] ;  /* 0x0005b40001137983 */ /* 0x000e640000100800 */
[----:B-1----:R-:W-:-:S04]  /*177d0*/  @!P1 LOP3.LUT R19, R19, R18, RZ, 0x3c, !PT ;  /* 0x0000001213139212 */ /* 0x002fc800078e3cff */
[----:B------:R-:W-:-:S04]  /*177e0*/  @!P1 LOP3.LUT R18, R19, R18, RZ, 0x3c, !PT ;  /* 0x0000001213129212 */ /* 0x000fc800078e3cff */
[----:B------:R-:W-:-:S05]  /*177f0*/  @!P1 LOP3.LUT R19, R19, R18, RZ, 0x3c, !PT ;  /* 0x0000001213139212 */ /* 0x000fca00078e3cff */
[----:B------:R-:W2:Y:S01]  /*17800*/  @!P1 LDG.E.U8 R35, desc[UR22][R18.64] ;  /* 0x0000001612239981 */ /* 0x000ea2000c1e1100 */
        /* <DEDUP_REMOVED lines=17> */
[----:B--2---:R-:W-:Y:S04]  /*17920*/  STL [R1+0x150], R32 ;  /* 0x0001502001007387 */ /* 0x004fe80000100800 */
        /* <DEDUP_REMOVED lines=19> */
[----:B------:R-:W4:Y:S04]  /*17a60*/  LDL R31, [R1+0x5e0] ;  /* 0x0005e000011f7983 */ /* 0x000f280000100800 */
[----:B------:R0:W4:Y:S04]  /*17a70*/  @!P0 LDG.E.U8 R35, desc[UR22][R18.64] ;  /* 0x0000001612238981 */ /* 0x000128000c1e1100 */
[----:B--2---:R1:W-:Y:S04]  /*17a80*/  STL [R1+0x144], R33 ;  /* 0x0001442101007387 */ /* 0x0043e80000100800 */
[----:B------:R-:W0:Y:S04]  /*17a90*/  LDL R18, [R1+0x5d0] ;  /* 0x0005d00001127983 */ /* 0x000e280000100800 */
[----:B------:R-:W0:Y:S01]  /*17aa0*/  LDL R19, [R1+0x5d4] ;  /* 0x0005d40001137983 */ /* 0x000e220000100800 */
[----:B---3--:R-:W-:Y:S01]  /*17ab0*/  PRMT R34, RZ, 0x7610, R34 ;  /* 0x00007610ff227816 */ /* 0x008fe20000000022 */
[----:B-1----:R-:W1:Y:S02]  /*17ac0*/  S2R R33, SR_TID.X ;  /* 0x0000000000217919 */ /* 0x002e640000002100 */
[----:B------:R-:W2:Y:S01]  /*17ad0*/  LDL R25, [R1+0x5e4] ;  /* 0x0005e40001197983 */ /* 0x000ea20000100800 */
[----:B0-----:R-:W-:-:S04]  /*17ae0*/  @!P1 LOP3.LUT R19, R19, R18, RZ, 0x3c, !PT ;  /* 0x0000001213139212 */ /* 0x001fc800078e3cff */
[----:B------:R-:W-:-:S04]  /*17af0*/  @!P1 LOP3.LUT R18, R19, R18, RZ, 0x3c, !PT ;  /* 0x0000001213129212 */ /* 0x000fc800078e3cff */
[----:B------:R-:W-:-:S05]  /*17b00*/  @!P1 LOP3.LUT R19, R19, R18, RZ, 0x3c, !PT ;  /* 0x0000001213139212 */ /* 0x000fca00078e3cff */
[----:B------:R-:W3:Y:S01]  /*17b10*/  @!P1 LDG.E.U8 R34, desc[UR22][R18.64] ;  /* 0x0000001612229981 */ /* 0x000ee2000c1e1100 */
[----:B-1----:R-:W-:-:S04]  /*17b20*/  SHF.R.U32.HI R33, RZ, 0x6, R33 ;  /* 0x00000006ff217819 */ /* 0x002fc80000011621 */
        /* <DEDUP_REMOVED lines=13> */
[----:B------:R-:W3:Y:S01]  /*17c00*/  LDL R18, [R1+0x21c] ;  /* 0x00021c0001127983 */ /* 0x000ee20000100800 */
[----:B------:R-:W0:Y:S03]  /*17c10*/  S2R R32, SR_TID.X ;  /* 0x0000000000207919 */ /* 0x000e260000002100 */
[----:B--2---:R1:W-:Y:S04]  /*17c20*/  STL [R1+0x13c], R24 ;  /* 0x00013c1801007387 */ /* 0x0043e80000100800 */
[----:B------:R-:W3:Y:S01]  /*17c30*/  LDL R19, [R1+0x220] ;  /* 0x0002200001137983 */ /* 0x000ee20000100800 */
[----:B0-----:R-:W-:-:S04]  /*17c40*/  SHF.R.U32.HI R32, RZ, 0x6, R32 ;  /* 0x00000006ff207819 */ /* 0x001fc80000011620 */
[----:B------:R-:W-:-:S04]  /*17c50*/  SGXT.U32 R32, R32, 0x1 ;  /* 0x000000012020781a */ /* 0x000fc80000000000 */
[----:B------:R-:W-:-:S04]  /*17c60*/  LOP3.LUT R32, R32, 0x96, RZ, 0xfc, !PT ;  /* 0x0000009620207812 */ /* 0x000fc800078efcff */
[----:B------:R-:W-:Y:S02]  /*17c70*/  ISETP.GE.AND P4, PT, R32, UR5, PT ;  /* 0x0000000520007c0c */ /* 0x000fe4000bf86270 */
[----:B------:R-:W-:Y:S01]  /*17c80*/  PRMT R33, RZ, 0x7610, R33 ;  /* 0x00007610ff217816 */ /* 0x000fe20000000021 */
[----:B------:R-:W0:Y:S02]  /*17c90*/  S2R R32, SR_TID.X ;  /* 0x0000000000207919 */ /* 0x000e240000002100 */
[----:B0-----:R-:W-:-:S08]  /*17ca0*/  SHF.R.U32.HI R32, RZ, 0x6, R32 ;  /* 0x00000006ff207819 */ /* 0x001fd00000011620 */
[----:B---3--:R-:W-:-:S04]  /*17cb0*/  @!P4 LOP3.LUT R19, R19, R18, RZ, 0x3c, !PT ;  /* 0x000000121313c212 */ /* 0x008fc800078e3cff */
[----:B------:R-:W-:-:S04]  /*17cc0*/  @!P4 LOP3.LUT R18, R19, R18, RZ, 0x3c, !PT ;  /* 0x000000121312c212 */ /* 0x000fc800078e3cff */
[----:B------:R-:W-:-:S05]  /*17cd0*/  @!P4 LOP3.LUT R19, R19, R18, RZ, 0x3c, !PT ;  /* 0x000000121313c212 */ /* 0x000fca00078e3cff */
[----:B------:R0:W2:Y:S01]  /*17ce0*/  @!P4 LDG.E.U8 R33, desc[UR22][R18.64] ;  /* 0x000000161221c981 */ /* 0x0000a2000c1e1100 */
[----:B------:R-:W-:-:S04]  /*17cf0*/  SGXT.U32 R32, R32, 0x1 ;  /* 0x000000012020781a */ /* 0x000fc80000000000 */
[----:B------:R-:W-:-:S04]  /*17d00*/  LOP3.LUT R32, R32, 0x9a, RZ, 0xfc, !PT ;  /* 0x0000009a20207812 */ /* 0x000fc800078efcff */
[----:B------:R-:W-:Y:S02]  /*17d10*/  ISETP.GE.AND P1, PT, R32, UR5, PT ;  /* 0x0000000520007c0c */ /* 0x000fe4000bf26270 */
[----:B------:R-:W1:Y:S01]  /*17d20*/  S2R R32, SR_TID.X ;  /* 0x0000000000207919 */ /* 0x000e620000002100 */
[----:B------:R-:W-:Y:S01]  /*17d30*/  PRMT R34, RZ, 0x7610, R34 ;  /* 0x00007610ff227816 */ /* 0x000fe20000000022 */
[----:B0-----:R-:W-:Y:S01]  /*17d40*/  @!P0 IMAD.MOV.U32 R18, RZ, RZ, R25 ;  /* 0x000000ffff128224 */ /* 0x001fe200078e0019 */
[----:B-1----:R-:W-:Y:S02]  /*17d50*/  SHF.R.U32.HI R24, RZ, 0x6, R32 ;  /* 0x00000006ff187819 */ /* 0x002fe40000011620 */
[----:B------:R-:W-:Y:S02]  /*17d60*/  LEA.HI R19, R32, 0x9e, RZ, 0x1a ;  /* 0x0000009e20137811 */ /* 0x000fe400078fd0ff */
[----:B------:R-:W-:Y:S02]  /*17d70*/  SGXT.U32 R24, R24, 0x1 ;  /* 0x000000011818781a */ /* 0x000fe40000000000 */
[----:B------:R-:W-:-:S02]  /*17d80*/  ISETP.GE.AND P4, PT, R19, UR5, PT ;  /* 0x0000000513007c0c */ /* 0x000fc4000bf86270 */
[----:B------:R-:W-:Y:S01]  /*17d90*/  LOP3.LUT R24, R24, 0x9c, RZ, 0xfc, !PT ;  /* 0x0000009c18187812 */ /* 0x000fe200078efcff */
[----:B----4-:R-:W-:-:S03]  /*17da0*/  @!P0 IMAD.MOV.U32 R19, RZ, RZ, R31 ;  /* 0x000000ffff138224 */ /* 0x010fc600078e001f */
        /* <DEDUP_REMOVED lines=9> */
[----:B--2---:R-:W-:Y:S02]  /*17e40*/  PRMT R33, RZ, 0x7610, R33 ;  /* 0x00007610ff217816 */ /* 0x004fe40000000021 */
[----:B0-----:R-:W-:-:S04]  /*17e50*/  @!P1 LOP3.LUT R19, R19, R18, RZ, 0x3c, !PT ;  /* 0x0000001213139212 */ /* 0x001fc800078e3cff */
[----:B------:R-:W-:-:S04]  /*17e60*/  @!P1 LOP3.LUT R18, R19, R18, RZ, 0x3c, !PT ;  /* 0x0000001213129212 */ /* 0x000fc800078e3cff */
[----:B------:R-:W-:-:S05]  /*17e70*/  @!P1 LOP3.LUT R19, R19, R18, RZ, 0x3c, !PT ;  /* 0x0000001213139212 */ /* 0x000fca00078e3cff */
[----:B------:R-:W2:Y:S01]  /*17e80*/  @!P1 LDG.E.U8 R33, desc[UR22][R18.64] ;  /* 0x0000001612219981 */ /* 0x000ea2000c1e1100 */
[----:B------:R-:W-:-:S04]  /*17e90*/  SGXT.U32 R25, R25, 0x1 ;  /* 0x000000011919781a */ /* 0x000fc80000000000 */
[----:B------:R-:W-:-:S04]  /*17ea0*/  LOP3.LUT R25, R25, 0xa0, RZ, 0xfc, !PT ;  /* 0x000000a019197812 */ /* 0x000fc800078efcff */
[----:B------:R-:W-:Y:S02]  /*17eb0*/  ISETP.GE.AND P0, PT, R25, UR5, PT ;  /* 0x0000000519007c0c */ /* 0x000fe4000bf06270 */
[----:B------:R-:W3:Y:S04]  /*17ec0*/  LDL R25, [R1+0x60c] ;  /* 0x00060c0001197983 */ /* 0x000ee80000100800 */
        /* <DEDUP_REMOVED lines=21> */
[----:B------:R-:W2:Y:S01]  /*18020*/  @!P4 LDG.E.U8 R24, desc[UR22][R18.64] ;  /* 0x000000161218c981 */ /* 0x000ea2000c1e1100 */
[----:B0-----:R-:W-:-:S04]  /*18030*/  SHF.R.U32.HI R29, RZ, 0x6, R32 ;  /* 0x00000006ff1d7819 */ /* 0x001fc80000011620 */
[----:B------:R-:W-:-:S04]  /*18040*/  SGXT.U32 R29, R29, 0x1 ;  /* 0x000000011d1d781a */ /* 0x000fc80000000000 */
[----:B------:R-:W-:-:S04]  /*18050*/  LOP3.LUT R29, R29, 0xa4, RZ, 0xfc, !PT ;  /* 0x000000a41d1d7812 */ /* 0x000fc800078efcff */
[----:B------:R-:W-:Y:S02]  /*18060*/  ISETP.GE.AND P3, PT, R29, UR5, PT ;  /* 0x000000051d007c0c */ /* 0x000fe4000bf66270 */
[----:B------:R-:W3:Y:S04]  /*18070*/  LDL.LU R29, [R1+0xb40] ;  /* 0x000b4000011d7983 */ /* 0x000ee80000300800 */
[----:B--2---:R0:W-:Y:S04]  /*18080*/  STL [R1+0x124], R24 ;  /* 0x0001241801007387 */ /* 0x0041e80000100800 */
[----:B0-----:R-:W2:Y:S04]  /*18090*/  LDL.LU R24, [R1+0xb3c] ;  /* 0x000b3c0001187983 */ /* 0x001ea80000300800 */
[----:B------:R-:W4:Y:S04]  /*180a0*/  LDL R18, [R1+0x600] ;  /* 0x0006000001127983 */ /* 0x000f280000100800 */
[----:B------:R-:W4:Y:S01]  /*180b0*/  LDL R19, [R1+0x604] ;  /* 0x0006040001137983 */ /* 0x000f220000100800 */
[----:B------:R-:W-:-:S02]  /*180c0*/  PRMT R33, RZ, 0x7610, R33 ;  /* 0x00007610ff217816 */ /* 0x000fc40000000021 */
[----:B------:R-:W-:-:S04]  /*180d0*/  SHF.R.U32.HI R32, RZ, 0x6, R32 ;  /* 0x00000006ff207819 */ /* 0x000fc80000011620 */
[----:B------:R-:W-:-:S04]  /*180e0*/  SGXT.U32 R32, R32, 0x1 ;  /* 0x000000012020781a */ /* 0x000fc80000000000 */
[----:B------:R-:W-:-:S04]  /*180f0*/  LOP3.LUT R32, R32, 0xa6, RZ, 0xfc, !PT ;  /* 0x000000a620207812 */ /* 0x000fc800078efcff */
[----:B------:R-:W-:Y:S02]  /*18100*/  ISETP.GE.AND P4, PT, R32, UR5, PT ;  /* 0x0000000520007c0c */ /* 0x000fe4000bf86270 */
[----:B------:R-:W2:Y:S01]  /*18110*/  LDL.LU R32, [R1+0xb38] ;  /* 0x000b380001207983 */ /* 0x000ea20000300800 */
[----:B----4-:R-:W-:-:S04]  /*18120*/  @!P0 LOP3.LUT R19, R19, R18, RZ, 0x3c, !PT ;  /* 0x0000001213138212 */ /* 0x010fc800078e3cff */
[----:B------:R-:W-:-:S04]  /*18130*/  @!P0 LOP3.LUT R18, R19, R18, RZ, 0x3c, !PT ;  /* 0x0000001213128212 */ /* 0x000fc800078e3cff */
[----:B------:R-:W-:-:S05]  /*18140*/  @!P0 LOP3.LUT R19, R19, R18, RZ, 0x3c, !PT ;  /* 0x0000001213138212 */ /* 0x000fca00078e3cff */
[----:B------:R0:W4:Y:S02]  /*18150*/  @!P0 LDG.E.U8 R33, desc[UR22][R18.64] ;  /* 0x0000001612218981 */ /* 0x000124000c1e1100 */
[----:B0-----:R-:W0:Y:S01]  /*18160*/  S2R R19, SR_TID.X ;  /* 0x0000000000137919 */ /* 0x001e220000002100 */
[----:B--2---:R-:W-:Y:S01]  /*18170*/  PRMT R24, RZ, 0x7610, R24 ;  /* 0x00007610ff187816 */ /* 0x004fe20000000018 */
[----:B------:R-:W-:Y:S01]  /*18180*/  @!P1 IMAD.MOV.U32 R18, RZ, RZ, R25 ;  /* 0x000000ffff129224 */ /* 0x000fe200078e0019 */
[----:B------:R-:W-:Y:S01]  /*18190*/  PRMT R32, RZ, 0x7610, R32 ;  /* 0x00007610ff207816 */ /* 0x000fe20000000020 */
[----:B------:R-:W2:Y:S01]  /*181a0*/  LDL R25, [R1+0x624] ;  /* 0x0006240001197983 */ /* 0x000ea20000100800 */
[----:B0-----:R-:W-:-:S04]  /*181b0*/  SHF.R.U32.HI R19, RZ, 0x6, R19 ;  /* 0x00000006ff137819 */ /* 0x001fc80000011613 */
[----:B------:R-:W-:-:S04]  /*181c0*/  SGXT.U32 R19, R19, 0x1 ;  /* 0x000000011313781a */ /* 0x000fc80000000000 */
[----:B------:R-:W-:-:S04]  /*181d0*/  LOP3.LUT R19, R19, 0xa8, RZ, 0xfc, !PT ;  /* 0x000000a813137812 */ /* 0x000fc800078efcff */
[----:B------:R-:W-:Y:S01]  /*181e0*/  ISETP.GE.AND P0, PT, R19, UR5, PT ;  /* 0x0000000513007c0c */ /* 0x000fe2000bf06270 */
[----:B------:R-:W-:-:S05]  /*181f0*/  @!P1 IMAD.MOV.U32 R19, RZ, RZ, R31 ;  /* 0x000000ffff139224 */ /* 0x000fca00078e001f */
[----:B------:R0:W2:Y:S04]  /*18200*/  @!P1 LDG.E.U8 R24, desc[UR22][R18.64] ;  /* 0x0000001612189981 */ /* 0x0000a8000c1e1100 */
[----:B------:R-:W0:Y:S04]  /*18210*/  LDL R18, [R1+0x610] ;  /* 0x0006100001127983 */ /* 0x000e280000100800 */
[----:B------:R-:W0:Y:S01]  /*18220*/  LDL R19, [R1+0x614] ;  /* 0x0006140001137983 */ /* 0x000e220000100800 */
[----:B------:R-:W1:Y:S01]  /*18230*/  S2R R31, SR_TID.X ;  /* 0x00000000001f7919 */ /* 0x000e620000002100 */
[----:B0-----:R-:W-:-:S04]  /*18240*/  @!P3 LOP3.LUT R19, R19, R18, RZ, 0x3c, !PT ;  /* 0x000000121313b212 */ /* 0x001fc800078e3cff */
[----:B------:R-:W-:-:S04]  /*18250*/  @!P3 LOP3.LUT R18, R19, R18, RZ, 0x3c, !PT ;  /* 0x000000121312b212 */ /* 0x000fc800078e3cff */
[----:B------:R-:W-:-:S05]  /*18260*/  @!P3 LOP3.LUT R19, R19, R18, RZ, 0x3c, !PT ;  /* 0x000000121313b212 */ /* 0x000fca00078e3cff */
[----:B------:R-:W3:Y:S01]  /*18270*/  @!P3 LDG.E.U8 R32, desc[UR22][R18.64] ;  /* 0x000000161220b981 */ /* 0x000ee2000c1e1100 */
[----:B-1----:R-:W-:-:S04]  /*18280*/  SHF.R.U32.HI R31, RZ, 0x6, R31 ;  /* 0x00000006ff1f7819 */ /* 0x002fc8000001161f */
[----:B------:R-:W-:-:S04]  /*18290*/  SGXT.U32 R31, R31, 0x1 ;  /* 0x000000011f1f781a */ /* 0x000fc80000000000 */
[----:B------:R-:W-:Y:S01]  /*182a0*/  LOP3.LUT R31, R31, 0xaa, RZ, 0xfc, !PT ;  /* 0x000000aa1f1f7812 */ /* 0x000fe200078efcff */
[----:B--2---:R-:W-:Y:S03]  /*182b0*/  STL [R1+0x100], R24 ;  /* 0x0001001801007387 */ /* 0x004fe60000100800 */
        /* <DEDUP_REMOVED lines=14> */
[----:B------:R-:W2:Y:S01]  /*183a0*/  LDL R19, [R1+0x61c] ;  /* 0x00061c0001137983 */ /* 0x000ea20000100800 */
[----:B0-----:R-:W-:-:S04]  /*183b0*/  SHF.R.U32.HI R24, RZ, 0x6, R24 ;  /* 0x00000006ff187819 */ /* 0x001fc80000011618 */
[----:B------:R-:W-:-:S04]  /*183c0*/  SGXT.U32 R24, R24, 0x1 ;  /* 0x000000011818781a */ /* 0x000fc80000000000 */
[----:B------:R-:W-:-:S04]  /*183d0*/  LOP3.LUT R24, R24, 0xac, RZ, 0xfc, !PT ;  /* 0x000000ac18187812 */ /* 0x000fc800078efcff */
[----:B------:R-:W-:Y:S02]  /*183e0*/  ISETP.GE.AND P3, PT, R24, UR5, PT ;  /* 0x0000000518007c0c */ /* 0x000fe4000bf66270 */
[----:B------:R-:W1:Y:S01]  /*183f0*/  S2R R24, SR_TID.X ;  /* 0x0000000000187919 */ /* 0x000e620000002100 */
[----:B---3--:R-:W-:Y:S02]  /*18400*/  PRMT R32, RZ, 0x7610, R32 ;  /* 0x00007610ff207816 */ /* 0x008fe40000000020 */
[----:B-1----:R-:W-:-:S04]  /*18410*/  LEA.HI R29, R24, 0xae, RZ, 0x1a ;  /* 0x000000ae181d7811 */ /* 0x002fc800078fd0ff */
[----:B------:R-:W-:Y:S02]  /*18420*/  ISETP.GE.AND P4, PT, R29, UR5, PT ;  /* 0x000000051d007c0c */ /* 0x000fe4000bf86270 */
[----:B------:R-:W3:Y:S01]  /*18430*/  LDL.LU R29, [R1+0xb2c] ;  /* 0x000b2c00011d7983 */ /* 0x000ee20000300800 */
[----:B--2---:R-:W-:-:S04]  /*18440*/  @!P0 LOP3.LUT R19, R19, R18, RZ, 0x3c, !PT ;  /* 0x0000001213138212 */ /* 0x004fc800078e3cff */
[----:B------:R-:W-:-:S04]  /*18450*/  @!P0 LOP3.LUT R18, R19, R18, RZ, 0x3c, !PT ;  /* 0x0000001213128212 */ /* 0x000fc800078e3cff */
[----:B------:R-:W-:-:S05]  /*18460*/  @!P0 LOP3.LUT R19, R19, R18, RZ, 0x3c, !PT ;  /* 0x0000001213138212 */ /* 0x000fca00078e3cff */
[----:B------:R0:W2:Y:S04]  /*18470*/  @!P0 LDG.E.U8 R32, desc[UR22][R18.64] ;  /* 0x0000001612208981 */ /* 0x0000a8000c1e1100 */
[----:B------:R-:W2:Y:S01]  /*18480*/  LDL R19, [R1+0x620] ;  /* 0x0006200001137983 */ /* 0x000ea20000100800 */
[----:B0-----:R-:W-:-:S04]  /*18490*/  SHF.R.U32.HI R18, RZ, 0x6, R24 ;  /* 0x00000006ff127819 */ /* 0x001fc80000011618 */
[----:B------:R-:W-:-:S04]  /*184a0*/  SGXT.U32 R18, R18, 0x1 ;  /* 0x000000011212781a */ /* 0x000fc80000000000 */
[----:B------:R-:W-:Y:S02]  /*184b0*/  LOP3.LUT R18, R18, 0xb0, RZ, 0xfc, !PT ;  /* 0x000000b012127812 */ /* 0x000fe400078efcff */
[----:B------:R-:W-:Y:S02]  /*184c0*/  PRMT R31, RZ, 0x7610, R31 ;  /* 0x00007610ff1f7816 */ /* 0x000fe4000000001f */
[----:B------:R-:W-:Y:S01]  /*184d0*/  ISETP.GE.AND P0, PT, R18, UR5, PT ;  /* 0x0000000512007c0c */ /* 0x000fe2000bf06270 */
[----:B------:R-:W-:Y:S02]  /*184e0*/  @!P1 IMAD.MOV.U32 R18, RZ, RZ, R25 ;  /* 0x000000ffff129224 */ /* 0x000fe400078e0019 */
[----:B------:R-:W3:Y:S04]  /*184f0*/  LDL R25, [R1+0x644] ;  /* 0x0006440001197983 */ /* 0x000ee80000100800 */
[----:B--2---:R-:W2:Y:S04]  /*18500*/  @!P1 LDG.E.U8 R31, desc[UR22][R18.64] ;  /* 0x00000016121f9981 */ /* 0x004ea8000c1e1100 */
        /* <DEDUP_REMOVED lines=8> */
[----:B------:R0:W2:Y:S04]  /*18590*/  @!P3 LDG.E.U8 R37, desc[UR22][R18.64] ;  /* 0x000000161225b981 */ /* 0x0000a8000c1e1100 */
[----:B------:R-:W0:Y:S04]  /*185a0*/  LDL R18, [R1+0x630] ;  /* 0x0006300001127983 */ /* 0x000e280000100800 */
[----:B------:R-:W0:Y:S01]  /*185b0*/  LDL R19, [R1+0x634] ;  /* 0x0006340001137983 */ /* 0x000e220000100800 */
[----:B------:R-:W-:Y:S02]  /*185c0*/  PRMT R26, RZ, 0x7610, R26 ;  /* 0x00007610ff1a7816 */ /* 0x000fe4000000001a */
[----:B------:R-:W-:-:S04]  /*185d0*/  SHF.R.U32.HI R24, RZ, 0x6, R24 ;  /* 0x00000006ff187819 */ /* 0x000fc80000011618 */
[----:B------:R-:W-:-:S04]  /*185e0*/  SGXT.U32 R24, R24, 0x1 ;  /* 0x000000011818781a */ /* 0x000fc80000000000 */
[----:B------:R-:W-:-:S04]  /*185f0*/  LOP3.LUT R24, R24, 0xb2, RZ, 0xfc, !PT ;  /* 0x000000b218187812 */ /* 0x000fc800078efcff */
[----:B------:R-:W-:Y:S02]  /*18600*/  ISETP.GE.AND P1, PT, R24, UR5, PT ;  /* 0x0000000518007c0c */ /* 0x000fe4000bf26270 */
        /* <DEDUP_REMOVED lines=8> */
[----:B--2---:R0:W-:Y:S03]  /*18690*/  STL [R1+0x108], R37 ;  /* 0x0001082501007387 */ /* 0x0041e60000100800 */
[----:B------:R-:W-:Y:S02]  /*186a0*/  ISETP.GE.AND P3, PT, R24, UR5, PT ;  /* 0x0000000518007c0c */ /* 0x000fe4000bf66270 */
[----:B------:R-:W2:Y:S04]  /*186b0*/  LDL.LU R24, [R1+0xb24] ;  /* 0x000b240001187983 */ /* 0x000ea80000300800 */
[----:B---3--:R1:W-:Y:S04]  /*186c0*/  STL [R1+0x104], R26 ;  /* 0x0001041a01007387 */ /* 0x0083e80000100800 */
[----:B------:R-:W3:Y:S04]  /*186d0*/  LDL R18, [R1+0x638] ;  /* 0x0006380001127983 */ /* 0x000ee80000100800 */
[----:B------:R-:W3:Y:S01]  /*186e0*/  LDL R19, [R1+0x63c] ;  /* 0x00063c0001137983 */ /* 0x000ee20000100800 */
[----:B------:R-:W-:-:S02]  /*186f0*/  PRMT R31, RZ, 0x7610, R31 ;  /* 0x00007610ff1f7816 */ /* 0x000fc4000000001f */
[----:B---3--:R-:W-:-:S04]  /*18700*/  @!P0 LOP3.LUT R19, R19, R18, RZ, 0x3c, !PT ;  /* 0x0000001213138212 */ /* 0x008fc800078e3cff */
[----:B------:R-:W-:-:S04]  /*18710*/  @!P0 LOP3.LUT R18, R19, R18, RZ, 0x3c, !PT ;  /* 0x0000001213128212 */ /* 0x000fc800078e3cff */
[----:B------:R-:W-:-:S05]  /*18720*/  @!P0 LOP3.LUT R19, R19, R18, RZ, 0x3c, !PT ;  /* 0x0000001213138212 */ /* 0x000fca00078e3cff */
[----:B------:R3:W2:Y:S02]  /*18730*/  @!P0 LDG.E.U8 R31, desc[UR22][R18.64] ;  /* 0x00000016121f8981 */ /* 0x0006a4000c1e1100 */
[----:B---3--:R-:W3:Y:S02]  /*18740*/  S2R R19, SR_TID.X ;  /* 0x0000000000137919 */ /* 0x008ee40000002100 */
[----:B---3--:R-:W-:Y:S02]  /*18750*/  SHF.R.U32.HI R18, RZ, 0x6, R19 ;  /* 0x00000006ff127819 */ /* 0x008fe40000011613 */
[----:B------:R-:W3:Y:S02]  /*18760*/  LDL R19, [R1+0x640] ;  /* 0x0006400001137983 */ /* 0x000ee40000100800 */
[----:B------:R-:W-:-:S04]  /*18770*/  SGXT.U32 R18, R18, 0x1 ;  /* 0x000000011212781a */ /* 0x000fc80000000000 */
[----:B------:R-:W-:Y:S02]  /*18780*/  LOP3.LUT R18, R18, 0xb8, RZ, 0xfc, !PT ;  /* 0x000000b812127812 */ /* 0x000fe400078efcff */
[----:B------:R-:W-:Y:S02]  /*18790*/  PRMT R27, RZ, 0x7610, R27 ;  /* 0x00007610ff1b7816 */ /* 0x000fe4000000001b */
[----:B------:R-:W-:Y:S01]  /*187a0*/  ISETP.GE.AND P0, PT, R18, UR5, PT ;  /* 0x0000000512007c0c */ /* 0x000fe2000bf06270 */
[----:B------:R-:W-:-:S05]  /*187b0*/  @!P1 IMAD.MOV.U32 R18, RZ, RZ, R25 ;  /* 0x000000ffff129224 */ /* 0x000fca00078e0019 */
[----:B---3--:R3:W3:Y:S04]  /*187c0*/  @!P1 LDG.E.U8 R27, desc[UR22][R18.64] ;  /* 0x00000016121b9981 */ /* 0x0086e8000c1e1100 */
[----:B------:R-:W3:Y:S04]  /*187d0*/  LDL R18, [R1+0x648] ;  /* 0x0006480001127983 */ /* 0x000ee80000100800 */
[----:B------:R-:W3:Y:S01]  /*187e0*/  LDL R19, [R1+0x64c] ;  /* 0x00064c0001137983 */ /* 0x000ee20000100800 */
[----:B--2---:R-:W-:Y:S01]  /*187f0*/  PRMT R24, RZ, 0x7610, R24 ;  /* 0x00007610ff187816 */ /* 0x004fe20000000018 */
[----:B0-----:R-:W1:Y:S01]  /*18800*/  S2R R37, SR_TID.X ;  /* 0x0000000000257919 */ /* 0x001e620000002100 */
[----:B------:R-:W0:Y:S01]  /*18810*/  S2R R25, SR_TID.X ;  /* 0x0000000000197919 */ /* 0x000e220000002100 */
[----:B---3--:R-:W-:-:S04]  /*18820*/  @!P3 LOP3.LUT R19, R19, R18, RZ, 0x3c, !PT ;  /* 0x000000121313b212 */ /* 0x008fc800078e3cff */
[----:B------:R-:W-:-:S04]  /*18830*/  @!P3 LOP3.LUT R18, R19, R18, RZ, 0x3c, !PT ;  /* 0x000000121312b212 */ /* 0x000fc800078e3cff */
[----:B------:R-:W-:-:S05]  /*18840*/  @!P3 LOP3.LUT R19, R19, R18, RZ, 0x3c, !PT ;  /* 0x000000121313b212 */ /* 0x000fca00078e3cff */
[----:B------:R-:W2:Y:S01]  /*18850*/  @!P3 LDG.E.U8 R24, desc[UR22][R18.64] ;  /* 0x000000161218b981 */ /* 0x000ea2000c1e1100 */
[----:B-1----:R-:W-:-:S03]  /*18860*/  SHF.R.U32.HI R26, RZ, 0x6, R37 ;  /* 0x00000006ff1a7819 */ /* 0x002fc60000011625 */
[----:B------:R-:W3:Y:S01]  /*18870*/  LDL R37, [R1+0x650] ;  /* 0x0006500001257983 */ /* 0x000ee20000100800 */
[----:B------:R-:W-:-:S04]  /*18880*/  SGXT.U32 R26, R26, 0x1 ;  /* 0x000000011a1a781a */ /* 0x000fc80000000000 */
[----:B------:R-:W-:-:S04]  /*18890*/  LOP3.LUT R26, R26, 0xb6, RZ, 0xfc, !PT ;  /* 0x000000b61a1a7812 */ /* 0x000fc800078efcff */
[----:B------:R-:W-:Y:S02]  /*188a0*/  ISETP.GE.AND P4, PT, R26, UR5, PT ;  /* 0x000000051a007c0c */ /* 0x000fe4000bf86270 */
[----:B------:R-:W3:Y:S04]  /*188b0*/  LDL R26, [R1+0x654] ;  /* 0x00065400011a7983 */ /* 0x000ee80000100800 */
[----:B------:R0:W-:Y:S02]  /*188c0*/  STL [R1+0xf0], R27 ;  /* 0x0000f01b01007387 */ /* 0x0001e40000100800 */
[--C-:B0-----:R-:W-:Y:S02]  /*188d0*/  SHF.R.U32.HI R27, RZ, 0x6, R25.reuse ;  /* 0x00000006ff1b7819 */ /* 0x101fe40000011619 */
[----:B------:R-:W-:-:S02]  /*188e0*/  SHF.R.U32.HI R25, RZ, 0x6, R25 ;  /* 0x00000006ff197819 */ /* 0x000fc40000011619 */
[----:B------:R-:W-:Y:S02]  /*188f0*/  SGXT.U32 R27, R27, 0x1 ;  /* 0x000000011b1b781a */ /* 0x000fe40000000000 */
[----:B------:R-:W-:Y:S02]  /*18900*/  SGXT.U32 R25, R25, 0x1 ;  /* 0x000000011919781a */ /* 0x000fe40000000000 */
[----:B------:R-:W-:Y:S02]  /*18910*/  LOP3.LUT R27, R27, 0xbc, RZ, 0xfc, !PT ;  /* 0x000000bc1b1b7812 */ /* 0x000fe400078efcff */
[----:B------:R-:W-:Y:S02]  /*18920*/  LOP3.LUT R25, R25, 0xba, RZ, 0xfc, !PT ;  /* 0x000000ba19197812 */ /* 0x000fe400078efcff */
[----:B------:R-:W-:Y:S02]  /*18930*/  ISETP.GE.AND P5, PT, R27, UR5, PT ;  /* 0x000000051b007c0c */ /* 0x000fe4000bfa6270 */
[----:B------:R-:W-:-:S02]  /*18940*/  ISETP.GE.AND P1, PT, R25, UR5, PT ;  /* 0x0000000519007c0c */ /* 0x000fc4000bf26270 */
[----:B------:R-:W3:Y:S04]  /*18950*/  LDL.LU R25, [R1+0xb20] ;  /* 0x000b200001197983 */ /* 0x000ee80000300800 */
        /* <DEDUP_REMOVED lines=9> */
[----:B------:R0:W2:Y:S02]  /*189f0*/  @!P4 LDG.E.U8 R29, desc[UR22][R18.64] ;  /* 0x00000016121dc981 */ /* 0x0000a4000c1e1100 */
[----:B0-----:R-:W0:Y:S01]  /*18a00*/  S2R R19, SR_TID.X ;  /* 0x0000000000137919 */ /* 0x001e220000002100 */
[----:B------:R-:W-:Y:S01]  /*18a10*/  PRMT R24, RZ, 0x7610, R24 ;  /* 0x00007610ff187816 */ /* 0x000fe20000000018 */
[----:B---3--:R-:W-:Y:S01]  /*18a20*/  @!P0 IMAD.MOV.U32 R18, RZ, RZ, R26 ;  /* 0x000000ffff128224 */ /* 0x008fe200078e001a */
[----:B0-----:R-:W-:-:S04]  /*18a30*/  LEA.HI R19, R19, 0xbe, RZ, 0x1a ;  /* 0x000000be13137811 */ /* 0x001fc800078fd0ff */
[----:B------:R-:W-:Y:S01]  /*18a40*/  ISETP.GE.AND P3, PT, R19, UR5, PT ;  /* 0x0000000513007c0c */ /* 0x000fe2000bf66270 */
[----:B------:R-:W-:-:S05]  /*18a50*/  @!P0 IMAD.MOV.U32 R19, RZ, RZ, R37 ;  /* 0x000000ffff138224 */ /* 0x000fca00078e0025 */
[----:B------:R0:W3:Y:S04]  /*18a60*/  @!P0 LDG.E.U8 R24, desc[UR22][R18.64] ;  /* 0x0000001612188981 */ /* 0x0000e8000c1e1100 */
[----:B--2---:R1:W-:Y:S04]  /*18a70*/  STL [R1+0xf4], R29 ;  /* 0x0000f41d01007387 */ /* 0x0043e80000100800 */
[----:B-1----:R-:W2:Y:S04]  /*18a80*/  LDL.LU R29, [R1+0xb14] ;  /* 0x000b1400011d7983 */ /* 0x002ea80000300800 */
[----:B------:R-:W0:Y:S04]  /*18a90*/  LDL R18, [R1+0x658] ;  /* 0x0006580001127983 */ /* 0x000e280000100800 */
[----:B------:R-:W0:Y:S01]  /*18aa0*/  LDL R19, [R1+0x65c] ;  /* 0x00065c0001137983 */ /* 0x000e220000100800 */
[----:B------:R-:W-:-:S03]  /*18ab0*/  PRMT R27, RZ, 0x7610, R27 ;  /* 0x00007610ff1b7816 */ /* 0x000fc6000000001b */
[----:B------:R-:W2:Y:S01]  /*18ac0*/  LDL R26, [R1+0x67c] ;  /* 0x00067c00011a7983 */ /* 0x000ea20000100800 */
[----:B0-----:R-:W-:-:S04]  /*18ad0*/  @!P1 LOP3.LUT R19, R19, R18, RZ, 0x3c, !PT ;  /* 0x0000001213139212 */ /* 0x001fc800078e3cff */
[----:B------:R-:W-:-:S04]  /*18ae0*/  @!P1 LOP3.LUT R18, R19, R18, RZ, 0x3c, !PT ;  /* 0x0000001213129212 */ /* 0x000fc800078e3cff */
[----:B------:R-:W-:-:S05]  /*18af0*/  @!P1 LOP3.LUT R19, R19, R18, RZ, 0x3c, !PT ;  /* 0x0000001213139212 */ /* 0x000fca00078e3cff */
[----:B------:R-:W2:Y:S04]  /*18b00*/  @!P1 LDG.E.U8 R27, desc[UR22][R18.64] ;  /* 0x00000016121b9981 */ /* 0x000ea8000c1e1100 */
        /* <DEDUP_REMOVED lines=19> */
[----:B------:R-:W0:Y:S02]  /*18c40*/  S2R R37, SR_TID.X ;  /* 0x0000000000257919 */ /* 0x000e240000002100 */
[----:B0-----:R-:W-:Y:S01]  /*18c50*/  SHF.R.U32.HI R37, RZ, 0x6, R37 ;  /* 0x00000006ff257819 */ /* 0x001fe20000011625 */
[----:B--2---:R0:W-:Y:S04]  /*18c60*/  STL [R1+0xe4], R27 ;  /* 0x0000e41b01007387 */ /* 0x0041e80000100800 */
[----:B------:R-:W3:Y:S01]  /*18c70*/  LDL R19, [R1+0x674] ;  /* 0x0006740001137983 */ /* 0x000ee20000100800 */
[----:B------:R-:W-:-:S04]  /*18c80*/  SGXT.U32 R37, R37, 0x1 ;  /* 0x000000012525781a */ /* 0x000fc80000000000 */
[----:B------:R-:W-:-:S04]  /*18c90*/  LOP3.LUT R37, R37, 0xc0, RZ, 0xfc, !PT ;  /* 0x000000c025257812 */ /* 0x000fc800078efcff */
[----:B------:R-:W-:Y:S02]  /*18ca0*/  ISETP.GE.AND P0, PT, R37, UR5, PT ;  /* 0x0000000525007c0c */ /* 0x000fe4000bf06270 */
[----:B------:R-:W1:Y:S01]  /*18cb0*/  S2R R37, SR_TID.X ;  /* 0x0000000000257919 */ /* 0x000e620000002100 */
[----:B------:R-:W-:Y:S02]  /*18cc0*/  PRMT R29, RZ, 0x7610, R29 ;  /* 0x00007610ff1d7816 */ /* 0x000fe4000000001d */
[----:B-1----:R-:W-:-:S04]  /*18cd0*/  SHF.R.U32.HI R37, RZ, 0x6, R37 ;  /* 0x00000006ff257819 */ /* 0x002fc80000011625 */
[----:B------:R-:W-:-:S04]  /*18ce0*/  SGXT.U32 R37, R37, 0x1 ;  /* 0x000000012525781a */ /* 0x000fc80000000000 */
[----:B------:R-:W-:-:S04]  /*18cf0*/  LOP3.LUT R37, R37, 0xc2, RZ, 0xfc, !PT ;  /* 0x000000c225257812 */ /* 0x000fc800078efcff */
[----:B------:R-:W-:Y:S02]  /*18d00*/  ISETP.GE.AND P1, PT, R37, UR5, PT ;  /* 0x0000000525007c0c */ /* 0x000fe4000bf26270 */
[----:B------:R-:W2:Y:S01]  /*18d10*/  LDL.LU R37, [R1+0xb08] ;  /* 0x000b080001257983 */ /* 0x000ea20000300800 */
[----:B0-----:R-:W0:Y:S01]  /*18d20*/  S2R R27, SR_TID.X ;  /* 0x00000000001b7919 */ /* 0x001e220000002100 */
[----:B---3--:R-:W-:-:S04]  /*18d30*/  @!P0 LOP3.LUT R19, R19, R18, RZ, 0x3c, !PT ;  /* 0x0000001213138212 */ /* 0x008fc800078e3cff */
[----:B------:R-:W-:-:S04]  /*18d40*/  @!P0 LOP3.LUT R18, R19, R18, RZ, 0x3c, !PT ;  /* 0x0000001213128212 */ /* 0x000fc800078e3cff */
[----:B------:R-:W-:-:S05]  /*18d50*/  @!P0 LOP3.LUT R19, R19, R18, RZ, 0x3c, !PT ;  /* 0x0000001213138212 */ /* 0x000fca00078e3cff */
[----:B------:R1:W3:Y:S04]  /*18d60*/  @!P0 LDG.E.U8 R29, desc[UR22][R18.64] ;  /* 0x00000016121d8981 */ /* 0x0002e8000c1e1100 */
[----:B------:R-:W3:Y:S01]  /*18d70*/  LDL R19, [R1+0x678] ;  /* 0x0006780001137983 */ /* 0x000ee20000100800 */
[----:B0-----:R-:W-:-:S04]  /*18d80*/  SHF.R.U32.HI R27, RZ, 0x6, R27 ;  /* 0x00000006ff1b7819 */ /* 0x001fc8000001161b */
[----:B------:R-:W-:-:S04]  /*18d90*/  SGXT.U32 R27, R27, 0x1 ;  /* 0x000000011b1b781a */ /* 0x000fc80000000000 */
[----:B------:R-:W-:-:S04]  /*18da0*/  LOP3.LUT R27, R27, 0xc4, RZ, 0xfc, !PT ;  /* 0x000000c41b1b7812 */ /* 0x000fc800078efcff */
[----:B------:R-:W-:Y:S02]  /*18db0*/  ISETP.GE.AND P0, PT, R27, UR5, PT ;  /* 0x000000051b007c0c */ /* 0x000fe4000bf06270 */
[----:B------:R-:W0:Y:S01]  /*18dc0*/  S2R R27, SR_TID.X ;  /* 0x00000000001b7919 */ /* 0x000e220000002100 */
[----:B-1----:R-:W-:Y:S01]  /*18dd0*/  @!P1 IMAD.MOV.U32 R18, RZ, RZ, R26 ;  /* 0x000000ffff129224 */ /* 0x002fe200078e001a */
[----:B--2---:R-:W-:Y:S02]  /*18de0*/  PRMT R37, RZ, 0x7610, R37 ;  /* 0x00007610ff257816 */ /* 0x004fe40000000025 */
[----:B0-----:R-:W-:-:S04]  /*18df0*/  SHF.R.U32.HI R26, RZ, 0x6, R27 ;  /* 0x00000006ff1a7819 */ /* 0x001fc8000001161b */
[----:B------:R-:W-:-:S04]  /*18e00*/  SGXT.U32 R26, R26, 0x1 ;  /* 0x000000011a1a781a */ /* 0x000fc80000000000 */
[----:B------:R-:W-:Y:S01]  /*18e10*/  LOP3.LUT R26, R26, 0xc6, RZ, 0xfc, !PT ;  /* 0x000000c61a1a7812 */ /* 0x000fe200078efcff */
[----:B---3--:R0:W2:Y:S03]  /*18e20*/  @!P1 LDG.E.U8 R37, desc[UR22][R18.64] ;  /* 0x0000001612259981 */ /* 0x0080a6000c1e1100 */
[----:B------:R-:W-:Y:S01]  /*18e30*/  ISETP.GE.AND P1, PT, R26, UR5, PT ;  /* 0x000000051a007c0c */ /* 0x000fe2000bf26270 */
[----:B------:R-:W0:Y:S04]  /*18e40*/  LDL R18, [R1+0x680] ;  /* 0x0006800001127983 */ /* 0x000e280000100800 */
[----:B------:R-:W0:Y:S04]  /*18e50*/  LDL R19, [R1+0x684] ;  /* 0x0006840001137983 */ /* 0x000e280000100800 */
[----:B------:R-:W3:Y:S01]  /*18e60*/  LDL.LU R26, [R1+0xb04] ;  /* 0x000b0400011a7983 */ /* 0x000ee20000300800 */
[----:B0-----:R-:W-:-:S04]  /*18e70*/  @!P0 LOP3.LUT R19, R19, R18, RZ, 0x3c, !PT ;  /* 0x0000001213138212 */ /* 0x001fc800078e3cff */
[C---:B------:R-:W-:Y:S02]  /*18e80*/  @!P0 LOP3.LUT R18, R19.reuse, R18, RZ, 0x3c, !PT ;  /* 0x0000001213128212 */ /* 0x040fe400078e3cff */
[----:B---3--:R-:W-:Y:S02]  /*18e90*/  PRMT R26, RZ, 0x7610, R26 ;  /* 0x00007610ff1a7816 */ /* 0x008fe4000000001a */
[----:B------:R-:W-:-:S05]  /*18ea0*/  @!P0 LOP3.LUT R19, R19, R18, RZ, 0x3c, !PT ;  /* 0x0000001213138212 */ /* 0x000fca00078e3cff */
[----:B------:R-:W3:Y:S04]  /*18eb0*/  @!P0 LDG.E.U8 R26, desc[UR22][R18.64] ;  /* 0x00000016121a8981 */ /* 0x000ee8000c1e1100 */
[----:B---3--:R0:W-:Y:S04]  /*18ec0*/  STL [R1+0xe0], R26 ;  /* 0x0000e01a01007387 */ /* 0x0081e80000100800 */
[----:B0-----:R-:W3:Y:S04]  /*18ed0*/  LDL.LU R26, [R1+0xb00] ;  /* 0x000b0000011a7983 */ /* 0x001ee80000300800 */
[----:B------:R-:W2:Y:S04]  /*18ee0*/  LDL R18, [R1+0x234] ;  /* 0x0002340001127983 */ /* 0x000ea80000100800 */
[----:B------:R-:W2:Y:S01]  /*18ef0*/  LDL R19, [R1+0x238] ;  /* 0x0002380001137983 */ /* 0x000ea20000100800 */
[----:B------:R-:W-:-:S04]  /*18f00*/  SHF.R.U32.HI R27, RZ, 0x6, R27 ;  /* 0x00000006ff1b7819 */ /* 0x000fc8000001161b */
[----:B------:R-:W-:-:S04]  /*18f10*/  SGXT.U32 R27, R27, 0x1 ;  /* 0x000000011b1b781a */ /* 0x000fc80000000000 */
[----:B------:R-:W-:-:S04]  /*18f20*/  LOP3.LUT R27, R27, 0xc8, RZ, 0xfc, !PT ;  /* 0x000000c81b1b7812 */ /* 0x000fc800078efcff */
[----:B------:R-:W-:Y:S02]  /*18f30*/  ISETP.GE.AND P0, PT, R27, UR5, PT ;  /* 0x000000051b007c0c */ /* 0x000fe4000bf06270 */
[----:B------:R-:W0:Y:S01]  /*18f40*/  S2R R27, SR_TID.X ;  /* 0x00000000001b7919 */ /* 0x000e220000002100 */
[----:B---3--:R-:W-:Y:S02]  /*18f50*/  PRMT R26, RZ, 0x7610, R26 ;  /* 0x00007610ff1a7816 */ /* 0x008fe4000000001a */
[----:B--2---:R-:W-:-:S04]  /*18f60*/  @!P1 LOP3.LUT R19, R19, R18, RZ, 0x3c, !PT ;  /* 0x0000001213139212 */ /* 0x004fc800078e3cff */
[----:B------:R-:W-:-:S04]  /*18f70*/  @!P1 LOP3.LUT R18, R19, R18, RZ, 0x3c, !PT ;  /* 0x0000001213129212 */ /* 0x000fc800078e3cff */
[----:B------:R-:W-:-:S05]  /*18f80*/  @!P1 LOP3.LUT R19, R19, R18, RZ, 0x3c, !PT ;  /* 0x0000001213139212 */ /* 0x000fca00078e3cff */
[----:B------:R-:W2:Y:S01]  /*18f90*/  @!P1 LDG.E.U8 R26, desc[UR22][R18.64] ;  /* 0x00000016121a9981 */ /* 0x000ea2000c1e1100 */
[----:B0-----:R-:W-:-:S04]  /*18fa0*/  SHF.R.U32.HI R27, RZ, 0x6, R27 ;  /* 0x00000006ff1b7819 */ /* 0x001fc8000001161b */
[----:B------:R-:W-:-:S04]  /*18fb0*/  SGXT.U32 R27, R27, 0x1 ;  /* 0x000000011b1b781a */ /* 0x000fc80000000000 */
[----:B------:R-:W-:Y:S01]  /*18fc0*/  LOP3.LUT R27, R27, 0xca, RZ, 0xfc, !PT ;  /* 0x000000ca1b1b7812 */ /* 0x000fe200078efcff */
[----:B------:R-:W3:Y:S04]  /*18fd0*/  LDL R18, [R1+0x688] ;  /* 0x0006880001127983 */ /* 0x000ee80000100800 */
[----:B------:R-:W3:Y:S01]  /*18fe0*/  LDL R19, [R1+0x68c] ;  /* 0x00068c0001137983 */ /* 0x000ee20000100800 */
[----:B------:R-:W-:-:S03]  /*18ff0*/  ISETP.GE.AND P1, PT, R27, UR5, PT ;  /* 0x000000051b007c0c */ /* 0x000fc6000bf26270 */
[----:B--2---:R0:W-:Y:S04]  /*19000*/  STL [R1+0xdc], R26 ;  /* 0x0000dc1a01007387 */ /* 0x0041e80000100800 */
[----:B------:R-:W2:Y:S01]  /*19010*/  LDL.LU R27, [R1+0xafc] ;  /* 0x000afc00011b7983 */ /* 0x000ea20000300800 */
[----:B---3--:R-:W-:-:S04]  /*19020*/  @!P0 LOP3.LUT R19, R19, R18, RZ, 0x3c, !PT ;  /* 0x0000001213138212 */ /* 0x008fc800078e3cff */
[----:B------:R-:W-:-:S04]  /*19030*/  @!P0 LOP3.LUT R18, R19, R18, RZ, 0x3c, !PT ;  /* 0x0000001213128212 */ /* 0x000fc800078e3cff */
[----:B------:R-:W-:Y:S02]  /*19040*/  @!P0 LOP3.LUT R19, R19, R18, RZ, 0x3c, !PT ;  /* 0x0000001213138212 */ /* 0x000fe400078e3cff */
[----:B--2---:R-:W-:-:S06]  /*19050*/  PRMT R27, RZ, 0x7610, R27 ;  /* 0x00007610ff1b7816 */ /* 0x004fcc000000001b */
[----:B------:R1:W2:Y:S04]  /*19060*/  @!P0 LDG.E.U8 R27, desc[UR22][R18.64] ;  /* 0x00000016121b8981 */ /* 0x0002a8000c1e1100 */
        /* <DEDUP_REMOVED lines=12> */
[----:B------:R-:W0:Y:S01]  /*19130*/  S2R R26, SR_TID.X ;  /* 0x00000000001a7919 */ /* 0x000e220000002100 */
[----:B---3--:R0:W-:Y:S04]  /*19140*/  STL [R1+0xd8], R25 ;  /* 0x0000d81901007387 */ /* 0x0081e80000100800 */
[----:B------:R-:W3:Y:S04]  /*19150*/  LDL R18, [R1+0x698] ;  /* 0x0006980001127983 */ /* 0x000ee80000100800 */
[----:B------:R-:W3:Y:S01]  /*19160*/  LDL R19, [R1+0x69c] ;  /* 0x00069c0001137983 */ /* 0x000ee20000100800 */
[----:B0-----:R-:W-:-:S04]  /*19170*/  LEA.HI R25, R26, 0xce, RZ, 0x1a ;  /* 0x000000ce1a197811 */ /* 0x001fc800078fd0ff */
[----:B------:R-:W-:Y:S02]  /*19180*/  ISETP.GE.AND P1, PT, R25, UR5, PT ;  /* 0x0000000519007c0c */ /* 0x000fe4000bf26270 */
[----:B------:R-:W2:Y:S01]  /*19190*/  LDL.LU R25, [R1+0xaf8] ;  /* 0x000af80001197983 */ /* 0x000ea20000300800 */
[----:B---3--:R-:W-:-:S04]  /*191a0*/  @!P0 LOP3.LUT R19, R19, R18, RZ, 0x3c, !PT ;  /* 0x0000001213138212 */ /* 0x008fc800078e3cff */
[C---:B------:R-:W-:Y:S02]  /*191b0*/  @!P0 LOP3.LUT R18, R19.reuse, R18, RZ, 0x3c, !PT ;  /* 0x0000001213128212 */ /* 0x040fe400078e3cff */
[----:B--2---:R-:W-:Y:S02]  /*191c0*/  PRMT R25, RZ, 0x7610, R25 ;  /* 0x00007610ff197816 */ /* 0x004fe40000000019 */
[----:B------:R-:W-:-:S05]  /*191d0*/  @!P0 LOP3.LUT R19, R19, R18, RZ, 0x3c, !PT ;  /* 0x0000001213138212 */ /* 0x000fca00078e3cff */
[----:B------:R-:W2:Y:S04]  /*191e0*/  @!P0 LDG.E.U8 R25, desc[UR22][R18.64] ;  /* 0x0000001612198981 */ /* 0x000ea8000c1e1100 */
[----:B--2---:R0:W-:Y:S04]  /*191f0*/  STL [R1+0xd4], R25 ;  /* 0x0000d41901007387 */ /* 0x0041e80000100800 */
[----:B0-----:R-:W2:Y:S04]  /*19200*/  LDL.LU R25, [R1+0xaf4] ;  /* 0x000af40001197983 */ /* 0x001ea80000300800 */
[----:B------:R-:W3:Y:S04]  /*19210*/  LDL R18, [R1+0x4cc] ;  /* 0x0004cc0001127983 */ /* 0x000ee80000100800 */
[----:B------:R-:W3:Y:S01]  /*19220*/  LDL R19, [R1+0x4e0] ;  /* 0x0004e00001137983 */ /* 0x000ee20000100800 */
[----:B------:R-:W-:-:S04]  /*19230*/  SHF.R.U32.HI R26, RZ, 0x6, R26 ;  /* 0x00000006ff1a7819 */ /* 0x000fc8000001161a */
[----:B------:R-:W-:-:S04]  /*19240*/  SGXT.U32 R26, R26, 0x1 ;  /* 0x000000011a1a781a */ /* 0x000fc80000000000 */
[----:B------:R-:W-:-:S04]  /*19250*/  LOP3.LUT R26, R26, 0xd0, RZ, 0xfc, !PT ;  /* 0x000000d01a1a7812 */ /* 0x000fc800078efcff */
[----:B------:R-:W-:Y:S02]  /*19260*/  ISETP.GE.AND P0, PT, R26, UR5, PT ;  /* 0x000000051a007c0c */ /* 0x000fe4000bf06270 */
[----:B------:R-:W0:Y:S01]  /*19270*/  S2R R26, SR_TID.X ;  /* 0x00000000001a7919 */ /* 0x000e220000002100 */
[----:B--2---:R-:W-:Y:S02]  /*19280*/  PRMT R25, RZ, 0x7610, R25 ;  /* 0x00007610ff197816 */ /* 0x004fe40000000019 */
[----:B---3--:R-:W-:-:S04]  /*19290*/  @!P1 LOP3.LUT R19, R19, R18, RZ, 0x3c, !PT ;  /* 0x0000001213139212 */ /* 0x008fc800078e3cff */
        /* <DEDUP_REMOVED lines=32> */
[----:B0-----:R-:W-:-:S04]  /*194a0*/  SHF.R.U32.HI R23, RZ, 0x6, R25 ;  /* 0x00000006ff177819 */ /* 0x001fc80000011619 */
[----:B------:R-:W-:-:S04]  /*194b0*/  SGXT.U32 R23, R23, 0x1 ;  /* 0x000000011717781a */ /* 0x000fc80000000000 */
[----:B------:R-:W-:-:S04]  /*194c0*/  LOP3.LUT R23, R23, 0xd6, RZ, 0xfc, !PT ;  /* 0x000000d617177812 */ /* 0x000fc800078efcff */
[----:B------:R-:W-:Y:S02]  /*194d0*/  ISETP.GE.AND P1, PT, R23, UR5, PT ;  /* 0x0000000517007c0c */ /* 0x000fe4000bf26270 */
[----:B------:R-:W2:Y:S01]  /*194e0*/  LDL.LU R23, [R1+0xaec] ;  /* 0x000aec0001177983 */ /* 0x000ea20000300800 */
[----:B---3--:R-:W-:-:S04]  /*194f0*/  @!P0 LOP3.LUT R19, R19, R18, RZ, 0x3c, !PT ;  /* 0x0000001213138212 */ /* 0x008fc800078e3cff */
[----:B------:R-:W-:-:S04]  /*19500*/  @!P0 LOP3.LUT R18, R19, R18, RZ, 0x3c, !PT ;  /* 0x0000001213128212 */ /* 0x000fc800078e3cff */
[----:B------:R-:W-:Y:S02]  /*19510*/  @!P0 LOP3.LUT R19, R19, R18, RZ, 0x3c, !PT ;  /* 0x0000001213138212 */ /* 0x000fe400078e3cff */
[----:B--2---:R-:W-:-:S06]  /*19520*/  PRMT R23, RZ, 0x7610, R23 ;  /* 0x00007610ff177816 */ /* 0x004fcc0000000017 */
        /* <DEDUP_REMOVED lines=186> */
[----:B0-----:R-:W0:Y:S02]  /*1a0d0*/  S2R R20, SR_TID.X ;  /* 0x0000000000147919 */ /* 0x001e240000002100 */
[----:B0-----:R-:W-:-:S04]  /*1a0e0*/  SHF.R.U32.HI R20, RZ, 0x6, R20 ;  /* 0x00000006ff147819 */ /* 0x001fc80000011614 */
[----:B------:R-:W-:Y:S02]  /*1a0f0*/  SGXT.U32 R20, R20, 0x1 ;  /* 0x000000011414781a */ /* 0x000fe40000000000 */
[----:B-1----:R-:W-:-:S04]  /*1a100*/  @!P1 LOP3.LUT R19, R19, R18, RZ, 0x3c, !PT ;  /* 0x0000001213139212 */ /* 0x002fc800078e3cff */
[----:B------:R-:W-:-:S04]  /*1a110*/  @!P1 LOP3.LUT R18, R19, R18, RZ, 0x3c, !PT ;  /* 0x0000001213129212 */ /* 0x000fc800078e3cff */
[----:B------:R-:W-:-:S05]  /*1a120*/  @!P1 LOP3.LUT R19, R19, R18, RZ, 0x3c, !PT ;  /* 0x0000001213139212 */ /* 0x000fca00078e3cff */
[----:B------:R-:W3:Y:S01]  /*1a130*/  @!P1 LDG.E.U8 R30, desc[UR22][R18.64] ;  /* 0x00000016121e9981 */ /* 0x000ee2000c1e1100 */
[----:B------:R-:W-:-:S04]  /*1a140*/  LOP3.LUT R20, R20, 0xf8, RZ, 0xfc, !PT ;  /* 0x000000f814147812 */ /* 0x000fc800078efcff */
[----:B------:R-:W-:Y:S02]  /*1a150*/  ISETP.GE.AND P3, PT, R20, UR5, PT ;  /* 0x0000000514007c0c */ /* 0x000fe4000bf66270 */
[----:B------:R-:W0:Y:S01]  /*1a160*/  S2R R20, SR_TID.X ;  /* 0x0000000000147919 */ /* 0x000e220000002100 */
[----:B------:R-:W2:Y:S04]  /*1a170*/  LDL R18, [R1+0x718] ;  /* 0x0007180001127983 */ /* 0x000ea80000100800 */
[----:B------:R-:W2:Y:S01]  /*1a180*/  LDL R19, [R1+0x71c] ;  /* 0x00071c0001137983 */ /* 0x000ea20000100800 */
[----:B0-----:R-:W-:-:S04]  /*1a190*/  SHF.R.U32.HI R20, RZ, 0x6, R20 ;  /* 0x00000006ff147819 */ /* 0x001fc80000011614 */
[----:B------:R-:W-:-:S04]  /*1a1a0*/  SGXT.U32 R20, R20, 0x1 ;  /* 0x000000011414781a */ /* 0x000fc80000000000 */
[----:B------:R-:W-:-:S04]  /*1a1b0*/  LOP3.LUT R20, R20, 0xf4, RZ, 0xfc, !PT ;  /* 0x000000f414147812 */ /* 0x000fc800078efcff */
[----:B------:R-:W-:Y:S01]  /*1a1c0*/  ISETP.GE.AND P0, PT, R20, UR5, PT ;  /* 0x0000000514007c0c */ /* 0x000fe2000bf06270 */
[----:B---3--:R0:W-:Y:S04]  /*1a1d0*/  STL [R1+0x8c], R30 ;  /* 0x00008c1e01007387 */ /* 0x0081e80000100800 */
[----:B------:R-:W3:Y:S01]  /*1a1e0*/  LDL.LU R20, [R1+0xabc] ;  /* 0x000abc0001147983 */ /* 0x000ee20000300800 */
[----:B--2---:R-:W-:-:S04]  /*1a1f0*/  @!P3 LOP3.LUT R19, R19, R18, RZ, 0x3c, !PT ;  /* 0x000000121313b212 */ /* 0x004fc800078e3cff */
[----:B------:R-:W-:-:S04]  /*1a200*/  @!P3 LOP3.LUT R18, R19, R18, RZ, 0x3c, !PT ;  /* 0x000000121312b212 */ /* 0x000fc800078e3cff */
[----:B------:R-:W-:Y:S02]  /*1a210*/  @!P3 LOP3.LUT R19, R19, R18, RZ, 0x3c, !PT ;  /* 0x000000121313b212 */ /* 0x000fe400078e3cff */
[----:B---3--:R-:W-:-:S06]  /*1a220*/  PRMT R20, RZ, 0x7610, R20 ;  /* 0x00007610ff147816 */ /* 0x008fcc0000000014 */
        /* <DEDUP_REMOVED lines=29> */
[----:B------:R-:W-:Y:S02]  /*1a400*/  PRMT R17, RZ, 0x7610, R17 ;  /* 0x00007610ff117816 */ /* 0x000fe40000000011 */
[----:B-1----:R-:W-:-:S04]  /*1a410*/  @!P0 LOP3.LUT R19, R19, R18, RZ, 0x3c, !PT ;  /* 0x0000001213138212 */ /* 0x002fc800078e3cff */
[----:B------:R-:W-:-:S04]  /*1a420*/  @!P0 LOP3.LUT R18, R19, R18, RZ, 0x3c, !PT ;  /* 0x0000001213128212 */ /* 0x000fc800078e3cff */
[----:B------:R-:W-:-:S05]  /*1a430*/  @!P0 LOP3.LUT R19, R19, R18, RZ, 0x3c, !PT ;  /* 0x0000001213138212 */ /* 0x000fca00078e3cff */
[----:B------:R-:W3:Y:S04]  /*1a440*/  @!P0 LDG.E.U8 R17, desc[UR22][R18.64] ;  /* 0x0000001612118981 */ /* 0x000ee8000c1e1100 */
[----:B--2---:R-:W-:Y:S01]  /*1a450*/  STL [R1+0x84], R30 ;  /* 0x0000841e01007387 */ /* 0x004fe20000100800 */
[----:B0-----:R-:W0:Y:S03]  /*1a460*/  S2R R0, SR_TID.X ;  /* 0x0000000000007919 */ /* 0x001e260000002100 */
[----:B---3--:R1:W-:Y:S04]  /*1a470*/  STL [R1+0x80], R17 ;  /* 0x0000801101007387 */ /* 0x0083e80000100800 */
[----:B-1----:R-:W2:Y:S04]  /*1a480*/  LDL.LU R17, [R1+0xab4] ;  /* 0x000ab40001117983 */ /* 0x002ea80000300800 */
[----:B------:R-:W3:Y:S04]  /*1a490*/  LDL R18, [R1+0x728] ;  /* 0x0007280001127983 */ /* 0x000ee80000100800 */
[----:B------:R-:W3:Y:S01]  /*1a4a0*/  LDL R19, [R1+0x72c] ;  /* 0x00072c0001137983 */ /* 0x000ee20000100800 */
[----:B0-----:R-:W-:-:S04]  /*1a4b0*/  SHF.R.U32.HI R0, RZ, 0x6, R0 ;  /* 0x00000006ff007819 */ /* 0x001fc80000011600 */
[----:B------:R-:W-:-:S04]  /*1a4c0*/  SGXT.U32 R0, R0, 0x1 ;  /* 0x000000010000781a */ /* 0x000fc80000000000 */
[----:B------:R-:W-:-:S04]  /*1a4d0*/  LOP3.LUT R0, R0, 0xfc, RZ, 0xfc, !PT ;  /* 0x000000fc00007812 */ /* 0x000fc800078efcff */
[----:B------:R-:W-:Y:S02]  /*1a4e0*/  ISETP.GE.AND P1, PT, R0, UR5, PT ;  /* 0x0000000500007c0c */ /* 0x000fe4000bf26270 */
[----:B--2---:R-:W-:-:S11]  /*1a4f0*/  PRMT R17, RZ, 0x7610, R17 ;  /* 0x00007610ff117816 */ /* 0x004fd60000000011 */
[----:B---3--:R-:W-:-:S04]  /*1a500*/  @!P1 LOP3.LUT R19, R19, R18, RZ, 0x3c, !PT ;  /* 0x0000001213139212 */ /* 0x008fc800078e3cff */
[----:B------:R-:W-:-:S04]  /*1a510*/  @!P1 LOP3.LUT R18, R19, R18, RZ, 0x3c, !PT ;  /* 0x0000001213129212 */ /* 0x000fc800078e3cff */
[----:B------:R-:W-:-:S05]  /*1a520*/  @!P1 LOP3.LUT R19, R19, R18, RZ, 0x3c, !PT ;  /* 0x0000001213139212 */ /* 0x000fca00078e3cff */
[----:B------:R-:W2:Y:S01]  /*1a530*/  @!P1 LDG.E.U8 R17, desc[UR22][R18.64] ;  /* 0x0000001612119981 */ /* 0x000ea2000c1e1100 */
[----:B------:R-:W0:Y:S03]  /*1a540*/  S2R R30, SR_TID.X ;  /* 0x00000000001e7919 */ /* 0x000e260000002100 */
[----:B--2---:R1:W-:Y:S04]  /*1a550*/  STL [R1+0x7c], R17 ;  /* 0x00007c1101007387 */ /* 0x0043e80000100800 */
[----:B-1----:R-:W2:Y:S04]  /*1a560*/  LDL.LU R17, [R1+0xab0] ;  /* 0x000ab00001117983 */ /* 0x002ea80000300800 */
[----:B------:R-:W3:Y:S04]  /*1a570*/  LDL R18, [R1+0x730] ;  /* 0x0007300001127983 */ /* 0x000ee80000100800 */
[----:B------:R-:W3:Y:S01]  /*1a580*/  LDL R19, [R1+0x734] ;  /* 0x0007340001137983 */ /* 0x000ee20000100800 */
[----:B0-----:R-:W-:-:S04]  /*1a590*/  LEA.HI R30, R30, 0xfe, RZ, 0x1a ;  /* 0x000000fe1e1e7811 */ /* 0x001fc800078fd0ff */
[----:B------:R-:W-:Y:S01]  /*1a5a0*/  ISETP.GE.AND P0, PT, R30, UR5, PT ;  /* 0x000000051e007c0c */ /* 0x000fe2000bf06270 */
[----:B------:R-:W0:Y:S01]  /*1a5b0*/  S2R R0, SR_TID.X ;  /* 0x0000000000007919 */ /* 0x000e220000002100 */
[----:B--2---:R-:W-:-:S11]  /*1a5c0*/  PRMT R17, RZ, 0x7610, R17 ;  /* 0x00007610ff117816 */ /* 0x004fd60000000011 */
[----:B---3--:R-:W-:-:S04]  /*1a5d0*/  @!P0 LOP3.LUT R19, R19, R18, RZ, 0x3c, !PT ;  /* 0x0000001213138212 */ /* 0x008fc800078e3cff */
[----:B------:R-:W-:-:S04]  /*1a5e0*/  @!P0 LOP3.LUT R18, R19, R18, RZ, 0x3c, !PT ;  /* 0x0000001213128212 */ /* 0x000fc800078e3cff */
[----:B------:R-:W-:-:S05]  /*1a5f0*/  @!P0 LOP3.LUT R19, R19, R18, RZ, 0x3c, !PT ;  /* 0x0000001213138212 */ /* 0x000fca00078e3cff */
[----:B------:R-:W2:Y:S01]  /*1a600*/  @!P0 LDG.E.U8 R17, desc[UR22][R18.64] ;  /* 0x0000001612118981 */ /* 0x000ea2000c1e1100 */
[C---:B0-----:R-:W-:Y:S02]  /*1a610*/  LOP3.LUT R30, R0.reuse, 0x7f, RZ, 0xc0, !PT ;  /* 0x0000007f001e7812 */ /* 0x041fe400078ec0ff */
[----:B------:R-:W-:-:S04]  /*1a620*/  LOP3.LUT R0, R0, 0x7f, RZ, 0xc0, !PT ;  /* 0x0000007f00007812 */ /* 0x000fc800078ec0ff */
[----:B------:R-:W-:Y:S01]  /*1a630*/  LOP3.LUT R0, R0, 0x80, RZ, 0xfc, !PT ;  /* 0x0000008000007812 */ /* 0x000fe200078efcff */
[----:B------:R-:W-:Y:S03]  /*1a640*/  BAR.SYNC.DEFER_BLOCKING 0x0 ;  /* 0x0000000000007b1d */ /* 0x000fe60000010000 */
[----:B------:R-:W-:-:S03]  /*1a650*/  ISETP.GE.AND P0, PT, R0, UR5, PT ;  /* 0x0000000500007c0c */ /* 0x000fc6000bf06270 */
[----:B--2---:R0:W-:Y:S04]  /*1a660*/  STL [R1+0x78], R17 ;  /* 0x0000781101007387 */ /* 0x0041e80000100800 */
[----:B0-----:R-:W2:Y:S04]  /*1a670*/  LDL.LU R17, [R1+0xaac] ;  /* 0x000aac0001117983 */ /* 0x001ea80000300800 */
[----:B------:R-:W3:Y:S04]  /*1a680*/  LDL R18, [R1+0x254] ;  /* 0x0002540001127983 */ /* 0x000ee80000100800 */
[----:B------:R-:W3:Y:S04]  /*1a690*/  LDL R19, [R1+0x258] ;  /* 0x0002580001137983 */ /* 0x000ee80000100800 */
[----:B------:R-:W2:Y:S01]  /*1a6a0*/  LDL.LU R0, [R1+0xaa8] ;  /* 0x000aa80001007983 */ /* 0x000ea20000300800 */
[----:B------:R-:W-:-:S13]  /*1a6b0*/  ISETP.GE.AND P1, PT, R30, UR5, PT ;  /* 0x000000051e007c0c */ /* 0x000fda000bf26270 */
        /* <DEDUP_REMOVED lines=9> */
[----:B--2---:R-:W-:-:S02]  /*1a750*/  PRMT R0, RZ, 0x7610, R0 ;  /* 0x00007610ff007816 */ /* 0x004fc40000000000 */
[----:B---3--:R-:W-:-:S04]  /*1a760*/  @!P0 LOP3.LUT R19, R19, R18, RZ, 0x3c, !PT ;  /* 0x0000001213138212 */ /* 0x008fc800078e3cff */
[----:B------:R-:W-:-:S04]  /*1a770*/  @!P0 LOP3.LUT R18, R19, R18, RZ, 0x3c, !PT ;  /* 0x0000001213128212 */ /* 0x000fc800078e3cff */
        /* <DEDUP_REMOVED lines=47> */
[----:B------:R-:W-:Y:S04]  /*1aa70*/  STS.U8 [R30+UR14+0x4000], R17 ;  /* 0x004000111e007988 */ /* 0x000fe8000800000e */
[----:B--2---:R0:W-:Y:S04]  /*1aa80*/  STL [R1+0x5c], R0 ;  /* 0x00005c0001007387 */ /* 0x0041e80000100800 */
[----:B0-----:R-:W2:Y:S04]  /*1aa90*/  LDL.LU R0, [R1+0xa8c] ;  /* 0x000a8c0001007983 */ /* 0x001ea80000300800 */
[----:B------:R-:W3:Y:S04]  /*1aaa0*/  LDL R18, [R1+0x400] ;  /* 0x0004000001127983 */ /* 0x000ee80000100800 */
[----:B------:R-:W3:Y:S04]  /*1aab0*/  LDL R19, [R1+0x404] ;  /* 0x0004040001137983 */ /* 0x000ee80000100800 */
[----:B------:R-:W2:Y:S04]  /*1aac0*/  LDL.LU R30, [R1+0xa88] ;  /* 0x000a8800011e7983 */ /* 0x000ea80000300800 */
[----:B------:R-:W4:Y:S01]  /*1aad0*/  LDL R17, [R1+0x268] ;  /* 0x0002680001117983 */ /* 0x000f220000100800 */
[----:B---3--:R-:W-:-:S04]  /*1aae0*/  @!P0 LOP3.LUT R19, R19, R18, RZ, 0x3c, !PT ;  /* 0x0000001213138212 */ /* 0x008fc800078e3cff */
[C---:B------:R-:W-:Y:S02]  /*1aaf0*/  @!P0 LOP3.LUT R18, R19.reuse, R18, RZ, 0x3c, !PT ;  /* 0x0000001213128212 */ /* 0x040fe400078e3cff */
[----:B--2---:R-:W-:Y:S02]  /*1ab00*/  PRMT R30, RZ, 0x7610, R30 ;  /* 0x00007610ff1e7816 */ /* 0x004fe4000000001e */
[----:B------:R-:W-:-:S05]  /*1ab10*/  @!P0 LOP3.LUT R19, R19, R18, RZ, 0x3c, !PT ;  /* 0x0000001213138212 */ /* 0x000fca00078e3cff */
[----:B------:R0:W2:Y:S02]  /*1ab20*/  @!P0 LDG.E.U8 R30, desc[UR22][R18.64] ;  /* 0x00000016121e8981 */ /* 0x0000a4000c1e1100 */
[----:B0-----:R-:W0:Y:S02]  /*1ab30*/  S2R R19, SR_TID.X ;  /* 0x0000000000137919 */ /* 0x001e240000002100 */
[----:B0-----:R-:W-:-:S05]  /*1ab40*/  LOP3.LUT R19, R19, 0x7f, RZ, 0xc0, !PT ;  /* 0x0000007f13137812 */ /* 0x001fca00078ec0ff */
[----:B------:R-:W-:Y:S04]  /*1ab50*/  STS.U8 [R19+UR14+0x4200], R16 ;  /* 0x0042001013007988 */ /* 0x000fe8000800000e */
[----:B--2---:R0:W-:Y:S04]  /*1ab60*/  STL [R1+0x58], R30 ;  /* 0x0000581e01007387 */ /* 0x0041e80000100800 */
[----:B0-----:R-:W2:Y:S04]  /*1ab70*/  LDL.LU R30, [R1+0xa84] ;  /* 0x000a8400011e7983 */ /* 0x001ea80000300800 */
[----:B------:R-:W4:Y:S02]  /*1ab80*/  LDL R16, [R1+0x264] ;  /* 0x0002640001107983 */ /* 0x000f240000100800 */
[----:B----4-:R-:W-:-:S04]  /*1ab90*/  @!P1 LOP3.LUT R17, R17, R16, RZ, 0x3c, !PT ;  /* 0x0000001011119212 */ /* 0x010fc800078e3cff */
        /* <DEDUP_REMOVED lines=13> */
[----:B------:R0:W-:Y:S04]  /*1ac70*/  STS.U8 [R19+UR14+0x4400], R15 ;  /* 0x0044000f13007988 */ /* 0x0001e8000800000e */
[----:B------:R-:W-:Y:S04]  /*1ac80*/  STS.U8 [R19+UR14+0x4600], R14 ;  /* 0x0046000e13007988 */ /* 0x000fe8000800000e */
[----:B0-----:R-:W3:Y:S04]  /*1ac90*/  LDL R15, [R1+0x30c] ;  /* 0x00030c00010f7983 */ /* 0x001ee80000100800 */
[----:B--2---:R0:W-:Y:S04]  /*1aca0*/  STL [R1+0x50], R30 ;  /* 0x0000501e01007387 */ /* 0x0041e80000100800 */
[----:B0-----:R-:W2:Y:S04]  /*1acb0*/  LDL.LU R30, [R1+0xa7c] ;  /* 0x000a7c00011e7983 */ /* 0x001ea80000300800 */
[----:B------:R-:W3:Y:S02]  /*1acc0*/  LDL R14, [R1+0x308] ;  /* 0x00030800010e7983 */ /* 0x000ee40000100800 */
        /* <DEDUP_REMOVED lines=8> */
[----:B------:R-:W3:Y:S04]  /*1ad50*/  LDL R15, [R1+0x314] ;  /* 0x00031400010f7983 */ /* 0x000ee80000100800 */
[----:B------:R0:W-:Y:S02]  /*1ad60*/  STS.U8 [R19+UR14+0x4800], R13 ;  /* 0x0048000d13007988 */ /* 0x0001e4000800000e */
[----:B0-----:R-:W0:Y:S02]  /*1ad70*/  S2R R19, SR_TID.X ;  /* 0x0000000000137919 */ /* 0x001e240000002100 */
[----:B------:R-:W4:Y:S01]  /*1ad80*/  LDL R13, [R1+0x38c] ;  /* 0x00038c00010d7983 */ /* 0x000f220000100800 */
[----:B--2---:R-:W-:-:S02]  /*1ad90*/  PRMT R30, RZ, 0x7610, R30 ;  /* 0x00007610ff1e7816 */ /* 0x004fc4000000001e */
[----:B---3--:R-:W-:-:S04]  /*1ada0*/  @!P0 LOP3.LUT R15, R15, R14, RZ, 0x3c, !PT ;  /* 0x0000000e0f0f8212 */ /* 0x008fc800078e3cff */
[----:B------:R-:W-:-:S04]  /*1adb0*/  @!P0 LOP3.LUT R14, R15, R14, RZ, 0x3c, !PT ;  /* 0x0000000e0f0e8212 */ /* 0x000fc800078e3cff */
[----:B------:R-:W-:-:S05]  /*1adc0*/  @!P0 LOP3.LUT R15, R15, R14, RZ, 0x3c, !PT ;  /* 0x0000000e0f0f8212 */ /* 0x000fca00078e3cff */
[----:B------:R0:W2:Y:S02]  /*1add0*/  @!P0 LDG.E.U8 R30, desc[UR22][R14.64] ;  /* 0x000000160e1e8981 */ /* 0x0000a4000c1e1100 */
        /* <DEDUP_REMOVED lines=44> */
[----:B------:R-:W3:Y:S04]  /*1b0a0*/  LDL R8, [R1+0x274] ;  /* 0x0002740001087983 */ /* 0x000ee80000100800 */
[----:B------:R-:W4:Y:S01]  /*1b0b0*/  LDL R11, [R1+0x324] ;  /* 0x00032400010b7983 */ /* 0x000f220000100800 */
        /* <DEDUP_REMOVED lines=24> */
[----:B------:R-:W2:Y:S01]  /*1b240*/  @!P1 LDG.E.U8 R30, desc[UR22][R6.64] ;  /* 0x00000016061e9981 */ /* 0x000ea2000c1e1100 */
[----:B------:R-:W-:-:S03]  /*1b250*/  PRMT R10, RZ, 0x7610, R10 ;  /* 0x00007610ff0a7816 */ /* 0x000fc6000000000a */
[----:B--2---:R0:W-:Y:S04]  /*1b260*/  STL [R1+0x2c], R30 ;  /* 0x00002c1e01007387 */ /* 0x0041e80000100800 */
[----:B0-----:R-:W2:Y:S04]  /*1b270*/  LDL.LU R30, [R1+0xa58] ;  /* 0x000a5800011e7983 */ /* 0x001ea80000300800 */
[----:B------:R-:W3:Y:S01]  /*1b280*/  LDL R7, [R1+0x320] ;  /* 0x0003200001077983 */ /* 0x000ee20000100800 */
[----:B----4-:R-:W-:-:S03]  /*1b290*/  @!P0 IMAD.MOV.U32 R6, RZ, RZ, R11 ;  /* 0x000000ffff068224 */ /* 0x010fc600078e000b */
[----:B------:R0:W-:Y:S04]  /*1b2a0*/  STS.U8 [R15+UR14+0x5800], R5 ;  /* 0x005800050f007988 */ /* 0x0001e8000800000e */
[----:B------:R-:W4:Y:S04]  /*1b2b0*/  LDL R11, [R1+0x420] ;  /* 0x00042000010b7983 */ /* 0x000f280000100800 */
[----:B---3--:R-:W3:Y:S04]  /*1b2c0*/  @!P0 LDG.E.U8 R10, desc[UR22][R6.64] ;  /* 0x00000016060a8981 */ /* 0x008ee8000c1e1100 */
[----:B0-----:R-:W2:Y:S04]  /*1b2d0*/  LDL R5, [R1+0x39c] ;  /* 0x00039c0001057983 */ /* 0x001ea80000100800 */
[----:B------:R0:W-:Y:S04]  /*1b2e0*/  STS.U8 [R15+UR14+0x5a00], R4 ;  /* 0x005a00040f007988 */ /* 0x0001e8000800000e */
[----:B------:R-:W4:Y:S04]  /*1b2f0*/  LDL R6, [R1+0x418] ;  /* 0x0004180001067983 */ /* 0x000f280000100800 */
[----:B------:R-:W4:Y:S04]  /*1b300*/  LDL R7, [R1+0x41c] ;  /* 0x00041c0001077983 */ /* 0x000f280000100800 */
[----:B---3--:R1:W-:Y:S04]  /*1b310*/  STL [R1+0x28], R10 ;  /* 0x0000280a01007387 */ /* 0x0083e80000100800 */
[----:B0-----:R-:W3:Y:S01]  /*1b320*/  LDL R4, [R1+0x398] ;  /* 0x0003980001047983 */ /* 0x001ee20000100800 */
[----:B--2---:R-:W-:-:S03]  /*1b330*/  PRMT R30, RZ, 0x7610, R30 ;  /* 0x00007610ff1e7816 */ /* 0x004fc6000000001e */
[----:B-1----:R-:W2:Y:S01]  /*1b340*/  LDL R10, [R1+0x424] ;  /* 0x00042400010a7983 */ /* 0x002ea20000100800 */
[----:B---3--:R-:W-:-:S04]  /*1b350*/  @!P1 LOP3.LUT R5, R5, R4, RZ, 0x3c, !PT ;  /* 0x0000000405059212 */ /* 0x008fc800078e3cff */
[----:B------:R-:W-:-:S04]  /*1b360*/  @!P1 LOP3.LUT R4, R5, R4, RZ, 0x3c, !PT ;  /* 0x0000000405049212 */ /* 0x000fc800078e3cff */
[----:B------:R-:W-:-:S05]  /*1b370*/  @!P1 LOP3.LUT R5, R5, R4, RZ, 0x3c, !PT ;  /* 0x0000000405059212 */ /* 0x000fca00078e3cff */
[----:B------:R-:W3:Y:S04]  /*1b380*/  @!P1 LDG.E.U8 R30, desc[UR22][R4.64] ;  /* 0x00000016041e9981 */ /* 0x000ee8000c1e1100 */
[----:B---3--:R0:W-:Y:S04]  /*1b390*/  STL [R1+0x24], R30 ;  /* 0x0000241e01007387 */ /* 0x0081e80000100800 */
[----:B0-----:R-:W3:Y:S04]  /*1b3a0*/  LDL.LU R30, [R1+0xa54] ;  /* 0x000a5400011e7983 */ /* 0x001ee80000300800 */
[----:B------:R-:W2:Y:S04]  /*1b3b0*/  LDL R4, [R1+0x3a0] ;  /* 0x0003a00001047983 */ /* 0x000ea80000100800 */
[----:B------:R-:W2:Y:S01]  /*1b3c0*/  LDL R5, [R1+0x3a4] ;  /* 0x0003a40001057983 */ /* 0x000ea20000100800 */
[----:B------:R-:W-:-:S03]  /*1b3d0*/  PRMT R9, RZ, 0x7610, R9 ;  /* 0x00007610ff097816 */ /* 0x000fc60000000009 */
[----:B------:R4:W-:Y:S04]  /*1b3e0*/  STS.U8 [R15+UR14+0x5c00], R3 ;  /* 0x005c00030f007988 */ /* 0x0009e8000800000e */
[----:B------:R0:W-:Y:S01]  /*1b3f0*/  STS.U8 [R15+UR14+0x5e00], R2 ;  /* 0x005e00020f007988 */ /* 0x0001e2000800000e */
[----:B----4-:R-:W-:Y:S02]  /*1b400*/  @!P1 IMAD.MOV.U32 R3, RZ, RZ, R6 ;  /* 0x000000ffff039224 */ /* 0x010fe400078e0006 */
[----:B0-----:R-:W-:Y:S01]  /*1b410*/  @!P1 IMAD.MOV.U32 R2, RZ, RZ, R7 ;  /* 0x000000ffff029224 */ /* 0x001fe200078e0007 */
[----:B--2---:R-:W-:-:S04]  /*1b420*/  @!P0 LOP3.LUT R5, R5, R4, RZ, 0x3c, !PT ;  /* 0x0000000405058212 */ /* 0x004fc800078e3cff */
[----:B------:R-:W-:-:S04]  /*1b430*/  @!P0 LOP3.LUT R4, R5, R4, RZ, 0x3c, !PT ;  /* 0x0000000405048212 */ /* 0x000fc800078e3cff */
[----:B------:R-:W-:Y:S02]  /*1b440*/  @!P0 LOP3.LUT R5, R5, R4, RZ, 0x3c, !PT ;  /* 0x0000000405058212 */ /* 0x000fe400078e3cff */
[----:B---3--:R-:W-:-:S03]  /*1b450*/  PRMT R30, RZ, 0x7610, R30 ;  /* 0x00007610ff1e7816 */ /* 0x008fc6000000001e */
[----:B------:R-:W2:Y:S04]  /*1b460*/  @!P0 LDG.E.U8 R9, desc[UR22][R4.64] ;  /* 0x0000001604098981 */ /* 0x000ea8000c1e1100 */
[----:B------:R0:W3:Y:S04]  /*1b470*/  @!P1 LDG.E.U8 R30, desc[UR22][R2.64] ;  /* 0x00000016021e9981 */ /* 0x0000e8000c1e1100 */
[----:B------:R1:W-:Y:S01]  /*1b480*/  STS.U8 [R15+UR14+0x6000], R28 ;  /* 0x0060001c0f007988 */ /* 0x0003e2000800000e */
[----:B0-----:R-:W-:Y:S02]  /*1b490*/  @!P0 IMAD.MOV.U32 R2, RZ, RZ, R10 ;  /* 0x000000ffff028224 */ /* 0x001fe400078e000a */
[----:B------:R-:W-:Y:S01]  /*1b4a0*/  @!P0 IMAD.MOV.U32 R3, RZ, RZ, R11 ;  /* 0x000000ffff038224 */ /* 0x000fe200078e000b */
[----:B-1----:R-:W-:-:S06]  /*1b4b0*/  PRMT R28, RZ, 0x7610, R28 ;  /* 0x00007610ff1c7816 */ /* 0x002fcc000000001c */
[----:B------:R-:W4:Y:S04]  /*1b4c0*/  @!P0 LDG.E.U8 R28, desc[UR22][R2.64] ;  /* 0x00000016021c8981 */ /* 0x000f28000c1e1100 */
[----:B--2---:R0:W-:Y:S04]  /*1b4d0*/  STL [R1+0x20], R9 ;  /* 0x0000200901007387 */ /* 0x0041e80000100800 */
[----:B0-----:R-:W2:Y:S04]  /*1b4e0*/  LDL R9, [R1+0x288] ;  /* 0x0002880001097983 */ /* 0x001ea80000100800 */
[----:B---3--:R0:W-:Y:S04]  /*1b4f0*/  STL [R1+0x9f4], R30 ;  /* 0x0009f41e01007387 */ /* 0x0081e80000100800 */
[----:B------:R-:W3:Y:S01]  /*1b500*/  LDL R3, [R1+0x284] ;  /* 0x0002840001037983 */ /* 0x000ee20000100800 */
[----:B------:R-:W-:-:S03]  /*1b510*/  PRMT R8, RZ, 0x7610, R8 ;  /* 0x00007610ff087816 */ /* 0x000fc60000000008 */
[----:B------:R-:W3:Y:S04]  /*1b520*/  LDL R7, [R1+0x328] ;  /* 0x0003280001077983 */ /* 0x000ee80000100800 */
[----:B0-----:R-:W3:Y:S04]  /*1b530*/  LDL R30, [R1+0x290] ;  /* 0x00029000011e7983 */ /* 0x001ee80000100800 */
[----:B------:R-:W3:Y:S04]  /*1b540*/  LDL R6, [R1+0x32c] ;  /* 0x00032c0001067983 */ /* 0x000ee80000100800 */
[----:B------:R-:W3:Y:S04]  /*1b550*/  LDL R11, [R1+0x330] ;  /* 0x00033000010b7983 */ /* 0x000ee80000100800 */
[----:B------:R-:W3:Y:S04]  /*1b560*/  LDL R10, [R1+0x334] ;  /* 0x00033400010a7983 */ /* 0x000ee80000100800 */
[----:B----4-:R0:W-:Y:S04]  /*1b570*/  STL [R1+0x9f8], R28 ;  /* 0x0009f81c01007387 */ /* 0x0101e80000100800 */
[----:B0-----:R-:W4:Y:S01]  /*1b580*/  LDL R28, [R1+0x28c] ;  /* 0x00028c00011c7983 */ /* 0x001f220000100800 */
[----:B--2---:R-:W-:Y:S01]  /*1b590*/  @!P1 IMAD.MOV.U32 R2, RZ, RZ, R9 ;  /* 0x000000ffff029224 */ /* 0x004fe200078e0009 */
[----:B------:R-:W-:-:S02]  /*1b5a0*/  PRMT R18, RZ, 0x7610, R18 ;  /* 0x00007610ff127816 */ /* 0x000fc40000000012 */
[----:B------:R-:W2:Y:S04]  /*1b5b0*/  LDL R9, [R1+0x3a8] ;  /* 0x0003a80001097983 */ /* 0x000ea80000100800 */
[----:B---3--:R0:W3:Y:S02]  /*1b5c0*/  @!P1 LDG.E.U8 R8, desc[UR22][R2.64] ;  /* 0x0000001602089981 */ /* 0x0080e4000c1e1100 */
[----:B0-----:R-:W-:Y:S02]  /*1b5d0*/  @!P0 IMAD.MOV.U32 R2, RZ, RZ, R30 ;  /* 0x000000ffff028224 */ /* 0x001fe400078e001e */
[----:B----4-:R-:W-:-:S05]  /*1b5e0*/  @!P0 IMAD.MOV.U32 R3, RZ, RZ, R28 ;  /* 0x000000ffff038224 */ /* 0x010fca00078e001c */
[----:B------:R0:W4:Y:S02]  /*1b5f0*/  @!P0 LDG.E.U8 R18, desc[UR22][R2.64] ;  /* 0x0000001602128981 */ /* 0x000124000c1e1100 */
[----:B0-----:R-:W-:Y:S02]  /*1b600*/  @!P1 IMAD.MOV.U32 R2, RZ, RZ, R6 ;  /* 0x000000ffff029224 */ /* 0x001fe400078e0006 */
[----:B------:R-:W-:Y:S01]  /*1b610*/  @!P1 IMAD.MOV.U32 R3, RZ, RZ, R7 ;  /* 0x000000ffff039224 */ /* 0x000fe200078e0007 */
[----:B---3--:R0:W-:Y:S04]  /*1b620*/  STL [R1+0x1c], R8 ;  /* 0x00001c0801007387 */ /* 0x0081e80000100800 */
[----:B------:R-:W3:Y:S04]  /*1b630*/  LDL R7, [R1+0x3b0] ;  /* 0x0003b00001077983 */ /* 0x000ee80000100800 */
[----:B------:R-:W3:Y:S04]  /*1b640*/  LDL R6, [R1+0x3b4] ;  /* 0x0003b40001067983 */ /* 0x000ee80000100800 */
[----:B0-----:R-:W3:Y:S01]  /*1b650*/  LDL R8, [R1+0x3ac] ;  /* 0x0003ac0001087983 */ /* 0x001ee20000100800 */
[----:B------:R-:W-:-:S02]  /*1b660*/  PRMT R17, RZ, 0x7610, R17 ;  /* 0x00007610ff117816 */ /* 0x000fc40000000011 */
[----:B------:R-:W-:-:S04]  /*1b670*/  PRMT R16, RZ, 0x7610, R16 ;  /* 0x00007610ff107816 */ /* 0x000fc80000000010 */
[----:B------:R0:W4:Y:S04]  /*1b680*/  @!P1 LDG.E.U8 R17, desc[UR22][R2.64] ;  /* 0x0000001602119981 */ /* 0x000128000c1e1100 */
[----:B------:R1:W-:Y:S01]  /*1b690*/  STS.U8 [R15+UR14+0x6200], R36 ;  /* 0x006200240f007988 */ /* 0x0003e2000800000e */
[----:B0-----:R-:W-:Y:S02]  /*1b6a0*/  @!P0 IMAD.MOV.U32 R2, RZ, RZ, R10 ;  /* 0x000000ffff028224 */ /* 0x001fe400078e000a */
[----:B------:R-:W-:Y:S01]  /*1b6b0*/  @!P0 IMAD.MOV.U32 R3, RZ, RZ, R11 ;  /* 0x000000ffff038224 */ /* 0x000fe200078e000b */
[----:B------:R-:W4:Y:S04]  /*1b6c0*/  LDL R10, [R1+0x42c] ;  /* 0x00042c00010a7983 */ /* 0x000f280000100800 */
[----:B------:R-:W4:Y:S01]  /*1b6d0*/  LDL R11, [R1+0x428] ;  /* 0x00042800010b7983 */ /* 0x000f220000100800 */
[----:B-1----:R-:W-:-:S03]  /*1b6e0*/  PRMT R36, RZ, 0x7610, R36 ;  /* 0x00007610ff247816 */ /* 0x002fc60000000024 */
[----:B------:R2:W4:Y:S04]  /*1b6f0*/  @!P0 LDG.E.U8 R16, desc[UR22][R2.64] ;  /* 0x0000001602108981 */ /* 0x000528000c1e1100 */
[----:B------:R-:W-:Y:S01]  /*1b700*/  STS.U8 [R15+UR14+0x6400], R35 ;  /* 0x006400230f007988 */ /* 0x000fe2000800000e */
[----:B--2---:R-:W-:-:S03]  /*1b710*/  @!P1 IMAD.MOV.U32 R3, RZ, RZ, R9 ;  /* 0x000000ffff039224 */ /* 0x004fc600078e0009 */
[----:B------:R-:W2:Y:S04]  /*1b720*/  LDL R9, [R1+0x430] ;  /* 0x0004300001097983 */ /* 0x000ea80000100800 */
[----:B------:R0:W-:Y:S02]  /*1b730*/  STS.U8 [R15+UR14+0x6600], R34 ;  /* 0x006600220f007988 */ /* 0x0001e4000800000e */
[----:B0-----:R-:W-:Y:S01]  /*1b740*/  PRMT R34, RZ, 0x7610, R34 ;  /* 0x00007610ff227816 */ /* 0x001fe20000000022 */
[----:B---3--:R-:W-:Y:S02]  /*1b750*/  @!P1 IMAD.MOV.U32 R2, RZ, RZ, R8 ;  /* 0x000000ffff029224 */ /* 0x008fe400078e0008 */
[----:B------:R-:W3:Y:S04]  /*1b760*/  LDL R8, [R1+0x434] ;  /* 0x0004340001087983 */ /* 0x000ee80000100800 */
[----:B------:R0:W3:Y:S02]  /*1b770*/  @!P1 LDG.E.U8 R36, desc[UR22][R2.64] ;  /* 0x0000001602249981 */ /* 0x0000e4000c1e1100 */
[----:B0-----:R-:W-:-:S02]  /*1b780*/  @!P0 IMAD.MOV.U32 R2, RZ, RZ, R6 ;  /* 0x000000ffff028224 */ /* 0x001fc400078e0006 */
[----:B------:R-:W-:-:S05]  /*1b790*/  @!P0 IMAD.MOV.U32 R3, RZ, RZ, R7 ;  /* 0x000000ffff038224 */ /* 0x000fca00078e0007 */
[----:B------:R4:W3:Y:S04]  /*1b7a0*/  @!P0 LDG.E.U8 R34, desc[UR22][R2.64] ;  /* 0x0000001602228981 */ /* 0x0008e8000c1e1100 */
[----:B------:R-:W-:Y:S04]  /*1b7b0*/  STS.U8 [R15+UR14+0x6800], R33 ;  /* 0x006800210f007988 */ /* 0x000fe8000800000e */
[----:B------:R-:W-:Y:S04]  /*1b7c0*/  STS.U8 [R15+UR14+0x6a00], R32 ;  /* 0x006a00200f007988 */ /* 0x000fe8000800000e */
[----:B------:R-:W-:Y:S01]  /*1b7d0*/  STS.U8 [R15+UR14+0x6c00], R31 ;  /* 0x006c001f0f007988 */ /* 0x000fe2000800000e */
[----:B----4-:R-:W-:-:S03]  /*1b7e0*/  @!P1 IMAD.MOV.U32 R2, RZ, RZ, R10 ;  /* 0x000000ffff029224 */ /* 0x010fc600078e000a */
[----:B------:R0:W-:Y:S01]  /*1b7f0*/  STS.U8 [R15+UR14+0x6e00], R24 ;  /* 0x006e00180f007988 */ /* 0x0001e2000800000e */
[----:B------:R-:W-:Y:S01]  /*1b800*/  @!P1 IMAD.MOV.U32 R3, RZ, RZ, R11 ;  /* 0x000000ffff039224 */ /* 0x000fe200078e000b */
[----:B------:R-:W-:Y:S02]  /*1b810*/  PRMT R4, RZ, 0x7610, R4 ;  /* 0x00007610ff047816 */ /* 0x000fe40000000004 */
[----:B0-----:R-:W-:-:S06]  /*1b820*/  PRMT R24, RZ, 0x7610, R24 ;  /* 0x00007610ff187816 */ /* 0x001fcc0000000018 */
[----:B------:R2:W4:Y:S02]  /*1b830*/  @!P1 LDG.E.U8 R24, desc[UR22][R2.64] ;  /* 0x0000001602189981 */ /* 0x000524000c1e1100 */
[----:B--2---:R-:W-:Y:S02]  /*1b840*/  @!P0 IMAD.MOV.U32 R3, RZ, RZ, R9 ;  /* 0x000000ffff038224 */ /* 0x004fe400078e0009 */
[----:B---3--:R-:W-:Y:S01]  /*1b850*/  @!P0 IMAD.MOV.U32 R2, RZ, RZ, R8 ;  /* 0x000000ffff028224 */ /* 0x008fe200078e0008 */
[----:B------:R-:W-:Y:S04]  /*1b860*/  STL [R1+0x9e4], R36 ;  /* 0x0009e42401007387 */ /* 0x000fe80000100800 */
[----:B------:R-:W2:Y:S04]  /*1b870*/  @!P0 LDG.E.U8 R4, desc[UR22][R2.64] ;  /* 0x0000001602048981 */ /* 0x000ea8000c1e1100 */
[----:B------:R-:W3:Y:S04]  /*1b880*/  LDL R7, [R1+0x294] ;  /* 0x0002940001077983 */ /* 0x000ee80000100800 */
[----:B------:R-:W3:Y:S04]  /*1b890*/  LDL R6, [R1+0x298] ;  /* 0x0002980001067983 */ /* 0x000ee80000100800 */
[----:B------:R-:W-:Y:S04]  /*1b8a0*/  STL [R1+0x9e8], R34 ;  /* 0x0009e82201007387 */ /* 0x000fe80000100800 */
[----:B------:R-:W3:Y:S04]  /*1b8b0*/  LDL R11, [R1+0x29c] ;  /* 0x00029c00010b7983 */ /* 0x000ee80000100800 */
[----:B------:R-:W3:Y:S04]  /*1b8c0*/  LDL R10, [R1+0x2a0] ;  /* 0x0002a000010a7983 */ /* 0x000ee80000100800 */
[----:B------:R-:W-:Y:S01]  /*1b8d0*/  STL [R1+0x18], R18 ;  /* 0x0000181201007387 */ /* 0x000fe20000100800 */
[----:B------:R-:W-:-:S03]  /*1b8e0*/  PRMT R14, RZ, 0x7610, R14 ;  /* 0x00007610ff0e7816 */ /* 0x000fc6000000000e */
[----:B----4-:R-:W-:Y:S04]  /*1b8f0*/  STL [R1+0x9ec], R24 ;  /* 0x0009ec1801007387 */ /* 0x010fe80000100800 */
[----:B------:R-:W4:Y:S04]  /*1b900*/  LDL R9, [R1+0x338] ;  /* 0x0003380001097983 */ /* 0x000f280000100800 */
[----:B------:R-:W-:Y:S04]  /*1b910*/  STL [R1+0xc], R17 ;  /* 0x00000c1101007387 */ /* 0x000fe80000100800 */
[----:B------:R-:W4:Y:S04]  /*1b920*/  LDL R8, [R1+0x33c] ;  /* 0x00033c0001087983 */ /* 0x000f280000100800 */
[----:B--2---:R0:W-:Y:S04]  /*1b930*/  STL [R1+0x9e0], R4 ;  /* 0x0009e00401007387 */ /* 0x0041e80000100800 */
[----:B------:R1:W-:Y:S01]  /*1b940*/  STL [R1+0x8], R16 ;  /* 0x0000081001007387 */ /* 0x0003e20000100800 */
[----:B---3--:R-:W-:-:S02]  /*1b950*/  @!P1 IMAD.MOV.U32 R3, RZ, RZ, R7 ;  /* 0x000000ffff039224 */ /* 0x008fc400078e0007 */
[----:B------:R-:W-:Y:S01]  /*1b960*/  @!P1 IMAD.MOV.U32 R2, RZ, RZ, R6 ;  /* 0x000000ffff029224 */ /* 0x000fe200078e0006 */
[----:B------:R-:W2:Y:S04]  /*1b970*/  LDL R7, [R1+0x340] ;  /* 0x0003400001077983 */ /* 0x000ea80000100800 */
[----:B------:R-:W3:Y:S04]  /*1b980*/  LDL R6, [R1+0x344] ;  /* 0x0003440001067983 */ /* 0x000ee80000100800 */
[----:B------:R0:W3:Y:S02]  /*1b990*/  @!P1 LDG.E.U8 R14, desc[UR22][R2.64] ;  /* 0x00000016020e9981 */ /* 0x0000e4000c1e1100 */
[----:B0-----:R-:W-:-:S02]  /*1b9a0*/  @!P0 IMAD.MOV.U32 R2, RZ, RZ, R10 ;  /* 0x000000ffff028224 */ /* 0x001fc400078e000a */
[----:B------:R-:W-:Y:S01]  /*1b9b0*/  @!P0 IMAD.MOV.U32 R3, RZ, RZ, R11 ;  /* 0x000000ffff038224 */ /* 0x000fe200078e000b */
[----:B------:R-:W3:Y:S04]  /*1b9c0*/  LDL R10, [R1+0x3bc] ;  /* 0x0003bc00010a7983 */ /* 0x000ee80000100800 */
[----:B------:R-:W3:Y:S01]  /*1b9d0*/  LDL R11, [R1+0x3b8] ;  /* 0x0003b800010b7983 */ /* 0x000ee20000100800 */
[----:B------:R-:W-:Y:S02]  /*1b9e0*/  PRMT R13, RZ, 0x7610, R13 ;  /* 0x00007610ff0d7816 */ /* 0x000fe4000000000d */
[----:B------:R-:W-:-:S04]  /*1b9f0*/  PRMT R12, RZ, 0x7610, R12 ;  /* 0x00007610ff0c7816 */ /* 0x000fc8000000000c */
[----:B------:R4:W3:Y:S01]  /*1ba00*/  @!P0 LDG.E.U8 R13, desc[UR22][R2.64] ;  /* 0x00000016020d8981 */ /* 0x0008e2000c1e1100 */
[----:B------:R-:W-:Y:S01]  /*1ba10*/  PRMT R0, RZ, 0x7610, R0 ;  /* 0x00007610ff007816 */ /* 0x000fe20000000000 */
[----:B----4-:R-:W-:Y:S01]  /*1ba20*/  @!P1 IMAD.MOV.U32 R3, RZ, RZ, R9 ;  /* 0x000000ffff039224 */ /* 0x010fe200078e0009 */
[----:B------:R-:W-:Y:S01]  /*1ba30*/  PRMT R32, RZ, 0x7610, R32 ;  /* 0x00007610ff207816 */ /* 0x000fe20000000020 */
[----:B------:R-:W4:Y:S01]  /*1ba40*/  LDL R9, [R1+0x3c0] ;  /* 0x0003c00001097983 */ /* 0x000f220000100800 */
[----:B------:R-:W-:-:S03]  /*1ba50*/  @!P1 IMAD.MOV.U32 R2, RZ, RZ, R8 ;  /* 0x000000ffff029224 */ /* 0x000fc600078e0008 */
[----:B------:R-:W4:Y:S04]  /*1ba60*/  LDL R8, [R1+0x3c4] ;  /* 0x0003c40001087983 */ /* 0x000f280000100800 */
[----:B------:R2:W4:Y:S02]  /*1ba70*/  @!P1 LDG.E.U8 R12, desc[UR22][R2.64] ;  /* 0x00000016020c9981 */ /* 0x000524000c1e1100 */
[----:B--2---:R-:W-:Y:S02]  /*1ba80*/  @!P0 IMAD.MOV.U32 R3, RZ, RZ, R7 ;  /* 0x000000ffff038224 */ /* 0x004fe400078e0007 */
[----:B---3--:R-:W-:-:S05]  /*1ba90*/  @!P0 IMAD.MOV.U32 R2, RZ, RZ, R6 ;  /* 0x000000ffff028224 */ /* 0x008fca00078e0006 */
[----:B------:R0:W2:Y:S02]  /*1baa0*/  @!P0 LDG.E.U8 R0, desc[UR22][R2.64] ;  /* 0x0000001602008981 */ /* 0x0000a4000c1e1100 */
[----:B0-----:R-:W-:Y:S02]  /*1bab0*/  @!P1 IMAD.MOV.U32 R2, RZ, RZ, R10 ;  /* 0x000000ffff029224 */ /* 0x001fe400078e000a */
[----:B------:R-:W-:-:S05]  /*1bac0*/  @!P1 IMAD.MOV.U32 R3, RZ, RZ, R11 ;  /* 0x000000ffff039224 */ /* 0x000fca00078e000b */
[----:B------:R4:W3:Y:S01]  /*1bad0*/  @!P1 LDG.E.U8 R32, desc[UR22][R2.64] ;  /* 0x0000001602209981 */ /* 0x0008e2000c1e1100 */
[----:B------:R-:W-:-:S03]  /*1bae0*/  LOP3.LUT R4, R19, 0x7f, RZ, 0xc0, !PT ;  /* 0x0000007f13047812 */ /* 0x000fc600078ec0ff */
[----:B------:R-:W3:Y:S04]  /*1baf0*/  LDL.LU R19, [R1+0x11c] ;  /* 0x00011c0001137983 */ /* 0x000ee80000300800 */
[----:B------:R-:W3:Y:S04]  /*1bb00*/  LDL R7, [R1+0x438] ;  /* 0x0004380001077983 */ /* 0x000ee80000100800 */
[----:B------:R-:W3:Y:S04]  /*1bb10*/  LDL R6, [R1+0x43c] ;  /* 0x00043c0001067983 */ /* 0x000ee80000100800 */
[----:B-1----:R-:W3:Y:S04]  /*1bb20*/  LDL.LU R16, [R1+0x134] ;  /* 0x0001340001107983 */ /* 0x002ee80000300800 */
[----:B------:R-:W-:Y:S04]  /*1bb30*/  STS.U8 [R15+UR14+0x7000], R29 ;  /* 0x0070001d0f007988 */ /* 0x000fe8000800000e */
[----:B------:R-:W3:Y:S01]  /*1bb40*/  LDL.LU R17, [R1+0x14c] ;  /* 0x00014c0001117983 */ /* 0x000ee20000300800 */
[----:B----4-:R-:W-:-:S03]  /*1bb50*/  @!P0 IMAD.MOV.U32 R2, RZ, RZ, R8 ;  /* 0x000000ffff028224 */ /* 0x010fc600078e0008 */
[----:B------:R-:W-:Y:S01]  /*1bb60*/  STS.U8 [R4+UR14+0x7200], R27 ;  /* 0x0072001b04007988 */ /* 0x000fe2000800000e */
[----:B------:R-:W-:-:S03]  /*1bb70*/  @!P0 IMAD.MOV.U32 R3, RZ, RZ, R9 ;  /* 0x000000ffff038224 */ /* 0x000fc600078e0009 */
[----:B------:R0:W-:Y:S02]  /*1bb80*/  STS.U8 [R4+UR14+0x7400], R26 ;  /* 0x0074001a04007988 */ /* 0x0001e4000800000e */
[----:B0-----:R-:W-:-:S06]  /*1bb90*/  PRMT R26, RZ, 0x7610, R26 ;  /* 0x00007610ff1a7816 */ /* 0x001fcc000000001a */
[----:B------:R0:W4:Y:S04]  /*1bba0*/  @!P0 LDG.E.U8 R26, desc[UR22][R2.64] ;  /* 0x00000016021a8981 */ /* 0x000128000c1e1100 */
[----:B--2---:R-:W-:Y:S04]  /*1bbb0*/  STL [R1+0x9f0], R0 ;  /* 0x0009f00001007387 */ /* 0x004fe80000100800 */
[----:B---3--:R-:W-:Y:S04]  /*1bbc0*/  STL [R1+0x9fc], R32 ;  /* 0x0009fc2001007387 */ /* 0x008fe80000100800 */
[----:B------:R1:W-:Y:S04]  /*1bbd0*/  STL [R1+0x10], R13 ;  /* 0x0000100d01007387 */ /* 0x0003e80000100800 */
[----:B------:R-:W-:Y:S04]  /*1bbe0*/  STL [R1+0x14], R14 ;  /* 0x0000140e01007387 */ /* 0x000fe80000100800 */
[----:B-1----:R-:W2:Y:S04]  /*1bbf0*/  LDL R13, [R1+0x2c0] ;  /* 0x0002c000010d7983 */ /* 0x002ea80000100800 */
[----:B------:R1:W-:Y:S04]  /*1bc00*/  STL [R1+0x4], R12 ;  /* 0x0000040c01007387 */ /* 0x0003e80000100800 */
[----:B------:R-:W3:Y:S04]  /*1bc10*/  LDL R9, [R1+0x2a4] ;  /* 0x0002a40001097983 */ /* 0x000ee80000100800 */
[----:B------:R-:W3:Y:S04]  /*1bc20*/  LDL R8, [R1+0x2a8] ;  /* 0x0002a80001087983 */ /* 0x000ee80000100800 */
[----:B-1----:R-:W3:Y:S01]  /*1bc30*/  LDL R12, [R1+0x440] ;  /* 0x00044000010c7983 */ /* 0x002ee20000100800 */
[----:B0-----:R-:W-:-:S02]  /*1bc40*/  PRMT R3, RZ, 0x7610, R3 ;  /* 0x00007610ff037816 */ /* 0x001fc40000000003 */
[----:B------:R-:W-:Y:S01]  /*1bc50*/  PRMT R2, RZ, 0x7610, R2 ;  /* 0x00007610ff027816 */ /* 0x000fe20000000002 */
[----:B------:R-:W3:Y:S04]  /*1bc60*/  LDL.LU R18, [R1+0x164] ;  /* 0x0001640001127983 */ /* 0x000ee80000300800 */
[----:B------:R2:W3:Y:S04]  /*1bc70*/  @!P1 LDG.E.U8 R3, desc[UR22][R6.64] ;  /* 0x0000001606039981 */ /* 0x0004e8000c1e1100 */
[----:B------:R-:W-:Y:S04]  /*1bc80*/  STS.U8 [R4+UR14+0x7600], R25 ;  /* 0x0076001904007988 */ /* 0x000fe8000800000e */
[----:B------:R-:W-:Y:S04]  /*1bc90*/  STS.U8 [R4+UR14+0x7800], R23 ;  /* 0x0078001704007988 */ /* 0x000fe8000800000e */
[----:B----4-:R-:W-:Y:S04]  /*1bca0*/  STL [R1+0xa00], R26 ;  /* 0x000a001a01007387 */ /* 0x010fe80000100800 */
[----:B------:R-:W4:Y:S04]  /*1bcb0*/  LDL R11, [R1+0x2ac] ;  /* 0x0002ac00010b7983 */ /* 0x000f280000100800 */
[----:B------:R-:W4:Y:S04]  /*1bcc0*/  LDL R10, [R1+0x2b0] ;  /* 0x0002b000010a7983 */ /* 0x000f280000100800 */
[----:B------:R0:W-:Y:S02]  /*1bcd0*/  STS.U8 [R4+UR14+0x7a00], R22 ;  /* 0x007a001604007988 */ /* 0x0001e4000800000e */
[----:B0-----:R-:W-:Y:S01]  /*1bce0*/  PRMT R22, RZ, 0x7610, R22 ;  /* 0x00007610ff167816 */ /* 0x001fe20000000016 */
[----:B--2---:R-:W-:-:S02]  /*1bcf0*/  @!P0 IMAD.MOV.U32 R7, RZ, RZ, R13 ;  /* 0x000000ffff078224 */ /* 0x004fc400078e000d */
[----:B---3--:R-:W-:-:S05]  /*1bd00*/  @!P0 IMAD.MOV.U32 R6, RZ, RZ, R12 ;  /* 0x000000ffff068224 */ /* 0x008fca00078e000c */
[----:B------:R0:W2:Y:S02]  /*1bd10*/  @!P0 LDG.E.U8 R2, desc[UR22][R6.64] ;  /* 0x0000001606028981 */ /* 0x0000a4000c1e1100 */
[----:B0-----:R-:W-:Y:S02]  /*1bd20*/  @!P1 IMAD.MOV.U32 R6, RZ, RZ, R8 ;  /* 0x000000ffff069224 */ /* 0x001fe400078e0008 */
[----:B------:R-:W-:-:S05]  /*1bd30*/  @!P1 IMAD.MOV.U32 R7, RZ, RZ, R9 ;  /* 0x000000ffff079224 */ /* 0x000fca00078e0009 */
[----:B------:R4:W3:Y:S01]  /*1bd40*/  @!P1 LDG.E.U8 R22, desc[UR22][R6.64] ;  /* 0x0000001606169981 */ /* 0x0008e2000c1e1100 */
[----:B------:R-:W-:-:S03]  /*1bd50*/  LOP3.LUT R0, R15, 0x10, RZ, 0x3c, !PT ;  /* 0x000000100f007812 */ /* 0x000fc600078e3cff */
[----:B------:R-:W-:Y:S04]  /*1bd60*/  STS.U8 [R4+UR14+0x7c00], R21 ;  /* 0x007c001504007988 */ /* 0x000fe8000800000e */
[----:B------:R0:W-:Y:S01]  /*1bd70*/  STS.U8 [R4+UR14+0x7e00], R20 ;  /* 0x007e001404007988 */ /* 0x0001e2000800000e */
[----:B----4-:R-:W-:-:S03]  /*1bd80*/  @!P0 IMAD.MOV.U32 R6, RZ, RZ, R10 ;  /* 0x000000ffff068224 */ /* 0x010fc600078e000a */
[----:B------:R-:W-:Y:S01]  /*1bd90*/  STL [R1+0xa04], R3 ;  /* 0x000a040301007387 */ /* 0x000fe20000100800 */
[----:B------:R-:W-:-:S03]  /*1bda0*/  @!P0 IMAD.MOV.U32 R7, RZ, RZ, R11 ;  /* 0x000000ffff078224 */ /* 0x000fc600078e000b */
[----:B------:R1:W-:Y:S01]  /*1bdb0*/  STS.U8 [R0+UR14+0x4080], R19 ;  /* 0x0040801300007988 */ /* 0x0003e2000800000e */
[----:B0-----:R-:W-:-:S03]  /*1bdc0*/  PRMT R20, RZ, 0x7610, R20 ;  /* 0x00007610ff147816 */ /* 0x001fc60000000014 */
[----:B-1----:R-:W4:Y:S04]  /*1bdd0*/  LDL.LU R19, [R1+0x178] ;  /* 0x0001780001137983 */ /* 0x002f280000300800 */
[----:B------:R-:W4:Y:S04]  /*1bde0*/  @!P0 LDG.E.U8 R20, desc[UR22][R6.64] ;  /* 0x0000001606148981 */ /* 0x000f28000c1e1100 */
[----:B------:R-:W-:Y:S04]  /*1bdf0*/  STS.U8 [R0+UR14+0x4280], R16 ;  /* 0x0042801000007988 */ /* 0x000fe8000800000e */
[----:B------:R0:W-:Y:S04]  /*1be00*/  STS.U8 [R0+UR14+0x4480], R17 ;  /* 0x0044801100007988 */ /* 0x0001e8000800000e */
[----:B--2---:R1:W-:Y:S04]  /*1be10*/  STL [R1+0xa08], R2 ;  /* 0x000a080201007387 */ /* 0x0043e80000100800 */
[----:B------:R-:W2:Y:S04]  /*1be20*/  LDL.LU R15, [R1+0x194] ;  /* 0x00019400010f7983 */ /* 0x000ea80000300800 */
[----:B------:R-:W2:Y:S04]  /*1be30*/  LDL R9, [R1+0x348] ;  /* 0x0003480001097983 */ /* 0x000ea80000100800 */
[----:B------:R-:W2:Y:S04]  /*1be40*/  LDL R3, [R1+0x34c] ;  /* 0x00034c0001037983 */ /* 0x000ea80000100800 */
[----:B---3--:R-:W-:Y:S04]  /*1be50*/  STL [R1+0xa0c], R22 ;  /* 0x000a0c1601007387 */ /* 0x008fe80000100800 */
[----:B------:R-:W3:Y:S04]  /*1be60*/  LDL R8, [R1+0x350] ;  /* 0x0003500001087983 */ /* 0x000ee80000100800 */
[----:B0-----:R-:W3:Y:S04]  /*1be70*/  LDL R0, [R1+0x354] ;  /* 0x0003540001007983 */ /* 0x001ee80000100800 */
[----:B------:R-:W3:Y:S04]  /*1be80*/  LDL.LU R16, [R1+0x198] ;  /* 0x0001980001107983 */ /* 0x000ee80000300800 */
[----:B------:R-:W3:Y:S04]  /*1be90*/  LDL R11, [R1+0x3c8] ;  /* 0x0003c800010b7983 */ /* 0x000ee80000100800 */
[----:B-1----:R-:W3:Y:S01]  /*1bea0*/  LDL R2, [R1+0x3cc] ;  /* 0x0003cc0001027983 */ /* 0x002ee20000100800 */
[----:B------:R-:W-:-:S03]  /*1beb0*/  PRMT R5, RZ, 0x7610, R5 ;  /* 0x00007610ff057816 */ /* 0x000fc60000000005 */
[----:B------:R-:W3:Y:S04]  /*1bec0*/  LDL.LU R17, [R1+0x188] ;  /* 0x0001880001117983 */ /* 0x000ee80000300800 */
[----:B----4-:R0:W-:Y:S04]  /*1bed0*/  STL [R1+0xa10], R20 ;  /* 0x000a101401007387 */ /* 0x0101e80000100800 */
[----:B------:R-:W4:Y:S01]  /*1bee0*/  LDL R10, [R1+0x3d0] ;  /* 0x0003d000010a7983 */ /* 0x000f220000100800 */
[----:B--2---:R-:W-:Y:S02]  /*1bef0*/  @!P1 IMAD.MOV.U32 R7, RZ, RZ, R9 ;  /* 0x000000ffff079224 */ /* 0x004fe400078e0009 */
[----:B------:R-:W-:-:S02]  /*1bf00*/  @!P1 IMAD.MOV.U32 R6, RZ, RZ, R3 ;  /* 0x000000ffff069224 */ /* 0x000fc400078e0003 */
[----:B------:R-:W2:Y:S04]  /*1bf10*/  LDL R3, [R1+0x3d4] ;  /* 0x0003d40001037983 */ /* 0x000ea80000100800 */
[----:B------:R1:W2:Y:S01]  /*1bf20*/  @!P1 LDG.E.U8 R5, desc[UR22][R6.64] ;  /* 0x0000001606059981 */ /* 0x0002a2000c1e1100 */
[----:B---3--:R-:W-:Y:S02]  /*1bf30*/  @!P0 IMAD.MOV.U32 R9, RZ, RZ, R8 ;  /* 0x000000ffff098224 */ /* 0x008fe400078e0008 */
[----:B------:R-:W-:Y:S01]  /*1bf40*/  @!P0 IMAD.MOV.U32 R8, RZ, RZ, R0 ;  /* 0x000000ffff088224 */ /* 0x000fe200078e0000 */
[----:B-1----:R-:W-:Y:S02]  /*1bf50*/  PRMT R6, RZ, 0x7610, R6 ;  /* 0x00007610ff067816 */ /* 0x002fe40000000006 */
[----:B------:R-:W-:-:S04]  /*1bf60*/  PRMT R7, RZ, 0x7610, R7 ;  /* 0x00007610ff077816 */ /* 0x000fc80000000007 */
[----:B------:R1:W3:Y:S02]  /*1bf70*/  @!P0 LDG.E.U8 R6, desc[UR22][R8.64] ;  /* 0x0000001608068981 */ /* 0x0002e4000c1e1100 */
[----:B-1----:R-:W-:Y:S02]  /*1bf80*/  @!P1 IMAD.MOV.U32 R8, RZ, RZ, R2 ;  /* 0x000000ffff089224 */ /* 0x002fe400078e0002 */
[----:B------:R-:W-:-:S05]  /*1bf90*/  @!P1 IMAD.MOV.U32 R9, RZ, RZ, R11 ;  /* 0x000000ffff099224 */ /* 0x000fca00078e000b */
[----:B------:R1:W3:Y:S01]  /*1bfa0*/  @!P1 LDG.E.U8 R7, desc[UR22][R8.64] ;  /* 0x0000001608079981 */ /* 0x0002e2000c1e1100 */
[----:B0-----:R-:W-:Y:S01]  /*1bfb0*/  LOP3.LUT R20, R4, 0x10, RZ, 0x3c, !PT ;  /* 0x0000001004147812 */ /* 0x001fe200078e3cff */
[----:B----4-:R-:W-:-:S04]  /*1bfc0*/  @!P0 IMAD.MOV.U32 R11, RZ, RZ, R10 ;  /* 0x000000ffff0b8224 */ /* 0x010fc800078e000a */
[----:B------:R0:W-:Y:S01]  /*1bfd0*/  STS.U8 [R20+UR14+0x4680], R18 ;  /* 0x0046801214007988 */ /* 0x0001e2000800000e */
[----:B-1----:R-:W-:-:S03]  /*1bfe0*/  PRMT R8, RZ, 0x7610, R8 ;  /* 0x00007610ff087816 */ /* 0x002fc60000000008 */
[----:B0-----:R-:W4:Y:S04]  /*1bff0*/  LDL.LU R18, [R1+0x180] ;  /* 0x0001800001127983 */ /* 0x001f280000300800 */
[----:B------:R-:W-:Y:S04]  /*1c000*/  STS.U8 [R20+UR14+0x4880], R19 ;  /* 0x0048801314007988 */ /* 0x000fe8000800000e */
[----:B------:R-:W-:Y:S01]  /*1c010*/  STS.U8 [R20+UR14+0x4a80], R15 ;  /* 0x004a800f14007988 */ /* 0x000fe2000800000e */
[----:B--2---:R-:W-:-:S03]  /*1c020*/  @!P0 IMAD.MOV.U32 R10, RZ, RZ, R3 ;  /* 0x000000ffff0a8224 */ /* 0x004fc600078e0003 */
[----:B------:R0:W-:Y:S04]  /*1c030*/  STL [R1+0xa14], R5 ;  /* 0x000a140501007387 */ /* 0x0001e80000100800 */
[----:B------:R-:W2:Y:S04]  /*1c040*/  LDL R0, [R1+0x444] ;  /* 0x0004440001007983 */ /* 0x000ea80000100800 */
[----:B------:R2:W4:Y:S04]  /*1c050*/  @!P0 LDG.E.U8 R8, desc[UR22][R10.64] ;  /* 0x000000160a088981 */ /* 0x000528000c1e1100 */
[----:B0-----:R-:W4:Y:S04]  /*1c060*/  LDL R5, [R1+0x2c4] ;  /* 0x0002c40001057983 */ /* 0x001f280000100800 */
[----:B------:R-:W4:Y:S04]  /*1c070*/  LDL.LU R19, [R1+0x174] ;  /* 0x0001740001137983 */ /* 0x000f280000300800 */
[----:B---3--:R0:W-:Y:S04]  /*1c080*/  STL [R1+0xa18], R6 ;  /* 0x000a180601007387 */ /* 0x0081e80000100800 */
[----:B------:R-:W3:Y:S04]  /*1c090*/  LDL R2, [R1+0x448] ;  /* 0x0004480001027983 */ /* 0x000ee80000100800 */
[----:B0-----:R-:W3:Y:S04]  /*1c0a0*/  LDL R6, [R1+0x2d0] ;  /* 0x0002d00001067983 */ /* 0x001ee80000100800 */
[----:B------:R-:W3:Y:S04]  /*1c0b0*/  LDL.LU R15, [R1+0x168] ;  /* 0x00016800010f7983 */ /* 0x000ee80000300800 */
[----:B------:R0:W-:Y:S04]  /*1c0c0*/  STL [R1+0xa1c], R7 ;  /* 0x000a1c0701007387 */ /* 0x0001e80000100800 */
[----:B------:R-:W3:Y:S04]  /*1c0d0*/  LDL R3, [R1+0x2b8] ;  /* 0x0002b80001037983 */ /* 0x000ee80000100800 */
[----:B0-----:R-:W3:Y:S01]  /*1c0e0*/  LDL R7, [R1+0x2b4] ;  /* 0x0002b40001077983 */ /* 0x001ee20000100800 */
[----:B------:R-:W-:-:S03]  /*1c0f0*/  PRMT R9, RZ, 0x7610, R9 ;  /* 0x00007610ff097816 */ /* 0x000fc60000000009 */
[----:B------:R0:W-:Y:S04]  /*1c100*/  STS.U8 [R20+UR14+0x4c80], R16 ;  /* 0x004c801014007988 */ /* 0x0001e8000800000e */
[----:B0-----:R-:W3:Y:S01]  /*1c110*/  LDL.LU R16, [R1+0x160] ;  /* 0x0001600001107983 */ /* 0x001ee20000300800 */
[----:B--2---:R-:W-:-:S03]  /*1c120*/  @!P1 IMAD.MOV.U32 R10, RZ, RZ, R0 ;  /* 0x000000ffff0a9224 */ /* 0x004fc600078e0000 */
[----:B----4-:R-:W-:Y:S01]  /*1c130*/  STL [R1+0xa20], R8 ;  /* 0x000a200801007387 */ /* 0x010fe20000100800 */
[----:B------:R-:W-:-:S03]  /*1c140*/  @!P1 IMAD.MOV.U32 R11, RZ, RZ, R5 ;  /* 0x000000ffff0b9224 */ /* 0x000fc600078e0005 */
[----:B------:R-:W2:Y:S04]  /*1c150*/  LDL R0, [R1+0x2e4] ;  /* 0x0002e40001007983 */ /* 0x000ea80000100800 */
[----:B------:R-:W4:Y:S04]  /*1c160*/  LDL R5, [R1+0x2bc] ;  /* 0x0002bc0001057983 */ /* 0x000f280000100800 */
[----:B------:R0:W4:Y:S01]  /*1c170*/  @!P1 LDG.E.U8 R9, desc[UR22][R10.64] ;  /* 0x000000160a099981 */ /* 0x000122000c1e1100 */
[----:B---3--:R-:W-:Y:S02]  /*1c180*/  @!P0 IMAD.MOV.U32 R12, RZ, RZ, R2 ;  /* 0x000000ffff0c8224 */ /* 0x008fe400078e0002 */
[----:B------:R-:W-:Y:S01]  /*1c190*/  @!P0 IMAD.MOV.U32 R13, RZ, RZ, R6 ;  /* 0x000000ffff0d8224 */ /* 0x000fe200078e0006 */
[----:B0-----:R-:W-:-:S02]  /*1c1a0*/  PRMT R10, RZ, 0x7610, R10 ;  /* 0x00007610ff0a7816 */ /* 0x001fc4000000000a */
[----:B------:R-:W-:-:S04]  /*1c1b0*/  PRMT R11, RZ, 0x7610, R11 ;  /* 0x00007610ff0b7816 */ /* 0x000fc8000000000b */
[----:B------:R0:W3:Y:S02]  /*1c1c0*/  @!P0 LDG.E.U8 R10, desc[UR22][R12.64] ;  /* 0x000000160c0a8981 */ /* 0x0000e4000c1e1100 */
[----:B0-----:R-:W-:Y:S02]  /*1c1d0*/  @!P1 IMAD.MOV.U32 R12, RZ, RZ, R3 ;  /* 0x000000ffff0c9224 */ /* 0x001fe400078e0003 */
[----:B------:R-:W-:-:S05]  /*1c1e0*/  @!P1 IMAD.MOV.U32 R13, RZ, RZ, R7 ;  /* 0x000000ffff0d9224 */ /* 0x000fca00078e0007 */
[----:B------:R0:W3:Y:S04]  /*1c1f0*/  @!P1 LDG.E.U8 R11, desc[UR22][R12.64] ;  /* 0x000000160c0b9981 */ /* 0x0000e8000c1e1100 */
[----:B------:R1:W-:Y:S04]  /*1c200*/  STS.U8 [R20+UR14+0x4e80], R17 ;  /* 0x004e801114007988 */ /* 0x0003e8000800000e */
[----:B------:R-:W-:Y:S01]  /*1c210*/  STS.U8 [R20+UR14+0x5080], R18 ;  /* 0x0050801214007988 */ /* 0x000fe2000800000e */
[----:B0-----:R-:W-:-:S03]  /*1c220*/  PRMT R12, RZ, 0x7610, R12 ;  /* 0x00007610ff0c7816 */ /* 0x001fc6000000000c */
[----:B------:R-:W-:Y:S04]  /*1c230*/  STS.U8 [R20+UR14+0x5280], R19 ;  /* 0x0052801314007988 */ /* 0x000fe8000800000e */
[----:B------:R4:W-:Y:S04]  /*1c240*/  STS.U8 [R20+UR14+0x5480], R15 ;  /* 0x0054800f14007988 */ /* 0x0009e8000800000e */
[----:B-1----:R-:W3:Y:S01]  /*1c250*/  LDL.LU R17, [R1+0x154] ;  /* 0x0001540001117983 */ /* 0x002ee20000300800 */
[----:B--2---:R-:W-:Y:S02]  /*1c260*/  @!P0 IMAD.MOV.U32 R14, RZ, RZ, R0 ;  /* 0x000000ffff0e8224 */ /* 0x004fe400078e0000 */
[----:B----4-:R-:W-:Y:S01]  /*1c270*/  @!P0 IMAD.MOV.U32 R15, RZ, RZ, R5 ;  /* 0x000000ffff0f8224 */ /* 0x010fe200078e0005 */
[----:B------:R-:W-:Y:S04]  /*1c280*/  STL [R1+0xa24], R9 ;  /* 0x000a240901007387 */ /* 0x000fe80000100800 */
[----:B------:R-:W2:Y:S04]  /*1c290*/  LDL R6, [R1+0x358] ;  /* 0x0003580001067983 */ /* 0x000ea80000100800 */
[----:B------:R-:W4:Y:S04]  /*1c2a0*/  LDL R2, [R1+0x35c] ;  /* 0x00035c0001027983 */ /* 0x000f280000100800 */
[----:B------:R2:W4:Y:S04]  /*1c2b0*/  @!P0 LDG.E.U8 R12, desc[UR22][R14.64] ;  /* 0x000000160e0c8981 */ /* 0x000528000c1e1100 */
[----:B------:R-:W4:Y:S04]  /*1c2c0*/  LDL.LU R18, [R1+0x148] ;  /* 0x0001480001127983 */ /* 0x000f280000300800 */
[----:B---3--:R-:W-:Y:S04]  /*1c2d0*/  STL [R1+0xa28], R10 ;  /* 0x000a280a01007387 */ /* 0x008fe80000100800 */
[----:B------:R-:W3:Y:S04]  /*1c2e0*/  LDL R3, [R1+0x364] ;  /* 0x0003640001037983 */ /* 0x000ee80000100800 */
[----:B------:R-:W3:Y:S04]  /*1c2f0*/  LDL.LU R19, [R1+0x140] ;  /* 0x0001400001137983 */ /* 0x000ee80000300800 */
[----:B------:R-:W-:Y:S04]  /*1c300*/  STL [R1+0xa2c], R11 ;  /* 0x000a2c0b01007387 */ /* 0x000fe80000100800 */
[----:B------:R-:W3:Y:S04]  /*1c310*/  LDL R5, [R1+0x360] ;  /* 0x0003600001057983 */ /* 0x000ee80000100800 */
[----:B------:R-:W3:Y:S04]  /*1c320*/  LDL R7, [R1+0x3d8] ;  /* 0x0003d80001077983 */ /* 0x000ee80000100800 */
[----:B------:R-:W3:Y:S01]  /*1c330*/  LDL R0, [R1+0x3dc] ;  /* 0x0003dc0001007983 */ /* 0x000ee20000100800 */
[----:B------:R-:W-:-:S03]  /*1c340*/  PRMT R13, RZ, 0x7610, R13 ;  /* 0x00007610ff0d7816 */ /* 0x000fc6000000000d */
[----:B------:R-:W3:Y:S04]  /*1c350*/  LDL.LU R36, [R1+0x130] ;  /* 0x0001300001247983 */ /* 0x000ee80000300800 */
[----:B------:R3:W-:Y:S04]  /*1c360*/  STS.U8 [R20+UR14+0x5680], R16 ;  /* 0x0056801014007988 */ /* 0x0007e8000800000e */
[----:B------:R0:W-:Y:S01]  /*1c370*/  STS.U8 [R20+UR14+0x5880], R17 ;  /* 0x0058801114007988 */ /* 0x0001e2000800000e */
[----:B--2---:R-:W-:Y:S02]  /*1c380*/  @!P1 IMAD.MOV.U32 R15, RZ, RZ, R6 ;  /* 0x000000ffff0f9224 */ /* 0x004fe400078e0006 */
[----:B----4-:R-:W-:Y:S01]  /*1c390*/  @!P1 IMAD.MOV.U32 R14, RZ, RZ, R2 ;  /* 0x000000ffff0e9224 */ /* 0x010fe200078e0002 */
[----:B------:R-:W-:Y:S04]  /*1c3a0*/  STL [R1+0xa30], R12 ;  /* 0x000a300c01007387 */ /* 0x000fe80000100800 */
[----:B------:R-:W2:Y:S04]  /*1c3b0*/  LDL R6, [R1+0x3e0] ;  /* 0x0003e00001067983 */ /* 0x000ea80000100800 */
[----:B------:R-:W4:Y:S04]  /*1c3c0*/  LDL R2, [R1+0x3e4] ;  /* 0x0003e40001027983 */ /* 0x000f280000100800 */
[----:B------:R1:W4:Y:S01]  /*1c3d0*/  @!P1 LDG.E.U8 R13, desc[UR22][R14.64] ;  /* 0x000000160e0d9981 */ /* 0x000322000c1e1100 */
[----:B---3--:R-:W-:-:S02]  /*1c3e0*/  @!P0 IMAD.MOV.U32 R16, RZ, RZ, R3 ;  /* 0x000000ffff108224 */ /* 0x008fc400078e0003 */
[----:B0-----:R-:W-:Y:S01]  /*1c3f0*/  @!P0 IMAD.MOV.U32 R17, RZ, RZ, R5 ;  /* 0x000000ffff118224 */ /* 0x001fe200078e0005 */
[----:B-1----:R-:W-:Y:S01]  /*1c400*/  PRMT R14, RZ, 0x7610, R14 ;  /* 0x00007610ff0e7816 */ /* 0x002fe2000000000e */
[----:B------:R-:W-:Y:S04]  /*1c410*/  STS.U8 [R20+UR14+0x5a80], R18 ;  /* 0x005a801214007988 */ /* 0x000fe8000800000e */
[----:B------:R-:W3:Y:S04]  /*1c420*/  LDL.LU R34, [R1+0x128] ;  /* 0x0001280001227983 */ /* 0x000ee80000300800 */
[----:B------:R0:W3:Y:S01]  /*1c430*/  @!P0 LDG.E.U8 R14, desc[UR22][R16.64] ;  /* 0x00000016100e8981 */ /* 0x0000e2000c1e1100 */
[----:B------:R-:W-:Y:S01]  /*1c440*/  PRMT R15, RZ, 0x7610, R15 ;  /* 0x00007610ff0f7816 */ /* 0x000fe2000000000f */
[----:B0-----:R-:W-:-:S02]  /*1c450*/  @!P1 IMAD.MOV.U32 R16, RZ, RZ, R0 ;  /* 0x000000ffff109224 */ /* 0x001fc400078e0000 */
[----:B------:R-:W-:-:S05]  /*1c460*/  @!P1 IMAD.MOV.U32 R17, RZ, RZ, R7 ;  /* 0x000000ffff119224 */ /* 0x000fca00078e0007 */
[----:B------:R0:W3:Y:S04]  /*1c470*/  @!P1 LDG.E.U8 R15, desc[UR22][R16.64] ;  /* 0x00000016100f9981 */ /* 0x0000e8000c1e1100 */
[----:B------:R2:W-:Y:S01]  /*1c480*/  STS.U8 [R20+UR14+0x5c80], R19 ;  /* 0x005c801314007988 */ /* 0x0005e2000800000e */
[----:B0-----:R-:W-:Y:S01]  /*1c490*/  PRMT R16, RZ, 0x7610, R16 ;  /* 0x00007610ff107816 */ /* 0x001fe20000000010 */
[----:B--2---:R-:W-:Y:S02]  /*1c4a0*/  @!P0 IMAD.MOV.U32 R19, RZ, RZ, R6 ;  /* 0x000000ffff138224 */ /* 0x004fe400078e0006 */
[----:B----4-:R-:W-:Y:S01]  /*1c4b0*/  @!P0 IMAD.MOV.U32 R18, RZ, RZ, R2 ;  /* 0x000000ffff128224 */ /* 0x010fe200078e0002 */
[----:B------:R-:W-:Y:S04]  /*1c4c0*/  STL [R1+0xa34], R13 ;  /* 0x000a340d01007387 */ /* 0x000fe80000100800 */
[----:B------:R-:W2:Y:S04]  /*1c4d0*/  LDL.LU R28, [R1+0x120] ;  /* 0x00012000011c7983 */ /* 0x000ea80000300800 */
[----:B------:R-:W4:Y:S04]  /*1c4e0*/  LDL R5, [R1+0x2d4] ;  /* 0x0002d40001057983 */ /* 0x000f280000100800 */
[----:B------:R-:W2:Y:S04]  /*1c4f0*/  LDL R3, [R1+0x44c] ;  /* 0x00044c0001037983 */ /* 0x000ea80000100800 */
[----:B------:R4:W2:Y:S04]  /*1c500*/  @!P0 LDG.E.U8 R16, desc[UR22][R18.64] ;  /* 0x0000001612108981 */ /* 0x0008a8000c1e1100 */
[----:B---3--:R-:W-:Y:S04]  /*1c510*/  STL [R1+0xa38], R14 ;  /* 0x000a380e01007387 */ /* 0x008fe80000100800 */
[----:B------:R-:W3:Y:S04]  /*1c520*/  LDL R7, [R1+0x2d8] ;  /* 0x0002d80001077983 */ /* 0x000ee80000100800 */
[----:B------:R-:W3:Y:S04]  /*1c530*/  LDL R0, [R1+0x450] ;  /* 0x0004500001007983 */ /* 0x000ee80000100800 */
[----:B------:R-:W3:Y:S04]  /*1c540*/  LDL.LU R30, [R1+0x110] ;  /* 0x00011000011e7983 */ /* 0x000ee80000300800 */
[----:B------:R-:W-:Y:S04]  /*1c550*/  STL [R1+0xa3c], R15 ;  /* 0x000a3c0f01007387 */ /* 0x000fe80000100800 */
[----:B------:R-:W3:Y:S04]  /*1c560*/  LDL R6, [R1+0x2e8] ;  /* 0x0002e80001067983 */ /* 0x000ee80000100800 */
[----:B------:R-:W3:Y:S01]  /*1c570*/  LDL R2, [R1+0x2ec] ;  /* 0x0002ec0001027983 */ /* 0x000ee20000100800 */
[----:B------:R-:W-:-:S02]  /*1c580*/  PRMT R17, RZ, 0x7610, R17 ;  /* 0x00007610ff117816 */ /* 0x000fc40000000011 */
[----:B------:R-:W-:Y:S02]  /*1c590*/  PRMT R21, RZ, 0x7610, R21 ;  /* 0x00007610ff157816 */ /* 0x000fe40000000015 */
[----:B------:R-:W-:Y:S01]  /*1c5a0*/  PRMT R23, RZ, 0x7610, R23 ;  /* 0x00007610ff177816 */ /* 0x000fe20000000017 */
[----:B----4-:R-:W-:Y:S02]  /*1c5b0*/  @!P1 IMAD.MOV.U32 R19, RZ, RZ, R5 ;  /* 0x000000ffff139224 */ /* 0x010fe400078e0005 */
[----:B--2---:R-:W-:Y:S01]  /*1c5c0*/  @!P1 IMAD.MOV.U32 R18, RZ, RZ, R3 ;  /* 0x000000ffff129224 */ /* 0x004fe200078e0003 */
[----:B------:R-:W-:Y:S04]  /*1c5d0*/  STL [R1+0xa40], R16 ;  /* 0x000a401001007387 */ /* 0x000fe80000100800 */
[----:B------:R-:W2:Y:S04]  /*1c5e0*/  LDL R5, [R1+0x2f0] ;  /* 0x0002f00001057983 */ /* 0x000ea80000100800 */
[----:B------:R-:W4:Y:S04]  /*1c5f0*/  LDL R3, [R1+0x2f4] ;  /* 0x0002f40001037983 */ /* 0x000f280000100800 */
[----:B------:R3:W4:Y:S02]  /*1c600*/  @!P1 LDG.E.U8 R17, desc[UR22][R18.64] ;  /* 0x0000001612119981 */ /* 0x000724000c1e1100 */
[----:B---3--:R-:W-:-:S02]  /*1c610*/  @!P0 IMAD.MOV.U32 R18, RZ, RZ, R0 ;  /* 0x000000ffff128224 */ /* 0x008fc400078e0000 */
[----:B------:R-:W-:-:S05]  /*1c620*/  @!P0 IMAD.MOV.U32 R19, RZ, RZ, R7 ;  /* 0x000000ffff138224 */ /* 0x000fca00078e0007 */
[----:B------:R0:W3:Y:S02]  /*1c630*/  @!P0 LDG.E.U8 R21, desc[UR22][R18.64] ;  /* 0x0000001612158981 */ /* 0x0000e4000c1e1100 */
[----:B0-----:R-:W-:Y:S02]  /*1c640*/  @!P1 IMAD.MOV.U32 R18, RZ, RZ, R2 ;  /* 0x000000ffff129224 */ /* 0x001fe400078e0002 */
[----:B------:R-:W-:-:S05]  /*1c650*/  @!P1 IMAD.MOV.U32 R19, RZ, RZ, R6 ;  /* 0x000000ffff139224 */ /* 0x000fca00078e0006 */
[----:B------:R2:W3:Y:S01]  /*1c660*/  @!P1 LDG.E.U8 R23, desc[UR22][R18.64] ;  /* 0x0000001612179981 */ /* 0x0004e2000c1e1100 */
[----:B------:R-:W-:-:S03]  /*1c670*/  PRMT R25, RZ, 0x7610, R25 ;  /* 0x00007610ff197816 */ /* 0x000fc60000000019 */
[----:B------:R0:W-:Y:S04]  /*1c680*/  STS.U8 [R20+UR14+0x5e80], R36 ;  /* 0x005e802414007988 */ /* 0x0001e8000800000e */
[----:B0-----:R-:W3:Y:S04]  /*1c690*/  LDL.LU R36, [R1+0x10c] ;  /* 0x00010c0001247983 */ /* 0x001ee80000300800 */
[----:B------:R0:W-:Y:S04]  /*1c6a0*/  STS.U8 [R20+UR14+0x6080], R34 ;  /* 0x0060802214007988 */ /* 0x0001e8000800000e */
[----:B------:R1:W-:Y:S04]  /*1c6b0*/  STS.U8 [R20+UR14+0x6280], R28 ;  /* 0x0062801c14007988 */ /* 0x0003e8000800000e */
[----:B------:R0:W-:Y:S01]  /*1c6c0*/  STS.U8 [R20+UR14+0x6480], R30 ;  /* 0x0064801e14007988 */ /* 0x0001e2000800000e */
[----:B--2---:R-:W-:-:S02]  /*1c6d0*/  @!P0 IMAD.MOV.U32 R19, RZ, RZ, R5 ;  /* 0x000000ffff138224 */ /* 0x004fc400078e0005 */
[----:B----4-:R-:W-:-:S05]  /*1c6e0*/  @!P0 IMAD.MOV.U32 R18, RZ, RZ, R3 ;  /* 0x000000ffff128224 */ /* 0x010fca00078e0003 */
[----:B------:R-:W2:Y:S04]  /*1c6f0*/  @!P0 LDG.E.U8 R25, desc[UR22][R18.64] ;  /* 0x0000001612198981 */ /* 0x000ea8000c1e1100 */
[----:B------:R-:W-:Y:S04]  /*1c700*/  STL [R1+0xa44], R17 ;  /* 0x000a441101007387 */ /* 0x000fe80000100800 */
[----:B------:R-:W4:Y:S04]  /*1c710*/  LDL R0, [R1+0x36c] ;  /* 0x00036c0001007983 */ /* 0x000f280000100800 */
[----:B---3--:R-:W-:Y:S04]  /*1c720*/  STL [R1+0xa48], R21 ;  /* 0x000a481501007387 */ /* 0x008fe80000100800 */
[----:B------:R-:W3:Y:S04]  /*1c730*/  LDL.LU R12, [R1+0x100] ;  /* 0x00010000010c7983 */ /* 0x000ee80000300800 */
[----:B------:R-:W3:Y:S04]  /*1c740*/  LDL R2, [R1+0x368] ;  /* 0x0003680001027983 */ /* 0x000ee80000100800 */
[----:B------:R-:W3:Y:S04]  /*1c750*/  LDL.LU R22, [R1+0xfc] ;  /* 0x0000fc0001167983 */ /* 0x000ee80000300800 */
[----:B------:R-:W3:Y:S04]  /*1c760*/  LDL.LU R26, [R1+0xf0] ;  /* 0x0000f000011a7983 */ /* 0x000ee80000300800 */
[----:B------:R-:W3:Y:S04]  /*1c770*/  LDL.LU R32, [R1+0xe8] ;  /* 0x0000e80001207983 */ /* 0x000ee80000300800 */
[----:B------:R-:W-:Y:S04]  /*1c780*/  STL [R1+0xa4c], R23 ;  /* 0x000a4c1701007387 */ /* 0x000fe80000100800 */
[----:B------:R-:W3:Y:S04]  /*1c790*/  LDL R11, [R1+0x370] ;  /* 0x00037000010b7983 */ /* 0x000ee80000100800 */
[----:B------:R-:W3:Y:S04]  /*1c7a0*/  LDL R10, [R1+0x374] ;  /* 0x00037400010a7983 */ /* 0x000ee80000100800 */
[----:B------:R-:W3:Y:S04]  /*1c7b0*/  LDL R9, [R1+0x3e8] ;  /* 0x0003e80001097983 */ /* 0x000ee80000100800 */
[----:B------:R-:W3:Y:S04]  /*1c7c0*/  LDL R8, [R1+0x3ec] ;  /* 0x0003ec0001087983 */ /* 0x000ee80000100800 */
[----:B------:R-:W3:Y:S04]  /*1c7d0*/  LDL.LU R24, [R1+0xd8] ;  /* 0x0000d80001187983 */ /* 0x000ee80000300800 */
[----:B0-----:R-:W3:Y:S04]  /*1c7e0*/  LDL.LU R34, [R1+0xcc] ;  /* 0x0000cc0001227983 */ /* 0x001ee80000300800 */
[----:B-1----:R-:W3:Y:S04]  /*1c7f0*/  LDL.LU R28, [R1+0xbc] ;  /* 0x0000bc00011c7983 */ /* 0x002ee80000300800 */
[----:B------:R-:W3:Y:S04]  /*1c800*/  LDL.LU R30, [R1+0xa8] ;  /* 0x0000a800011e7983 */ /* 0x000ee80000300800 */
[----:B------:R0:W-:Y:S04]  /*1c810*/  STS.U8 [R20+UR14+0x6680], R36 ;  /* 0x0066802414007988 */ /* 0x0001e8000800000e */
[----:B--2---:R-:W-:Y:S04]  /*1c820*/  STL [R1+0xa50], R25 ;  /* 0x000a501901007387 */ /* 0x004fe80000100800 */
[----:B------:R-:W2:Y:S04]  /*1c830*/  LDL R7, [R1+0x3f0] ;  /* 0x0003f00001077983 */ /* 0x000ea80000100800 */
[----:B------:R-:W2:Y:S04]  /*1c840*/  LDL R6, [R1+0x3f4] ;  /* 0x0003f40001067983 */ /* 0x000ea80000100800 */
[----:B------:R-:W2:Y:S04]  /*1c850*/  LDL R5, [R1+0x2c8] ;  /* 0x0002c80001057983 */ /* 0x000ea80000100800 */
[----:B------:R-:W2:Y:S01]  /*1c860*/  LDL R3, [R1+0x2e0] ;  /* 0x0002e00001037983 */ /* 0x000ea20000100800 */
[----:B----4-:R-:W-:-:S03]  /*1c870*/  @!P1 IMAD.MOV.U32 R18, RZ, RZ, R0 ;  /* 0x000000ffff129224 */ /* 0x010fc600078e0000 */
[----:B------:R-:W4:Y:S01]  /*1c880*/  LDL R0, [R1+0x2dc] ;  /* 0x0002dc0001007983 */ /* 0x000f220000100800 */
[----:B---3--:R-:W-:-:S03]  /*1c890*/  @!P1 IMAD.MOV.U32 R19, RZ, RZ, R2 ;  /* 0x000000ffff139224 */ /* 0x008fc600078e0002 */
[----:B------:R-:W3:Y:S04]  /*1c8a0*/  LDL R2, [R1+0x2cc] ;  /* 0x0002cc0001027983 */ /* 0x000ee80000100800 */
[----:B0-----:R-:W3:Y:S04]  /*1c8b0*/  LDL.LU R36, [R1+0x98] ;  /* 0x0000980001247983 */ /* 0x001ee80000300800 */
[----:B------:R-:W-:Y:S04]  /*1c8c0*/  STS.U8 [R20+UR14+0x6880], R12 ;  /* 0x0068800c14007988 */ /* 0x000fe8000800000e */
[----:B------:R-:W-:Y:S04]  /*1c8d0*/  STS.U8 [R20+UR14+0x6a80], R22 ;  /* 0x006a801614007988 */ /* 0x000fe8000800000e */
[----:B------:R-:W-:Y:S04]  /*1c8e0*/  STS.U8 [R20+UR14+0x6c80], R26 ;  /* 0x006c801a14007988 */ /* 0x000fe8000800000e */
[----:B------:R-:W-:Y:S04]  /*1c8f0*/  STS.U8 [R20+UR14+0x6e80], R32 ;  /* 0x006e802014007988 */ /* 0x000fe8000800000e */
[----:B------:R-:W-:Y:S04]  /*1c900*/  STS.U8 [R20+UR14+0x7080], R37 ;  /* 0x0070802514007988 */ /* 0x000fe8000800000e */
[----:B------:R-:W-:Y:S04]  /*1c910*/  STS.U8 [R20+UR14+0x7280], R24 ;  /* 0x0072801814007988 */ /* 0x000fe8000800000e */
[----:B------:R-:W-:Y:S04]  /*1c920*/  STS.U8 [R20+UR14+0x7480], R34 ;  /* 0x0074802214007988 */ /* 0x000fe8000800000e */
[----:B------:R0:W-:Y:S04]  /*1c930*/  STS.U8 [R20+UR14+0x7680], R28 ;  /* 0x0076801c14007988 */ /* 0x0001e8000800000e */
[----:B------:R1:W-:Y:S04]  /*1c940*/  STS.U8 [R20+UR14+0x7880], R30 ;  /* 0x0078801e14007988 */ /* 0x0003e8000800000e */
[----:B0-----:R-:W3:Y:S04]  /*1c950*/  LDL.LU R28, [R1+0x8c] ;  /* 0x00008c00011c7983 */ /* 0x001ee80000300800 */
[----:B-1----:R-:W3:Y:S01]  /*1c960*/  LDL.LU R30, [R1+0x80] ;  /* 0x00008000011e7983 */ /* 0x002ee20000300800 */
[----:B------:R-:W-:-:S02]  /*1c970*/  PRMT R27, RZ, 0x7610, R27 ;  /* 0x00007610ff1b7816 */ /* 0x000fc4000000001b */
[----:B------:R-:W-:-:S04]  /*1c980*/  PRMT R29, RZ, 0x7610, R29 ;  /* 0x00007610ff1d7816 */ /* 0x000fc8000000001d */
[----:B------:R0:W3:Y:S01]  /*1c990*/  @!P1 LDG.E.U8 R27, desc[UR22][R18.64] ;  /* 0x00000016121b9981 */ /* 0x0000e2000c1e1100 */
[----:B------:R-:W-:Y:S01]  /*1c9a0*/  PRMT R31, RZ, 0x7610, R31 ;  /* 0x00007610ff1f7816 */ /* 0x000fe2000000001f */
[----:B0-----:R-:W-:Y:S02]  /*1c9b0*/  @!P0 IMAD.MOV.U32 R18, RZ, RZ, R10 ;  /* 0x000000ffff128224 */ /* 0x001fe400078e000a */
[----:B------:R-:W-:-:S05]  /*1c9c0*/  @!P0 IMAD.MOV.U32 R19, RZ, RZ, R11 ;  /* 0x000000ffff138224 */ /* 0x000fca00078e000b */
[----:B------:R0:W3:Y:S01]  /*1c9d0*/  @!P0 LDG.E.U8 R29, desc[UR22][R18.64] ;  /* 0x00000016121d8981 */ /* 0x0000e2000c1e1100 */
[----:B------:R-:W-:Y:S01]  /*1c9e0*/  PRMT R33, RZ, 0x7610, R33 ;  /* 0x00007610ff217816 */ /* 0x000fe20000000021 */
[----:B0-----:R-:W-:Y:S02]  /*1c9f0*/  @!P1 IMAD.MOV.U32 R18, RZ, RZ, R8 ;  /* 0x000000ffff129224 */ /* 0x001fe400078e0008 */
[----:B------:R-:W-:-:S05]  /*1ca00*/  @!P1 IMAD.MOV.U32 R19, RZ, RZ, R9 ;  /* 0x000000ffff139224 */ /* 0x000fca00078e0009 */
[----:B------:R2:W3:Y:S01]  /*1ca10*/  @!P1 LDG.E.U8 R31, desc[UR22][R18.64] ;  /* 0x00000016121f9981 */ /* 0x0004e2000c1e1100 */
[----:B------:R-:W-:Y:S02]  /*1ca20*/  PRMT R35, RZ, 0x7610, R35 ;  /* 0x00007610ff237816 */ /* 0x000fe40000000023 */
[----:B------:R-:W-:Y:S01]  /*1ca30*/  PRMT R37, RZ, 0x7610, R37 ;  /* 0x00007610ff257816 */ /* 0x000fe20000000025 */
[----:B--2---:R-:W-:Y:S02]  /*1ca40*/  @!P0 IMAD.MOV.U32 R19, RZ, RZ, R7 ;  /* 0x000000ffff138224 */ /* 0x004fe400078e0007 */
[----:B------:R-:W-:-:S05]  /*1ca50*/  @!P0 IMAD.MOV.U32 R18, RZ, RZ, R6 ;  /* 0x000000ffff128224 */ /* 0x000fca00078e0006 */
[----:B------:R0:W2:Y:S02]  /*1ca60*/  @!P0 LDG.E.U8 R33, desc[UR22][R18.64] ;  /* 0x0000001612218981 */ /* 0x0000a4000c1e1100 */
[----:B0-----:R-:W-:Y:S02]  /*1ca70*/  @!P1 IMAD.MOV.U32 R18, RZ, RZ, R3 ;  /* 0x000000ffff129224 */ /* 0x001fe400078e0003 */
[----:B------:R-:W-:-:S05]  /*1ca80*/  @!P1 IMAD.MOV.U32 R19, RZ, RZ, R5 ;  /* 0x000000ffff139224 */ /* 0x000fca00078e0005 */
[----:B------:R4:W2:Y:S02]  /*1ca90*/  @!P1 LDG.E.U8 R35, desc[UR22][R18.64] ;  /* 0x0000001612239981 */ /* 0x0008a4000c1e1100 */
[----:B----4-:R-:W-:Y:S02]  /*1caa0*/  @!P0 IMAD.MOV.U32 R18, RZ, RZ, R0 ;  /* 0x000000ffff128224 */ /* 0x010fe400078e0000 */
[----:B---3--:R-:W-:-:S05]  /*1cab0*/  @!P0 IMAD.MOV.U32 R19, RZ, RZ, R2 ;  /* 0x000000ffff138224 */ /* 0x008fca00078e0002 */
[----:B------:R0:W3:Y:S04]  /*1cac0*/  @!P0 LDG.E.U8 R37, desc[UR22][R18.64] ;  /* 0x0000001612258981 */ /* 0x0000e8000c1e1100 */
[----:B------:R-:W4:Y:S04]  /*1cad0*/  LDL.LU R18, [R1+0x7fc] ;  /* 0x0007fc0001127983 */ /* 0x000f280000300800 */
[----:B------:R-:W2:Y:S04]  /*1cae0*/  LDL.LU R34, [R1+0x7f4] ;  /* 0x0007f40001227983 */ /* 0x000ea80000300800 */
        /* <DEDUP_REMOVED lines=22> */
[----:B------:R1:W-:Y:S04]  /*1cc50*/  STS.U8 [R20+UR14+0x7a80], R36 ;  /* 0x007a802414007988 */ /* 0x0003e8000800000e */
[----:B------:R-:W3:Y:S04]  /*1cc60*/  LDL.LU R24, [R1+0xe0] ;  /* 0x0000e00001187983 */ /* 0x000ee80000300800 */
[----:B-1----:R-:W3:Y:S04]  /*1cc70*/  LDL.LU R36, [R1+0xd4] ;  /* 0x0000d40001247983 */ /* 0x002ee80000300800 */
[----:B------:R1:W-:Y:S04]  /*1cc80*/  STS.U8 [R20+UR14+0x7c80], R28 ;  /* 0x007c801c14007988 */ /* 0x0003e8000800000e */
[----:B------:R0:W-:Y:S04]  /*1cc90*/  STS.U8 [R20+UR14+0x7e80], R30 ;  /* 0x007e801e14007988 */ /* 0x0001e8000800000e */
[----:B-1----:R-:W3:Y:S04]  /*1cca0*/  LDL.LU R28, [R1+0xc8] ;  /* 0x0000c800011c7983 */ /* 0x002ee80000300800 */
[----:B0-----:R-:W3:Y:S01]  /*1ccb0*/  LDL.LU R30, [R1+0xb4] ;  /* 0x0000b400011e7983 */ /* 0x001ee20000300800 */
[----:B------:R-:W-:-:S05]  /*1ccc0*/  LOP3.LUT R0, R4, 0x20, RZ, 0x3c, !PT ;  /* 0x0000002004007812 */ /* 0x000fca00078e3cff */
[----:B----4-:R-:W-:Y:S04]  /*1ccd0*/  STS.U8 [R0+UR14+0x4100], R18 ;  /* 0x0041001200007988 */ /* 0x010fe8000800000e */
[----:B--2---:R0:W-:Y:S04]  /*1cce0*/  STS.U8 [R0+UR14+0x4300], R34 ;  /* 0x0043002200007988 */ /* 0x0041e8000800000e */
[----:B---3--:R-:W-:Y:S04]  /*1ccf0*/  STS.U8 [R0+UR14+0x4500], R19 ;  /* 0x0045001300007988 */ /* 0x008fe8000800000e */
[----:B------:R-:W-:Y:S04]  /*1cd00*/  STS.U8 [R0+UR14+0x4700], R25 ;  /* 0x0047001900007988 */ /* 0x000fe8000800000e */
        /* <DEDUP_REMOVED lines=20> */
[----:B0-----:R-:W2:Y:S04]  /*1ce50*/  LDL.LU R34, [R1+0xa4] ;  /* 0x0000a40001227983 */ /* 0x001ea80000300800 */
[----:B------:R-:W-:Y:S04]  /*1ce60*/  STS.U8 [R0+UR14+0x7100], R24 ;  /* 0x0071001800007988 */ /* 0x000fe8000800000e */
[----:B------:R0:W-:Y:S04]  /*1ce70*/  STS.U8 [R0+UR14+0x7300], R36 ;  /* 0x0073002400007988 */ /* 0x0001e8000800000e */
[----:B0-----:R-:W3:Y:S04]  /*1ce80*/  LDL.LU R36, [R1+0x94] ;  /* 0x0000940001247983 */ /* 0x001ee80000300800 */
[----:B------:R0:W-:Y:S04]  /*1ce90*/  STS.U8 [R0+UR14+0x7500], R28 ;  /* 0x0075001c00007988 */ /* 0x0001e8000800000e */
[----:B------:R1:W-:Y:S04]  /*1cea0*/  STS.U8 [R0+UR14+0x7700], R30 ;  /* 0x0077001e00007988 */ /* 0x0003e8000800000e */
[----:B0-----:R-:W4:Y:S04]  /*1ceb0*/  LDL.LU R28, [R1+0x88] ;  /* 0x00008800011c7983 */ /* 0x001f280000300800 */
[----:B------:R-:W4:Y:S04]  /*1cec0*/  LDL.LU R19, [R1+0x7c] ;  /* 0x00007c0001137983 */ /* 0x000f280000300800 */
[----:B-1----:R-:W4:Y:S04]  /*1ced0*/  LDL.LU R30, [R1+0x7f8] ;  /* 0x0007f800011e7983 */ /* 0x002f280000300800 */
        /* <DEDUP_REMOVED lines=21> */
[----:B------:R-:W4:Y:S01]  /*1d030*/  LDL.LU R24, [R1+0xf4] ;  /* 0x0000f40001187983 */ /* 0x000f220000300800 */
[----:B------:R-:W-:-:S03]  /*1d040*/  LOP3.LUT R4, R4, 0x30, RZ, 0x3c, !PT ;  /* 0x0000003004047812 */ /* 0x000fc600078e3cff */
[----:B--2---:R0:W-:Y:S04]  /*1d050*/  STS.U8 [R0+UR14+0x7900], R34 ;  /* 0x0079002200007988 */ /* 0x0041e8000800000e */
[----:B0-----:R-:W2:Y:S04]  /*1d060*/  LDL.LU R34, [R1+0xe4] ;  /* 0x0000e40001227983 */ /* 0x001ea80000300800 */
[----:B---3--:R0:W-:Y:S04]  /*1d070*/  STS.U8 [R0+UR14+0x7b00], R36 ;  /* 0x007b002400007988 */ /* 0x0081e8000800000e */
[----:B0-----:R-:W3:Y:S04]  /*1d080*/  LDL.LU R36, [R1+0xdc] ;  /* 0x0000dc0001247983 */ /* 0x001ee80000300800 */
[----:B----4-:R0:W-:Y:S04]  /*1d090*/  STS.U8 [R0+UR14+0x7d00], R28 ;  /* 0x007d001c00007988 */ /* 0x0101e8000800000e */
[----:B------:R-:W-:Y:S04]  /*1d0a0*/  STS.U8 [R0+UR14+0x7f00], R19 ;  /* 0x007f001300007988 */ /* 0x000fe8000800000e */
[----:B------:R1:W-:Y:S04]  /*1d0b0*/  STS.U8 [R4+UR14+0x4180], R30 ;  /* 0x0041801e04007988 */ /* 0x0003e8000800000e */
[----:B0-----:R-:W4:Y:S04]  /*1d0c0*/  LDL.LU R28, [R1+0xd0] ;  /* 0x0000d000011c7983 */ /* 0x001f280000300800 */
[----:B-1----:R-:W4:Y:S04]  /*1d0d0*/  LDL.LU R30, [R1+0xc0] ;  /* 0x0000c000011e7983 */ /* 0x002f280000300800 */
        /* <DEDUP_REMOVED lines=21> */
[----:B------:R-:W4:Y:S04]  /*1d230*/  LDL.LU R19, [R1+0xb0] ;  /* 0x0000b00001137983 */ /* 0x000f280000300800 */
[----:B------:R0:W-:Y:S04]  /*1d240*/  STS.U8 [R4+UR14+0x6d80], R24 ;  /* 0x006d801804007988 */ /* 0x0001e8000800000e */
[----:B0-----:R-:W4:Y:S04]  /*1d250*/  LDL.LU R24, [R1+0xa0] ;  /* 0x0000a00001187983 */ /* 0x001f280000300800 */
[----:B--2---:R0:W-:Y:S04]  /*1d260*/  STS.U8 [R4+UR14+0x6f80], R34 ;  /* 0x006f802204007988 */ /* 0x0041e8000800000e */
[----:B0-----:R-:W2:Y:S04]  /*1d270*/  LDL.LU R34, [R1+0x90] ;  /* 0x0000900001227983 */ /* 0x001ea80000300800 */
[----:B---3--:R0:W-:Y:S04]  /*1d280*/  STS.U8 [R4+UR14+0x7180], R36 ;  /* 0x0071802404007988 */ /* 0x0081e8000800000e */
[----:B0-----:R-:W3:Y:S04]  /*1d290*/  LDL.LU R36, [R1+0x84] ;  /* 0x0000840001247983 */ /* 0x001ee80000300800 */
        /* <DEDUP_REMOVED lines=20> */
[----:B----4-:R0:W-:Y:S04]  /*1d3e0*/  STS.U8 [R4+UR14+0x7380], R28 ;  /* 0x0073801c04007988 */ /* 0x0101e8000800000e */
[----:B------:R-:W4:Y:S04]  /*1d3f0*/  LDL.LU R32, [R1+0x28] ;  /* 0x0000280001207983 */ /* 0x000f280000300800 */
[----:B------:R1:W-:Y:S04]  /*1d400*/  STS.U8 [R4+UR14+0x7580], R30 ;  /* 0x0075801e04007988 */ /* 0x0003e8000800000e */
[----:B0-----:R-:W4:Y:S04]  /*1d410*/  LDL.LU R28, [R1+0x24] ;  /* 0x00002400011c7983 */ /* 0x001f280000300800 */
[----:B-1----:R-:W4:Y:S01]  /*1d420*/  LDL.LU R30, [R1+0x20] ;  /* 0x00002000011e7983 */ /* 0x002f220000300800 */
[----:B------:R-:W0:Y:S03]  /*1d430*/  S2R R18, SR_TID.X ;  /* 0x0000000000127919 */ /* 0x000e260000002100 */
[----:B------:R-:W-:Y:S04]  /*1d440*/  STS.U8 [R4+UR14+0x7780], R19 ;  /* 0x0077801304007988 */ /* 0x000fe8000800000e */
[----:B------:R1:W-:Y:S04]  /*1d450*/  STS.U8 [R4+UR14+0x7980], R24 ;  /* 0x0079801804007988 */ /* 0x0003e8000800000e */
[----:B-1----:R-:W4:Y:S01]  /*1d460*/  LDL.LU R24, [R1+0x1c] ;  /* 0x00001c0001187983 */ /* 0x002f220000300800 */
[----:B0-----:R-:W-:-:S03]  /*1d470*/  LOP3.LUT R19, R18, 0x7f, RZ, 0xc0, !PT ;  /* 0x0000007f12137812 */ /* 0x001fc600078ec0ff */
[----:B--2---:R0:W-:Y:S04]  /*1d480*/  STS.U8 [R4+UR14+0x7b80], R34 ;  /* 0x007b802204007988 */ /* 0x0041e8000800000e */
[----:B0-----:R-:W2:Y:S04]  /*1d490*/  LDL.LU R34, [R1+0x18] ;  /* 0x0000180001227983 */ /* 0x001ea80000300800 */
[----:B---3--:R0:W-:Y:S04]  /*1d4a0*/  STS.U8 [R4+UR14+0x7d80], R36 ;  /* 0x007d802404007988 */ /* 0x0081e8000800000e */
[----:B------:R1:W-:Y:S04]  /*1d4b0*/  STS.U8 [R4+UR14+0x7f80], R25 ;  /* 0x007f801904007988 */ /* 0x0003e8000800000e */
[----:B------:R3:W-:Y:S04]  /*1d4c0*/  STS.U8 [R19+UR14+0xa000], R23 ;  /* 0x00a0001713007988 */ /* 0x0007e8000800000e */
[----:B0-----:R-:W2:Y:S04]  /*1d4d0*/  LDL.LU R36, [R1+0xc] ;  /* 0x00000c0001247983 */ /* 0x001ea80000300800 */
[----:B-1----:R-:W2:Y:S04]  /*1d4e0*/  LDL.LU R25, [R1+0xa50] ;  /* 0x000a500001197983 */ /* 0x002ea80000300800 */
[----:B---3--:R-:W3:Y:S04]  /*1d4f0*/  LDL.LU R23, [R1+0xa4c] ;  /* 0x000a4c0001177983 */ /* 0x008ee80000300800 */
[----:B------:R0:W-:Y:S04]  /*1d500*/  STS.U8 [R19+UR14+0xb000], R21 ;  /* 0x00b0001513007988 */ /* 0x0001e8000800000e */
[----:B------:R1:W-:Y:S04]  /*1d510*/  STS.U8 [R19+UR14+0xa400], R17 ;  /* 0x00a4001113007988 */ /* 0x0003e8000800000e */
[----:B------:R1:W-:Y:S04]  /*1d520*/  STS.U8 [R19+UR14+0xb400], R16 ;  /* 0x00b4001013007988 */ /* 0x0003e8000800000e */
[----:B0-----:R-:W2:Y:S04]  /*1d530*/  LDL.LU R21, [R1+0xa48] ;  /* 0x000a480001157983 */ /* 0x001ea80000300800 */
[----:B-1----:R-:W2:Y:S04]  /*1d540*/  LDL.LU R17, [R1+0xa44] ;  /* 0x000a440001117983 */ /* 0x002ea80000300800 */
[----:B------:R-:W2:Y:S04]  /*1d550*/  LDL.LU R16, [R1+0xa40] ;  /* 0x000a400001107983 */ /* 0x000ea80000300800 */
        /* <DEDUP_REMOVED lines=23> */
[----:B----4-:R-:W4:Y:S04]  /*1d6d0*/  LDL.LU R20, [R1+0xa10] ;  /* 0x000a100001147983 */ /* 0x010f280000300800 */
        /* <DEDUP_REMOVED lines=13> */
[----:B--2---:R0:W-:Y:S04]  /*1d7b0*/  STS.U8 [R0+UR14+0xad00], R30 ;  /* 0x00ad001e00007988 */ /* 0x0041e8000800000e */
[----:B------:R1:W-:Y:S04]  /*1d7c0*/  STS.U8 [R0+UR14+0xbd00], R28 ;  /* 0x00bd001c00007988 */ /* 0x0003e8000800000e */
[----:B------:R2:W-:Y:S04]  /*1d7d0*/  STS.U8 [R4+UR14+0xa180], R24 ;  /* 0x00a1801804007988 */ /* 0x0005e8000800000e */
[----:B0-----:R-:W3:Y:S04]  /*1d7e0*/  LDL.LU R30, [R1+0x8] ;  /* 0x00000800011e7983 */ /* 0x001ee80000300800 */
[----:B-1----:R-:W4:Y:S04]  /*1d7f0*/  LDL.LU R0, [R1+0x9f0] ;  /* 0x0009f00001007983 */ /* 0x002f280000300800 */
[----:B------:R-:W4:Y:S04]  /*1d800*/  LDL.LU R28, [R1+0x4] ;  /* 0x00000400011c7983 */ /* 0x000f280000300800 */
[----:B--2---:R-:W2:Y:S04]  /*1d810*/  LDL.LU R24, [R1+0x9ec] ;  /* 0x0009ec0001187983 */ /* 0x004ea80000300800 */
[----:B------:R0:W-:Y:S04]  /*1d820*/  STS.U8 [R4+UR14+0xb180], R34 ;  /* 0x00b1802204007988 */ /* 0x0001e8000800000e */
[----:B------:R1:W-:Y:S04]  /*1d830*/  STS.U8 [R4+UR14+0xa580], R36 ;  /* 0x00a5802404007988 */ /* 0x0003e8000800000e */
[----:B0-----:R-:W2:Y:S04]  /*1d840*/  LDL.LU R34, [R1+0x9e8] ;  /* 0x0009e80001227983 */ /* 0x001ea80000300800 */
[----:B-1----:R-:W2:Y:S04]  /*1d850*/  LDL.LU R36, [R1+0x9e4] ;  /* 0x0009e40001247983 */ /* 0x002ea80000300800 */
[----:B---3--:R-:W-:Y:S04]  /*1d860*/  STS.U8 [R4+UR14+0xb580], R30 ;  /* 0x00b5801e04007988 */ /* 0x008fe8000800000e */
[----:B--2---:R0:W-:Y:S04]  /*1d870*/  STS.U8 [R4+UR14+0xa980], R36 ;  /* 0x00a9802404007988 */ /* 0x0041e8000800000e */
[----:B------:R1:W-:Y:S04]  /*1d880*/  STS.U8 [R4+UR14+0xb980], R34 ;  /* 0x00b9802204007988 */ /* 0x0003e8000800000e */
[----:B------:R2:W-:Y:S04]  /*1d890*/  STS.U8 [R4+UR14+0xad80], R24 ;  /* 0x00ad801804007988 */ /* 0x0005e8000800000e */
[----:B0-----:R-:W3:Y:S04]  /*1d8a0*/  LDL.LU R36, [R1+0x10] ;  /* 0x0000100001247983 */ /* 0x001ee80000300800 */
[----:B-1----:R-:W3:Y:S04]  /*1d8b0*/  LDL.LU R34, [R1+0x14] ;  /* 0x0000140001227983 */ /* 0x002ee80000300800 */
[----:B--2---:R-:W2:Y:S01]  /*1d8c0*/  LDL.LU R4, [R1+0x9e0] ;  /* 0x0009e00001047983 */ /* 0x004ea20000300800 */
[----:B------:R-:W0:Y:S01]  /*1d8d0*/  S2R R24, SR_TID.X ;  /* 0x0000000000187919 */ /* 0x000e220000002100 */
[----:B------:R-:W-:-:S04]  /*1d8e0*/  LOP3.LUT R18, R18, 0x7f, RZ, 0xc0, !PT ;  /* 0x0000007f12127812 */ /* 0x000fc800078ec0ff */
[----:B------:R-:W-:Y:S02]  /*1d8f0*/  LOP3.LUT R30, R18, 0x40, RZ, 0x3c, !PT ;  /* 0x00000040121e7812 */ /* 0x000fe400078e3cff */
[----:B0-----:R-:W-:-:S04]  /*1d900*/  LOP3.LUT R24, R24, 0x7f, RZ, 0xc0, !PT ;  /* 0x0000007f18187812 */ /* 0x001fc800078ec0ff */
[----:B------:R-:W-:Y:S02]  /*1d910*/  LOP3.LUT R24, R24, 0x30, RZ, 0x3c, !PT ;  /* 0x0000003018187812 */ /* 0x000fe400078e3cff */
[----:B------:R-:W-:-:S03]  /*1d920*/  LOP3.LUT R18, R18, 0x50, RZ, 0x3c, !PT ;  /* 0x0000005012127812 */ /* 0x000fc600078e3cff */
[----:B--2---:R-:W-:Y:S04]  /*1d930*/  STS.U8 [R24+UR14+0xbd80], R4 ;  /* 0x00bd800418007988 */ /* 0x004fe8000800000e */
[----:B---3--:R-:W-:Y:S04]  /*1d940*/  STS.U8 [R30+UR14+0xa200], R34 ;  /* 0x00a200221e007988 */ /* 0x008fe8000800000e */
[----:B------:R-:W-:Y:S04]  /*1d950*/  STS.U8 [R30+UR14+0xb200], R36 ;  /* 0x00b200241e007988 */ /* 0x000fe8000800000e */
[----:B----4-:R-:W-:Y:S04]  /*1d960*/  STS.U8 [R30+UR14+0xa600], R28 ;  /* 0x00a6001c1e007988 */ /* 0x010fe8000800000e */
[----:B------:R0:W-:Y:S04]  /*1d970*/  STS.U8 [R30+UR14+0xb600], R0 ;  /* 0x00b600001e007988 */ /* 0x0001e8000800000e */
[----:B0-----:R0:W5:Y:S04]  /*1d980*/  LDL.LU R0, [R1+0x9dc] ;  /* 0x0009dc0001007983 */ /* 0x0011680000300800 */
[----:B------:R-:W-:Y:S04]  /*1d990*/  STS.U8 [R30+UR14+0xaa00], R32 ;  /* 0x00aa00201e007988 */ /* 0x000fe8000800000e */
[----:B------:R-:W-:Y:S04]  /*1d9a0*/  STS.U8 [R30+UR14+0xba00], R26 ;  /* 0x00ba001a1e007988 */ /* 0x000fe8000800000e */
[----:B------:R-:W-:Y:S04]  /*1d9b0*/  STS.U8 [R30+UR14+0xae00], R3 ;  /* 0x00ae00031e007988 */ /* 0x000fe8000800000e */
[----:B------:R-:W-:Y:S01]  /*1d9c0*/  STS.U8 [R30+UR14+0xbe00], R2 ;  /* 0x00be00021e007988 */ /* 0x000fe2000800000e */
[----:B------:R-:W-:-:S03]  /*1d9d0*/  LOP3.LUT R4, R19, 0x60, RZ, 0x3c, !PT ;  /* 0x0000006013047812 */ /* 0x000fc600078e3cff */
        /* <DEDUP_REMOVED lines=9> */
[----:B------:R0:W-:Y:S01]  /*1da70*/  STS.U8 [R4+UR14+0xb300], R12 ;  /* 0x00b3000c04007988 */ /* 0x0001e2000800000e */
[----:B-1----:R-:W-:-:S03]  /*1da80*/  LOP3.LUT R18, R19, 0x70, RZ, 0x3c, !PT ;  /* 0x0000007013127812 */ /* 0x002fc600078e3cff */
[----:B------:R0:W-:Y:S04]  /*1da90*/  STS.U8 [R4+UR14+0xa700], R13 ;  /* 0x00a7000d04007988 */ /* 0x0001e8000800000e */
        /* <DEDUP_REMOVED lines=12> */
[----:B------:R0:W-:Y:S01]  /*1db60*/  STS.U8 [R18+UR14+0xbf80], R37 ;  /* 0x00bf802512007988 */ /* 0x0001e2000800000e */
[----:B------:R1:W-:Y:S06]  /*1db70*/  MEMBAR.ALL.CTA ;  /* 0x0000000000007992 */ /* 0x0003ec0000008000 */
[----:B-1----:R-:W1:Y:S01]  /*1db80*/  FENCE.VIEW.ASYNC.S ;  /* 0x00000000000073c6 */ /* 0x002e620000000000 */
[----:B------:R-:W-:Y:S01]  /*1db90*/  ULEA UR17, UR67, UR14, 0x3 ;  /* 0x0000000e43117291 */ /* 0x000fe2000f8e18ff */
[----:B------:R-:W-:-:S03]  /*1dba0*/  UMOV UR7, UR4 ;  /* 0x0000000400077c82 */ /* 0x000fc60008000000 */
[----:B------:R-:W-:Y:S01]  /*1dbb0*/  UIADD3 UR17, UPT, UPT, UR17, 0xc000, URZ ;  /* 0x0000c00011117890 */ /* 0x000fe2000fffe0ff */
[----:B-1----:R-:W-:Y:S06]  /*1dbc0*/  BAR.SYNC.DEFER_BLOCKING 0x0 ;  /* 0x0000000000007b1d */ /* 0x002fec0000010000 */
[----:B0-----:R-:W-:Y:S05]  /*1dbd0*/  BRA.U UP1, `(.L_x_9) ;  /* 0x00000001017c7547 */ /* 0x001fea000b800000 */
[----:B------:R-:W-:Y:S01]  /*1dbe0*/  UMOV UR9, 0x80004020 ;  /* 0x8000402000097882 */ /* 0x000fe20000000000 */
[----:B------:R-:W-:Y:S01]  /*1dbf0*/  UMOV UR11, 0x40004040 ;  /* 0x40004040000b7882 */ /* 0x000fe20000000000 */
[----:B------:R-:W-:Y:S01]  /*1dc00*/  UMOV UR12, 0x0 ;  /* 0x00000000000c7882 */ /* 0x000fe20000000000 */
[----:B------:R-:W-:Y:S01]  /*1dc10*/  UMOV UR13, 0x4088010 ;  /* 0x04088010000d7882 */ /* 0x000fe20000000000 */
[----:B------:R-:W-:Y:S01]  /*1dc20*/  UMOV UR52, 0x0 ;  /* 0x0000000000347882 */ /* 0x000fe20000000000 */
[----:B------:R-:W-:Y:S01]  /*1dc30*/  UMOV UR53, 0x4088010 ;  /* 0x0408801000357882 */ /* 0x000fe20000000000 */
        /* <DEDUP_REMOVED lines=14> */
[----:B------:R-:W-:Y:S01]  /*1dd20*/  UMOV UR4, UR17 ;  /* 0x0000001100047c82 */ /* 0x000fe20008000000 */
[----:B------:R-:W-:Y:S01]  /*1dd30*/  UMOV UR5, URZ ;  /* 0x000000ff00057c82 */ /* 0x000fe20008000000 */
[----:B------:R0:W-:Y:S01]  /*1dd40*/  UTCQMMA gdesc[UR36], gdesc[UR38], tmem[UR15], tmem[UR58], idesc[UR59], UPT ;  /* 0x00ff3a26240075ea */ /* 0x0001e2000b80030f */
[----:B------:R-:W-:Y:S01]  /*1dd50*/  UMOV UR64, 0x0 ;  /* 0x0000000000407882 */ /* 0x000fe20000000000 */
[----:B------:R-:W-:Y:S01]  /*1dd60*/  UMOV UR65, 0x4088010 ;  /* 0x0408801000417882 */ /* 0x000fe20000000000 */
[----:B------:R0:W-:Y:S01]  /*1dd70*/  UTCQMMA gdesc[UR40], gdesc[UR42], tmem[UR15], tmem[UR60], idesc[UR61], UPT ;  /* 0x00ff3c2a280075ea */ /* 0x0001e2000b80030f */
[----:B------:R-:W-:Y:S01]  /*1dd80*/  UMOV UR4, UR4 ;  /* 0x0000000400047c82 */ /* 0x000fe20008000000 */
[----:B------:R0:W-:Y:S01]  /*1dd90*/  UTCQMMA gdesc[UR44], gdesc[UR46], tmem[UR15], tmem[UR62], idesc[UR63], UPT ;  /* 0x00ff3e2e2c0075ea */ /* 0x0001e2000b80030f */
[----:B------:R0:W-:Y:S01]  /*1dda0*/  UTCQMMA gdesc[UR48], gdesc[UR50], tmem[UR15], tmem[UR64], idesc[UR65], UPT ;  /* 0x00ff4032300075ea */ /* 0x0001e2000b80030f */
[----:B------:R0:W-:Y:S01]  /*1ddb0*/  UTCBAR [UR4], URZ ;  /* 0x000000ff040073e9 */ /* 0x0001e200080000ff */
[----:B------:R-:W-:Y:S01]  /*1ddc0*/  NOP ;  /* 0x0000000000007918 */ /* 0x000fe20000000000 */
.L_x_9:
[----:B------:R-:W-:-:S04]  /*1ddd0*/  UIADD3 UR67, UPT, UPT, UR67, 0x1, URZ ;  /* 0x0000000143437890 */ /* 0x000fc8000fffe0ff */
[----:B------:R-:W-:-:S04]  /*1dde0*/  UISETP.GT.AND UP2, UPT, UR67, 0x1, UPT ;  /* 0x000000014300788c */ /* 0x000fc8000bf44270 */
[----:B0-----:R-:W-:Y:S02]  /*1ddf0*/  USEL UR4, URZ, 0x1, !UP2 ;  /* 0x00000001ff047887 */ /* 0x001fe4000d000000 */
[----:B------:R-:W-:Y:S02]  /*1de00*/  USEL UR67, UR67, URZ, !UP2 ;  /* 0x000000ff43437287 */ /* 0x000fe4000d000000 */
[----:B------:R-:W-:Y:S02]  /*1de10*/  UISETP.NE.U32.AND UP2, UPT, UR6, UR19, UPT ;  /* 0x000000130600728c */ /* 0x000fe4000bf45070 */
[----:B------:R-:W-:Y:S01]  /*1de20*/  ULOP3.LUT UR4, UR7, UR4, URZ, 0x3c, !UPT ;  /* 0x0000000407047292 */ /* 0x000fe2000f8e3cff */
[----:B------:R-:W-:-:S06]  /*1de30*/  UMOV UR6, UR20 ;  /* 0x0000001400067c82 */ /* 0x000fcc0008000000 */
[----:B------:R-:W-:Y:S05]  /*1de40*/  BRA.U UP2, `(.L_x_10) ;  /* 0xffffff15022c7547 */ /* 0x000fea000b83ffff */
.L_x_7:
[----:B------:R-:W-:-:S09]  /*1de50*/  UISETP.GE.AND UP1, UPT, UR21, 0x100, UPT ;  /* 0x000001001500788c */ /* 0x000fd2000bf26270 */
[----:B------:R-:W-:Y:S05]  /*1de60*/  BRA.U !UP1, `(.L_x_11) ;  /* 0x0000000109107547 */ /* 0x000fea000b800000 */
[----:B------:R-:W-:-:S06]  /*1de70*/  USHF.L.U32 UR7, UR7, 0x1f, URZ ;  /* 0x0000001f07077899 */ /* 0x000fcc00080006ff */
[----:B0----5:R-:W-:-:S04]  /*1de80*/  IMAD.U32 R0, RZ, RZ, UR7 ;  /* 0x00000007ff007e24 */ /* 0x021fc8000f8e00ff */
[----:B------:R-:W0:Y:S02]  /*1de90*/  SYNCS.PHASECHK.TRANS64.TRYWAIT P0, [UR17], R0 ;  /* 0x00000000ff0075a7 */ /* 0x000e240008001111 */
[----:B0-----:R-:W-:Y:S05]  /*1dea0*/  @!P0 BRA `(.L_x_12) ;  /* 0x0000000c00cc8947 */ /* 0x001fea0003800000 */
.L_x_11:
[----:B------:R-:W2:Y:S01]  /*1deb0*/  LDL.LU R25, [R1+0x9d8] ;  /* 0x0009d80001197983 */ /* 0x000ea20000300800 */
[----:B------:R-:W2:Y:S03]  /*1dec0*/  LDCU UR4, c[0x0][0x3b4] ;  /* 0x00007680ff0477ac */ /* 0x000ea60008000800 */
[----:B------:R-:W3:Y:S01]  /*1ded0*/  LDL.LU R26, [R1+0x584] ;  /* 0x00058400011a7983 */ /* 0x000ee20000300800 */
[----:B------:R-:W1:Y:S01]  /*1dee0*/  LDCU.128 UR8, c[0x0][0x390] ;  /* 0x00007200ff0877ac */ /* 0x000e620008000c00 */
[----:B------:R-:W-:Y:S06]  /*1def0*/  BAR.SYNC.DEFER_BLOCKING 0x0 ;  /* 0x0000000000007b1d */ /* 0x000fec0000010000 */
[----:B------:R-:W4:Y:S01]  /*1df00*/  S2R R24, SR_TID.X ;  /* 0x0000000000187919 */ /* 0x000f220000002100 */
[----:B------:R-:W0:Y:S02]  /*1df10*/  @!P2 SYNCS.CCTL.IV [UR14+0xc000] ;  /* 0x00c00000ff00a9b1 */ /* 0x000e24000800000e */
[----:B0-----:R-:W-:Y:S06]  /*1df20*/  BAR.SYNC.DEFER_BLOCKING 0x0 ;  /* 0x0000000000007b1d */ /* 0x001fec0000010000 */
[----:B------:R-:W-:Y:S01]  /*1df30*/  LDTM.16dp32bit_t0_t15.x16 R4, tmem[UR16] ;  /* 0x00000010000479ee */ /* 0x000fe20008a00000 */
[----:B------:R-:W0:Y:S01]  /*1df40*/  LDTM.16dp32bit_t16_t31.x16 R4, tmem[UR16+0x10] ;  /* 0x00001010000479ee */ /* 0x000e220008a20000 */
[C---:B----45:R-:W-:Y:S01]  /*1df50*/  IMAD.SHL.U32 R0, R24.reuse, 0x20, RZ ;  /* 0x0000002018007824 */ /* 0x070fe200078e00ff */
[----:B------:R-:W-:Y:S01]  /*1df60*/  SHF.R.S32.HI R22, RZ, 0x2, R24 ;  /* 0x00000002ff167819 */ /* 0x000fe20000011418 */
[----:B------:R-:W-:-:S02]  /*1df70*/  IMAD.SHL.U32 R3, R24, 0x10, RZ ;  /* 0x0000001018037824 */ /* 0x000fc400078e00ff */
[----:B------:R-:W-:Y:S01]  /*1df80*/  IMAD.SHL.U32 R2, R24, 0x4, RZ ;  /* 0x0000000418027824 */ /* 0x000fe200078e00ff */
[----:B------:R-:W-:-:S04]  /*1df90*/  LOP3.LUT R0, R0, 0x700, RZ, 0xc0, !PT ;  /* 0x0000070000007812 */ /* 0x000fc800078ec0ff */
[----:B------:R-:W-:Y:S01]  /*1dfa0*/  LOP3.LUT R21, R0, 0x70, R3, 0xf8, !PT ;  /* 0x0000007000157812 */ /* 0x000fe200078ef803 */
[----:B------:R-:W-:Y:S01]  /*1dfb0*/  IMAD.SHL.U32 R0, R24, 0x2, RZ ;  /* 0x0000000218007824 */ /* 0x000fe200078e00ff */
[----:B------:R-:W-:Y:S01]  /*1dfc0*/  LOP3.LUT R3, R3, 0x30, RZ, 0xc0, !PT ;  /* 0x0000003003037812 */ /* 0x000fe200078ec0ff */
[----:B------:R-:W4:Y:S01]  /*1dfd0*/  @!P2 SYNCS.CCTL.IV [UR14+0xc008] ;  /* 0x00c00800ff00a9b1 */ /* 0x000f22000800000e */
[----:B------:R-:W-:Y:S02]  /*1dfe0*/  NOP ;  /* 0x0000000000007918 */ /* 0x000fe40000000000 */
[----:B------:R-:W-:Y:S02]  /*1dff0*/  LOP3.LUT R23, R3, 0x1c0, R2, 0xf8, !PT ;  /* 0x000001c003177812 */ /* 0x000fe400078ef802 */
[----:B0-----:R-:W-:Y:S02]  /*1e000*/  F2FP.SATFINITE.E4M3.F32.PACK_AB_MERGE_C R4, R5, R4, RZ ;  /* 0x000000040504723e */ /* 0x001fe400048070ff */
[----:B------:R-:W-:-:S02]  /*1e010*/  F2FP.SATFINITE.E4M3.F32.PACK_AB_MERGE_C R3, R9, R8, RZ ;  /* 0x000000080903723e */ /* 0x000fc400048070ff */
[----:B------:R-:W-:Y:S02]  /*1e020*/  F2FP.SATFINITE.E4M3.F32.PACK_AB_MERGE_C R6, R7, R6, RZ ;  /* 0x000000060706723e */ /* 0x000fe400048070ff */
[----:B------:R-:W-:Y:S02]  /*1e030*/  LOP3.LUT R4, R4, 0xffff, RZ, 0xc0, !PT ;  /* 0x0000ffff04047812 */ /* 0x000fe400078ec0ff */
[----:B------:R-:W-:Y:S02]  /*1e040*/  LOP3.LUT R3, R3, 0xffff, RZ, 0xc0, !PT ;  /* 0x0000ffff03037812 */ /* 0x000fe400078ec0ff */
[----:B------:R-:W-:Y:S02]  /*1e050*/  LOP3.LUT R7, R6, 0xffff, RZ, 0xc0, !PT ;  /* 0x0000ffff06077812 */ /* 0x000fe400078ec0ff */
[----:B------:R-:W-:Y:S02]  /*1e060*/  F2FP.SATFINITE.E4M3.F32.PACK_AB_MERGE_C R16, R17, R16, RZ ;  /* 0x000000101110723e */ /* 0x000fe400048070ff */
[----:B------:R-:W-:-:S02]  /*1e070*/  F2FP.SATFINITE.E4M3.F32.PACK_AB_MERGE_C R13, R13, R12, RZ ;  /* 0x0000000c0d0d723e */ /* 0x000fc400048070ff */
[----:B------:R-:W-:Y:S02]  /*1e080*/  F2FP.SATFINITE.E4M3.F32.PACK_AB_MERGE_C R14, R15, R14, RZ ;  /* 0x0000000e0f0e723e */ /* 0x000fe400048070ff */
[----:B------:R-:W-:Y:S02]  /*1e090*/  PRMT R12, R3, 0x3340, R20 ;  /* 0x00003340030c7816 */ /* 0x000fe40000000014 */
[----:B------:R-:W-:Y:S02]  /*1e0a0*/  PRMT R5, R4, 0x3340, R7 ;  /* 0x0000334004057816 */ /* 0x000fe40000000007 */
[----:B------:R-:W-:Y:S02]  /*1e0b0*/  LOP3.LUT R8, R16, 0xffff, RZ, 0xc0, !PT ;  /* 0x0000ffff10087812 */ /* 0x000fe400078ec0ff */
[----:B------:R-:W-:Y:S02]  /*1e0c0*/  LOP3.LUT R13, R13, 0xffff, RZ, 0xc0, !PT ;  /* 0x0000ffff0d0d7812 */ /* 0x000fe400078ec0ff */
[----:B------:R-:W-:-:S02]  /*1e0d0*/  LOP3.LUT R14, R14, 0xffff, RZ, 0xc0, !PT ;  /* 0x0000ffff0e0e7812 */ /* 0x000fc400078ec0ff */
[----:B------:R-:W-:Y:S02]  /*1e0e0*/  PRMT R12, R5, 0x5410, R12 ;  /* 0x00005410050c7816 */ /* 0x000fe4000000000c */
[----:B------:R-:W-:Y:S02]  /*1e0f0*/  SHF.R.U32.HI R4, RZ, 0x8, R4 ;  /* 0x00000008ff047819 */ /* 0x000fe40000011604 */
[----:B------:R-:W-:Y:S02]  /*1e100*/  SHF.R.U32.HI R5, RZ, 0x8, R7 ;  /* 0x00000008ff057819 */ /* 0x000fe40000011607 */
[----:B------:R-:W-:Y:S02]  /*1e110*/  PRMT R9, R8, 0x3340, R1 ;  /* 0x0000334008097816 */ /* 0x000fe40000000001 */
[----:B------:R-:W-:Y:S02]  /*1e120*/  SHF.R.U32.HI R3, RZ, 0x8, R3 ;  /* 0x00000008ff037819 */ /* 0x000fe40000011603 */
[----:B------:R-:W-:-:S02]  /*1e130*/  SHF.R.U32.HI R6, RZ, 0x8, R13 ;  /* 0x00000008ff067819 */ /* 0x000fc4000001160d */
[----:B------:R-:W-:Y:S02]  /*1e140*/  SHF.R.U32.HI R7, RZ, 0x8, R14 ;  /* 0x00000008ff077819 */ /* 0x000fe4000001160e */
[----:B------:R-:W-:Y:S02]  /*1e150*/  SHF.R.U32.HI R8, RZ, 0x8, R8 ;  /* 0x00000008ff087819 */ /* 0x000fe40000011608 */
[----:B------:R-:W-:Y:S02]  /*1e160*/  PRMT R16, R13, 0x3340, R14 ;  /* 0x000033400d107816 */ /* 0x000fe4000000000e */
[----:B------:R-:W-:Y:S02]  /*1e170*/  LOP3.LUT R14, R4, 0xffff, RZ, 0xc0, !PT ;  /* 0x0000ffff040e7812 */ /* 0x000fe400078ec0ff */
[----:B------:R-:W-:Y:S02]  /*1e180*/  LOP3.LUT R5, R5, 0xffff, RZ, 0xc0, !PT ;  /* 0x0000ffff05057812 */ /* 0x000fe400078ec0ff */
[----:B------:R-:W-:Y:S01]  /*1e190*/  LOP3.LUT R4, R3, 0xffff, RZ, 0xc0, !PT ;  /* 0x0000ffff03047812 */ /* 0x000fe200078ec0ff */
[----:B------:R-:W-:Y:S01]  /*1e1a0*/  IMAD.SHL.U32 R3, R24, 0x40, RZ ;  /* 0x0000004018037824 */ /* 0x000fe200078e00ff */
[----:B------:R-:W-:-:S02]  /*1e1b0*/  LOP3.LUT R6, R6, 0xffff, RZ, 0xc0, !PT ;  /* 0x0000ffff06067812 */ /* 0x000fc400078ec0ff */
[----:B------:R-:W-:Y:S02]  /*1e1c0*/  LOP3.LUT R7, R7, 0xffff, RZ, 0xc0, !PT ;  /* 0x0000ffff07077812 */ /* 0x000fe400078ec0ff */
[----:B------:R-:W-:Y:S02]  /*1e1d0*/  LOP3.LUT R8, R8, 0xffff, RZ, 0xc0, !PT ;  /* 0x0000ffff08087812 */ /* 0x000fe400078ec0ff */
[----:B------:R-:W-:Y:S02]  /*1e1e0*/  F2FP.SATFINITE.E4M3.F32.PACK_AB_MERGE_C R10, R11, R10, RZ ;  /* 0x0000000a0b0a723e */ /* 0x000fe400048070ff */
[----:B------:R-:W-:Y:S02]  /*1e1f0*/  F2FP.SATFINITE.E4M3.F32.PACK_AB_MERGE_C R18, R19, R18, RZ ;  /* 0x000000121312723e */ /* 0x000fe400048070ff */
[----:B------:R-:W-:Y:S02]  /*1e200*/  PRMT R5, R14, 0x3340, R5 ;  /* 0x000033400e057816 */ /* 0x000fe40000000005 */
[----:B------:R-:W-:-:S02]  /*1e210*/  PRMT R4, R4, 0x3340, R1 ;  /* 0x0000334004047816 */ /* 0x000fc40000000001 */
[----:B------:R-:W-:Y:S02]  /*1e220*/  PRMT R7, R6, 0x3340, R7 ;  /* 0x0000334006077816 */ /* 0x000fe40000000007 */
[----:B------:R-:W-:Y:S02]  /*1e230*/  PRMT R8, R8, 0x3340, R1 ;  /* 0x0000334008087816 */ /* 0x000fe40000000001 */
[----:B------:R-:W-:Y:S02]  /*1e240*/  LOP3.LUT R0, R21, 0xc0, R0, 0x78, !PT ;  /* 0x000000c015007812 */ /* 0x000fe400078e7800 */
[----:B------:R-:W-:Y:S02]  /*1e250*/  LOP3.LUT R13, R10, 0xffff, RZ, 0xc0, !PT ;  /* 0x0000ffff0a0d7812 */ /* 0x000fe400078ec0ff */
[----:B------:R-:W-:Y:S02]  /*1e260*/  PRMT R9, R16, 0x5410, R9 ;  /* 0x0000541010097816 */ /* 0x000fe40000000009 */
[----:B------:R-:W-:-:S02]  /*1e270*/  PRMT R4, R5, 0x5410, R4 ;  /* 0x0000541005047816 */ /* 0x000fc40000000004 */
[----:B------:R-:W-:Y:S02]  /*1e280*/  PRMT R7, R7, 0x5410, R8 ;  /* 0x0000541007077816 */ /* 0x000fe40000000008 */
[----:B------:R-:W-:Y:S02]  /*1e290*/  LOP3.LUT R18, R18, 0xffff, RZ, 0xc0, !PT ;  /* 0x0000ffff12127812 */ /* 0x000fe400078ec0ff */
[--C-:B------:R-:W-:Y:S02]  /*1e2a0*/  PRMT R12, R12, 0x4210, R13.reuse ;  /* 0x000042100c0c7816 */ /* 0x100fe4000000000d */
[----:B------:R-:W-:Y:S01]  /*1e2b0*/  LOP3.LUT R5, R3, 0x200, RZ, 0xc0, !PT ;  /* 0x0000020003057812 */ /* 0x000fe200078ec0ff */
[----:B------:R-:W-:Y:S01]  /*1e2c0*/  VIADD R3, R0, UR14 ;  /* 0x0000000e00037c36 */ /* 0x000fe20008000000 */
[----:B------:R-:W-:Y:S02]  /*1e2d0*/  PRMT R13, R4, 0x5210, R13 ;  /* 0x00005210040d7816 */ /* 0x000fe4000000000d */
[----:B------:R-:W-:-:S02]  /*1e2e0*/  PRMT R14, R9, 0x4210, R18 ;  /* 0x00004210090e7816 */ /* 0x000fc40000000012 */
[----:B------:R-:W-:Y:S02]  /*1e2f0*/  PRMT R15, R7, 0x5210, R18 ;  /* 0x00005210070f7816 */ /* 0x000fe40000000012 */
[----:B------:R-:W-:Y:S02]  /*1e300*/  SGXT R2, R22, 0x1 ;  /* 0x000000011602781a */ /* 0x000fe40000000200 */
[----:B------:R-:W-:Y:S01]  /*1e310*/  SHF.R.U32.HI R21, RZ, 0x6, R24 ;  /* 0x00000006ff157819 */ /* 0x000fe20000011618 */
[----:B----4-:R-:W-:Y:S01]  /*1e320*/  STSM.16.M88.4 [R3], R12 ;  /* 0x0000000c03007844 */ /* 0x010fe20000000200 */
[----:B------:R-:W-:Y:S02]  /*1e330*/  LOP3.LUT R2, R23, 0x440, R2, 0x78, !PT ;  /* 0x0000044017027812 */ /* 0x000fe400078e7802 */
[----:B------:R-:W-:Y:S02]  /*1e340*/  SGXT.U32 R21, R21, 0x1 ;  /* 0x000000011515781a */ /* 0x000fe40000000000 */
[----:B------:R-:W-:Y:S01]  /*1e350*/  IADD3 R5, PT, PT, R2, UR14, R5 ;  /* 0x0000000e02057c10 */ /* 0x000fe2000fffe005 */
[----:B------:R-:W-:Y:S06]  /*1e360*/  BAR.SYNC.DEFER_BLOCKING 0x0 ;  /* 0x0000000000007b1d */ /* 0x000fec0000010000 */
[----:B------:R-:W0:Y:S02]  /*1e370*/  LDSM.16.M88.4 R4, [R5] ;  /* 0x000000000504783b */ /* 0x000e240000000200 */
[----:B0-----:R-:W-:-:S02]  /*1e380*/  PRMT R29, R4, 0x7770, RZ ;  /* 0x00007770041d7816 */ /* 0x001fc400000000ff */
[C---:B------:R-:W-:Y:S02]  /*1e390*/  PRMT R31, R4.reuse, 0x7771, RZ ;  /* 0x00007771041f7816 */ /* 0x040fe400000000ff */
[----:B------:R-:W-:Y:S01]  /*1e3a0*/  PRMT R33, R4, 0x7772, RZ ;  /* 0x0000777204217816 */ /* 0x000fe200000000ff */
[C---:B--2---:R-:W-:Y:S01]  /*1e3b0*/  IMAD R0, R25.reuse, UR4, RZ ;  /* 0x0000000419007c24 */ /* 0x044fe2000f8e02ff */
[----:B------:R-:W0:Y:S01]  /*1e3c0*/  LDCU UR4, c[0x0][0x3b8] ;  /* 0x00007700ff0477ac */ /* 0x000e220008000800 */
[----:B-1----:R-:W-:Y:S02]  /*1e3d0*/  ISETP.GE.AND P0, PT, R25, UR10, PT ;  /* 0x0000000a19007c0c */ /* 0x002fe4000bf06270 */
[C---:B---3--:R-:W-:Y:S02]  /*1e3e0*/  LOP3.LUT R11, R26.reuse, R21, RZ, 0xfc, !PT ;  /* 0x000000151a0b7212 */ /* 0x048fe400078efcff */
[----:B------:R-:W-:Y:S02]  /*1e3f0*/  LOP3.LUT R13, R26, 0x2, R21, 0xfe, !PT ;  /* 0x000000021a0d7812 */ /* 0x000fe400078efe15 */
[----:B------:R-:W-:-:S02]  /*1e400*/  ISETP.LT.AND P3, PT, R11, UR11, !P0 ;  /* 0x0000000b0b007c0c */ /* 0x000fc4000c761270 */
[----:B------:R-:W-:Y:S02]  /*1e410*/  ISETP.LT.AND P2, PT, R13, UR11, !P0 ;  /* 0x0000000b0d007c0c */ /* 0x000fe4000c741270 */
[----:B------:R-:W-:Y:S02]  /*1e420*/  IADD3 R8, P1, PT, R0, UR8, RZ ;  /* 0x0000000800087c10 */ /* 0x000fe4000ff3e0ff */
[----:B------:R-:W-:Y:S02]  /*1e430*/  LEA.HI R25, R24, 0x1e, RZ, 0x1a ;  /* 0x0000001e18197811 */ /* 0x000fe400078fd0ff */
[----:B------:R-:W-:Y:S02]  /*1e440*/  LEA.HI.X.SX32 R0, R0, UR9, 0x1, P1 ;  /* 0x0000000900007c11 */ /* 0x000fe400088f0eff */
[----:B------:R-:W-:Y:S01]  /*1e450*/  LEA.HI R24, R24, 0xe, RZ, 0x1a ;  /* 0x0000000e18187811 */ /* 0x000fe200078fd0ff */
[----:B0-----:R-:W-:Y:S01]  /*1e460*/  IMAD R11, R11, UR4, RZ ;  /* 0x000000040b0b7c24 */ /* 0x001fe2000f8e02ff */
[C---:B------:R-:W-:Y:S01]  /*1e470*/  LOP3.LUT R15, R26.reuse, 0x4, R21, 0xfe, !PT ;  /* 0x000000041a0f7812 */ /* 0x040fe200078efe15 */
[----:B------:R-:W-:Y:S01]  /*1e480*/  IMAD R13, R13, UR4, RZ ;  /* 0x000000040d0d7c24 */ /* 0x000fe2000f8e02ff */
[----:B------:R-:W-:-:S02]  /*1e490*/  LOP3.LUT R9, R26, R25, RZ, 0xfc, !PT ;  /* 0x000000191a097212 */ /* 0x000fc400078efcff */
[-C--:B------:R-:W-:Y:S02]  /*1e4a0*/  IADD3 R10, P4, PT, R11, R8.reuse, RZ ;  /* 0x000000080b0a7210 */ /* 0x080fe40007f9e0ff */
[----:B------:R-:W-:Y:S02]  /*1e4b0*/  IADD3 R12, P5, PT, R13, R8, RZ ;  /* 0x000000080d0c7210 */ /* 0x000fe40007fbe0ff */
[----:B------:R-:W-:Y:S02]  /*1e4c0*/  LEA.HI.X.SX32 R11, R11, R0, 0x1, P4 ;  /* 0x000000000b0b7211 */ /* 0x000fe400020f0eff */
[C---:B------:R-:W-:Y:S02]  /*1e4d0*/  LOP3.LUT R22, R26.reuse, R24, RZ, 0xfc, !PT ;  /* 0x000000181a167212 */ /* 0x040fe400078efcff */
[C---:B------:R-:W-:Y:S01]  /*1e4e0*/  ISETP.LT.AND P1, PT, R15.reuse, UR11, !P0 ;  /* 0x0000000b0f007c0c */ /* 0x040fe2000c721270 */
[----:B------:R-:W-:Y:S01]  /*1e4f0*/  IMAD R15, R15, UR4, RZ ;  /* 0x000000040f0f7c24 */ /* 0x000fe2000f8e02ff */
[----:B------:R-:W-:Y:S01]  /*1e500*/  LEA.HI.X.SX32 R13, R13, R0, 0x1, P5 ;  /* 0x000000000d0d7211 */ /* 0x000fe200028f0eff */
[----:B------:R-:W-:Y:S01]  /*1e510*/  @P3 STG.E.U8 desc[UR22][R10.64], R29 ;  /* 0x0000001d0a003986 */ /* 0x000fe2000c101116 */
[----:B------:R-:W-:-:S02]  /*1e520*/  LOP3.LUT R2, R26, 0x1c, R21, 0xfe, !PT ;  /* 0x0000001c1a027812 */ /* 0x000fc400078efe15 */
[C-C-:B------:R-:W-:Y:S01]  /*1e530*/  LOP3.LUT R3, R26.reuse, 0x1a, R21.reuse, 0xfe, !PT ;  /* 0x0000001a1a037812 */ /* 0x140fe200078efe15 */
[----:B------:R0:W-:Y:S01]  /*1e540*/  @P2 STG.E.U8 desc[UR22][R12.64], R31 ;  /* 0x0000001f0c002986 */ /* 0x0001e2000c101116 */
[C-C-:B------:R-:W-:Y:S02]  /*1e550*/  LOP3.LUT R25, R26.reuse, 0x18, R21.reuse, 0xfe, !PT ;  /* 0x000000181a197812 */ /* 0x140fe400078efe15 */
[C-C-:B------:R-:W-:Y:S02]  /*1e560*/  LOP3.LUT R16, R26.reuse, 0x16, R21.reuse, 0xfe, !PT ;  /* 0x000000161a107812 */ /* 0x140fe400078efe15 */
[C-C-:B------:R-:W-:Y:S02]  /*1e570*/  LOP3.LUT R17, R26.reuse, 0x14, R21.reuse, 0xfe, !PT ;  /* 0x000000141a117812 */ /* 0x140fe400078efe15 */
[C-C-:B------:R-:W-:Y:S02]  /*1e580*/  LOP3.LUT R18, R26.reuse, 0x12, R21.reuse, 0xfe, !PT ;  /* 0x000000121a127812 */ /* 0x140fe400078efe15 */
[----:B------:R-:W-:-:S02]  /*1e590*/  LOP3.LUT R19, R26, 0x10, R21, 0xfe, !PT ;  /* 0x000000101a137812 */ /* 0x000fc400078efe15 */
[C-C-:B------:R-:W-:Y:S02]  /*1e5a0*/  LOP3.LUT R23, R26.reuse, 0xc, R21.reuse, 0xfe, !PT ;  /* 0x0000000c1a177812 */ /* 0x140fe400078efe15 */
[C-C-:B------:R-:W-:Y:S02]  /*1e5b0*/  LOP3.LUT R24, R26.reuse, 0xa, R21.reuse, 0xfe, !PT ;  /* 0x0000000a1a187812 */ /* 0x140fe400078efe15 */
[C-C-:B------:R-:W-:Y:S02]  /*1e5c0*/  LOP3.LUT R20, R26.reuse, 0x8, R21.reuse, 0xfe, !PT ;  /* 0x000000081a147812 */ /* 0x140fe400078efe15 */
[----:B------:R-:W-:Y:S01]  /*1e5d0*/  LOP3.LUT R21, R26, 0x6, R21, 0xfe, !PT ;  /* 0x000000061a157812 */ /* 0x000fe200078efe15 */
[----:B0-----:R-:W-:Y:S01]  /*1e5e0*/  IMAD R13, R24, UR4, RZ ;  /* 0x00000004180d7c24 */ /* 0x001fe2000f8e02ff */
[----:B------:R-:W-:Y:S01]  /*1e5f0*/  IADD3 R14, P3, PT, R15, R8, RZ ;  /* 0x000000080f0e7210 */ /* 0x000fe20007f7e0ff */
[----:B------:R-:W-:Y:S01]  /*1e600*/  IMAD R27, R20, UR4, RZ ;  /* 0x00000004141b7c24 */ /* 0x000fe2000f8e02ff */
[C---:B------:R-:W-:Y:S01]  /*1e610*/  ISETP.LT.AND P2, PT, R21.reuse, UR11, !P0 ;  /* 0x0000000b15007c0c */ /* 0x040fe2000c741270 */
[----:B------:R-:W-:Y:S01]  /*1e620*/  IMAD R21, R21, UR4, RZ ;  /* 0x0000000415157c24 */ /* 0x000fe2000f8e02ff */
[----:B------:R-:W-:-:S02]  /*1e630*/  LEA.HI.X.SX32 R15, R15, R0, 0x1, P3 ;  /* 0x000000000f0f7211 */ /* 0x000fc400018f0eff */
[----:B------:R-:W-:Y:S02]  /*1e640*/  ISETP.LT.AND P3, PT, R20, UR11, !P0 ;  /* 0x0000000b14007c0c */ /* 0x000fe4000c761270 */
[C---:B------:R-:W-:Y:S01]  /*1e650*/  IADD3 R20, P4, PT, R21.reuse, R8, RZ ;  /* 0x0000000815147210 */ /* 0x040fe20007f9e0ff */
[----:B------:R0:W-:Y:S01]  /*1e660*/  @P1 STG.E.U8 desc[UR22][R14.64], R33 ;  /* 0x000000210e001986 */ /* 0x0001e2000c101116 */
[----:B------:R-:W-:Y:S02]  /*1e670*/  PRMT R29, R4, 0x7773, RZ ;  /* 0x00007773041d7816 */ /* 0x000fe400000000ff */
[----:B------:R-:W-:Y:S02]  /*1e680*/  LEA.HI.X.SX32 R21, R21, R0, 0x1, P4 ;  /* 0x0000000015157211 */ /* 0x000fe400020f0eff */
[----:B------:R-:W-:Y:S02]  /*1e690*/  ISETP.LT.AND P1, PT, R24, UR11, !P0 ;  /* 0x0000000b18007c0c */ /* 0x000fe4000c721270 */
[-C--:B------:R-:W-:Y:S01]  /*1e6a0*/  IADD3 R10, P5, PT, R27, R8.reuse, RZ ;  /* 0x000000081b0a7210 */ /* 0x080fe20007fbe0ff */
[----:B------:R1:W-:Y:S01]  /*1e6b0*/  @P2 STG.E.U8 desc[UR22][R20.64], R29 ;  /* 0x0000001d14002986 */ /* 0x0003e2000c101116 */
[C---:B------:R-:W-:Y:S01]  /*1e6c0*/  ISETP.LT.AND P2, PT, R23.reuse, UR11, !P0 ;  /* 0x0000000b17007c0c */ /* 0x040fe2000c741270 */
[----:B------:R-:W-:Y:S01]  /*1e6d0*/  IMAD R23, R23, UR4, RZ ;  /* 0x0000000417177c24 */ /* 0x000fe2000f8e02ff */
[----:B------:R-:W-:-:S02]  /*1e6e0*/  IADD3 R12, P4, PT, R13, R8, RZ ;  /* 0x000000080d0c7210 */ /* 0x000fc40007f9e0ff */
[-C--:B------:R-:W-:Y:S01]  /*1e6f0*/  LEA.HI.X.SX32 R11, R27, R0.reuse, 0x1, P5 ;  /* 0x000000001b0b7211 */ /* 0x080fe200028f0eff */
[----:B------:R-:W-:Y:S01]  /*1e700*/  IMAD R27, R22, UR4, RZ ;  /* 0x00000004161b7c24 */ /* 0x000fe2000f8e02ff */
[----:B------:R-:W-:Y:S02]  /*1e710*/  PRMT R31, R5, 0x7770, RZ ;  /* 0x00007770051f7816 */ /* 0x000fe400000000ff */
[----:B------:R-:W-:Y:S02]  /*1e720*/  LEA.HI.X.SX32 R13, R13, R0, 0x1, P4 ;  /* 0x000000000d0d7211 */ /* 0x000fe400020f0eff */
[----:B0-----:R-:W-:Y:S01]  /*1e730*/  PRMT R33, R5, 0x7771, RZ ;  /* 0x0000777105217816 */ /* 0x001fe200000000ff */
[----:B------:R0:W-:Y:S01]  /*1e740*/  @P3 STG.E.U8 desc[UR22][R10.64], R31 ;  /* 0x0000001f0a003986 */ /* 0x0001e2000c101116 */
[C---:B------:R-:W-:Y:S01]  /*1e750*/  IADD3 R14, P4, PT, R23.reuse, R8, RZ ;  /* 0x00000008170e7210 */ /* 0x040fe20007f9e0ff */
[----:B-1----:R-:W-:Y:S01]  /*1e760*/  IMAD R21, R18, UR4, RZ ;  /* 0x0000000412157c24 */ /* 0x002fe2000f8e02ff */
[----:B------:R-:W-:Y:S01]  /*1e770*/  ISETP.LT.AND P3, PT, R22, UR11, !P0 ;  /* 0x0000000b16007c0c */ /* 0x000fe2000c761270 */
[----:B------:R1:W-:Y:S01]  /*1e780*/  @P1 STG.E.U8 desc[UR22][R12.64], R33 ;  /* 0x000000210c001986 */ /* 0x0003e2000c101116 */
[----:B------:R-:W-:-:S02]  /*1e790*/  LEA.HI.X.SX32 R15, R23, R0, 0x1, P4 ;  /* 0x00000000170f7211 */ /* 0x000fc400020f0eff */
[C---:B------:R-:W-:Y:S01]  /*1e7a0*/  ISETP.LT.AND P1, PT, R19.reuse, UR11, !P0 ;  /* 0x0000000b13007c0c */ /* 0x040fe2000c721270 */
[----:B------:R-:W-:Y:S01]  /*1e7b0*/  IMAD R19, R19, UR4, RZ ;  /* 0x0000000413137c24 */ /* 0x000fe2000f8e02ff */
[C---:B------:R-:W-:Y:S02]  /*1e7c0*/  PRMT R23, R5.reuse, 0x7772, RZ ;  /* 0x0000777205177816 */ /* 0x040fe400000000ff */
[----:B------:R-:W-:Y:S02]  /*1e7d0*/  PRMT R5, R5, 0x7773, RZ ;  /* 0x0000777305057816 */ /* 0x000fe400000000ff */
[-C--:B0-----:R-:W-:Y:S01]  /*1e7e0*/  IADD3 R10, P5, PT, R27, R8.reuse, RZ ;  /* 0x000000081b0a7210 */ /* 0x081fe20007fbe0ff */
[----:B------:R0:W-:Y:S01]  /*1e7f0*/  @P2 STG.E.U8 desc[UR22][R14.64], R23 ;  /* 0x000000170e002986 */ /* 0x0001e2000c101116 */
[----:B------:R-:W-:Y:S02]  /*1e800*/  PRMT R29, R6, 0x7770, RZ ;  /* 0x00007770061d7816 */ /* 0x000fe400000000ff */
[----:B-1----:R-:W-:-:S02]  /*1e810*/  IADD3 R12, P2, PT, R19, R8, RZ ;  /* 0x00000008130c7210 */ /* 0x002fc40007f5e0ff */
[-C--:B------:R-:W-:Y:S01]  /*1e820*/  LEA.HI.X.SX32 R11, R27, R0.reuse, 0x1, P5 ;  /* 0x000000001b0b7211 */ /* 0x080fe200028f0eff */
[----:B------:R-:W-:Y:S01]  /*1e830*/  IMAD R27, R9, UR4, RZ ;  /* 0x00000004091b7c24 */ /* 0x000fe2000f8e02ff */
[----:B------:R-:W-:Y:S02]  /*1e840*/  LEA.HI.X.SX32 R13, R19, R0, 0x1, P2 ;  /* 0x00000000130d7211 */ /* 0x000fe400010f0eff */
[----:B------:R-:W-:Y:S01]  /*1e850*/  ISETP.LT.AND P4, PT, R18, UR11, !P0 ;  /* 0x0000000b12007c0c */ /* 0x000fe2000c781270 */
[----:B------:R1:W-:Y:S01]  /*1e860*/  @P3 STG.E.U8 desc[UR22][R10.64], R5 ;  /* 0x000000050a003986 */ /* 0x0003e2000c101116 */
[----:B------:R-:W-:Y:S01]  /*1e870*/  IADD3 R18, P5, PT, R21, R8, RZ ;  /* 0x0000000815127210 */ /* 0x000fe20007fbe0ff */
[----:B0-----:R-:W-:Y:S01]  /*1e880*/  IMAD R15, R25, UR4, RZ ;  /* 0x00000004190f7c24 */ /* 0x001fe2000f8e02ff */
[----:B------:R-:W-:Y:S01]  /*1e890*/  PRMT R31, R6, 0x7771, RZ ;  /* 0x00007771061f7816 */ /* 0x000fe200000000ff */
[----:B------:R0:W-:Y:S01]  /*1e8a0*/  @P1 STG.E.U8 desc[UR22][R12.64], R29 ;  /* 0x0000001d0c001986 */ /* 0x0001e2000c101116 */
[----:B------:R-:W-:Y:S01]  /*1e8b0*/  ISETP.LT.AND P1, PT, R9, UR11, !P0 ;  /* 0x0000000b09007c0c */ /* 0x000fe2000c721270 */
[----:B------:R-:W-:Y:S01]  /*1e8c0*/  IMAD R9, R16, UR4, RZ ;  /* 0x0000000410097c24 */ /* 0x000fe2000f8e02ff */
[----:B------:R-:W-:Y:S01]  /*1e8d0*/  LEA.HI.X.SX32 R19, R21, R0, 0x1, P5 ;  /* 0x0000000015137211 */ /* 0x000fe200028f0eff */
[----:B------:R-:W-:Y:S01]  /*1e8e0*/  IMAD R23, R2, UR4, RZ ;  /* 0x0000000402177c24 */ /* 0x000fe2000f8e02ff */
[C---:B------:R-:W-:Y:S01]  /*1e8f0*/  ISETP.LT.AND P5, PT, R17.reuse, UR11, !P0 ;  /* 0x0000000b11007c0c */ /* 0x040fe2000c7a1270 */
[----:B------:R-:W-:Y:S01]  /*1e900*/  IMAD R17, R17, UR4, RZ ;  /* 0x0000000411117c24 */ /* 0x000fe2000f8e02ff */
[-C--:B-1----:R-:W-:Y:S01]  /*1e910*/  IADD3 R10, P2, PT, R9, R8.reuse, RZ ;  /* 0x00000008090a7210 */ /* 0x082fe20007f5e0ff */
[----:B------:R1:W-:Y:S01]  /*1e920*/  @P4 STG.E.U8 desc[UR22][R18.64], R31 ;  /* 0x0000001f12004986 */ /* 0x0003e2000c101116 */
[----:B------:R-:W-:Y:S01]  /*1e930*/  ISETP.LT.AND P4, PT, R16, UR11, !P0 ;  /* 0x0000000b10007c0c */ /* 0x000fe2000c781270 */
[----:B------:R-:W-:Y:S01]  /*1e940*/  IMAD R21, R3, UR4, RZ ;  /* 0x0000000403157c24 */ /* 0x000fe2000f8e02ff */
[----:B------:R-:W-:-:S02]  /*1e950*/  IADD3 R4, P6, PT, R17, R8, RZ ;  /* 0x0000000811047210 */ /* 0x000fc40007fde0ff */
[----:B0-----:R-:W-:Y:S02]  /*1e960*/  IADD3 R12, P3, PT, R15, R8, RZ ;  /* 0x000000080f0c7210 */ /* 0x001fe40007f7e0ff */
[----:B------:R-:W-:Y:S02]  /*1e970*/  LEA.HI.X.SX32 R11, R9, R0, 0x1, P2 ;  /* 0x00000000090b7211 */ /* 0x000fe400010f0eff */
[----:B------:R-:W-:Y:S02]  /*1e980*/  IADD3 R16, P2, PT, R23, R8, RZ ;  /* 0x0000000817107210 */ /* 0x000fe40007f5e0ff */
[-C--:B------:R-:W-:Y:S02]  /*1e990*/  LEA.HI.X.SX32 R5, R17, R0.reuse, 0x1, P6 ;  /* 0x0000000011057211 */ /* 0x080fe400030f0eff */
[----:B------:R-:W-:Y:S02]  /*1e9a0*/  LEA.HI.X.SX32 R13, R15, R0, 0x1, P3 ;  /* 0x000000000f0d7211 */ /* 0x000fe400018f0eff */
[----:B------:R-:W-:-:S02]  /*1e9b0*/  ISETP.LT.AND P3, PT, R25, UR11, !P0 ;  /* 0x0000000b19007c0c */ /* 0x000fc4000c761270 */
[----:B------:R-:W-:Y:S02]  /*1e9c0*/  LEA.HI.X.SX32 R17, R23, R0, 0x1, P2 ;  /* 0x0000000017117211 */ /* 0x000fe400010f0eff */
[----:B------:R-:W-:Y:S02]  /*1e9d0*/  ISETP.LT.AND P2, PT, R3, UR11, !P0 ;  /* 0x0000000b03007c0c */ /* 0x000fe4000c741270 */
[C---:B------:R-:W-:Y:S02]  /*1e9e0*/  IADD3 R14, P6, PT, R21.reuse, R8, RZ ;  /* 0x00000008150e7210 */ /* 0x040fe40007fde0ff */
[----:B------:R-:W-:Y:S02]  /*1e9f0*/  ISETP.LT.AND P0, PT, R2, UR11, !P0 ;  /* 0x0000000b02007c0c */ /* 0x000fe4000c701270 */
[----:B------:R-:W-:Y:S02]  /*1ea00*/  LEA.HI.X.SX32 R15, R21, R0, 0x1, P6 ;  /* 0x00000000150f7211 */ /* 0x000fe400030f0eff */
[----:B------:R-:W-:-:S02]  /*1ea10*/  PRMT R3, R6, 0x7772, RZ ;  /* 0x0000777206037816 */ /* 0x000fc400000000ff */
[----:B------:R-:W-:Y:S02]  /*1ea20*/  IADD3 R8, P6, PT, R27, R8, RZ ;  /* 0x000000081b087210 */ /* 0x000fe40007fde0ff */
[----:B-1----:R-:W-:Y:S01]  /*1ea30*/  PRMT R19, R6, 0x7773, RZ ;  /* 0x0000777306137816 */ /* 0x002fe200000000ff */
[----:B------:R0:W-:Y:S01]  /*1ea40*/  @P5 STG.E.U8 desc[UR22][R4.64], R3 ;  /* 0x0000000304005986 */ /* 0x0001e2000c101116 */
[C---:B------:R-:W-:Y:S02]  /*1ea50*/  PRMT R21, R7.reuse, 0x7770, RZ ;  /* 0x0000777007157816 */ /* 0x040fe400000000ff */
[C---:B------:R-:W-:Y:S01]  /*1ea60*/  PRMT R23, R7.reuse, 0x7771, RZ ;  /* 0x0000777107177816 */ /* 0x040fe200000000ff */
[----:B------:R0:W-:Y:S01]  /*1ea70*/  @P4 STG.E.U8 desc[UR22][R10.64], R19 ;  /* 0x000000130a004986 */ /* 0x0001e2000c101116 */
[----:B------:R-:W-:Y:S02]  /*1ea80*/  PRMT R25, R7, 0x7772, RZ ;  /* 0x0000777207197816 */ /* 0x000fe400000000ff */
[----:B------:R-:W-:Y:S01]  /*1ea90*/  LEA.HI.X.SX32 R9, R27, R0, 0x1, P6 ;  /* 0x000000001b097211 */ /* 0x000fe200030f0eff */
[----:B------:R0:W-:Y:S01]  /*1eaa0*/  @P3 STG.E.U8 desc[UR22][R12.64], R21 ;  /* 0x000000150c003986 */ /* 0x0001e2000c101116 */
[----:B------:R-:W-:-:S03]  /*1eab0*/  PRMT R7, R7, 0x7773, RZ ;  /* 0x0000777307077816 */ /* 0x000fc600000000ff */
[----:B------:R0:W-:Y:S04]  /*1eac0*/  @P2 STG.E.U8 desc[UR22][R14.64], R23 ;  /* 0x000000170e002986 */ /* 0x0001e8000c101116 */
[----:B------:R0:W-:Y:S04]  /*1ead0*/  @P0 STG.E.U8 desc[UR22][R16.64], R25 ;  /* 0x0000001910000986 */ /* 0x0001e8000c101116 */
[----:B------:R0:W-:Y:S01]  /*1eae0*/  @P1 STG.E.U8 desc[UR22][R8.64], R7 ;  /* 0x0000000708001986 */ /* 0x0001e2000c101116 */
[----:B------:R-:W-:Y:S06]  /*1eaf0*/  BAR.SYNC.DEFER_BLOCKING 0x0 ;  /* 0x0000000000007b1d */ /* 0x000fec0000010000 */
[----:B------:R-:W-:Y:S05]  /*1eb00*/  BRA.U UP0, `(.L_x_13) ;  /* 0x00000001009c7547 */ /* 0x000fea000b800000 */
[----:B------:R-:W1:Y:S01]  /*1eb10*/  S2UR UR5, SR_CgaCtaId ;  /* 0x00000000000579c3 */ /* 0x000e620000008800 */
[----:B------:R-:W-:Y:S01]  /*1eb20*/  NOP ;  /* 0x0000000000007918 */ /* 0x000fe20000000000 */
[----:B------:R-:W-:Y:S01]  /*1eb30*/  UMOV UR4, 0x50 ;  /* 0x0000005000047882 */ /* 0x000fe20000000000 */
[----:B------:R-:W-:Y:S02]  /*1eb40*/  IMAD.U32 R0, RZ, RZ, UR15 ;  /* 0x0000000fff007e24 */ /* 0x000fe4000f8e00ff */
[----:B0-----:R-:W-:-:S03]  /*1eb50*/  IMAD.MOV.U32 R3, RZ, RZ, 0x1 ;  /* 0x00000001ff037424 */ /* 0x001fc600078e00ff */
[----:B------:R-:W-:-:S04]  /*1eb60*/  LOP3.LUT R0, R0, 0xffff, RZ, 0xc0, !PT ;  /* 0x0000ffff00007812 */ /* 0x000fc800078ec0ff */
[----:B------:R-:W-:-:S05]  /*1eb70*/  SHF.R.U32.HI R0, RZ, 0x5, R0 ;  /* 0x00000005ff007819 */ /* 0x000fca0000011600 */
[----:B------:R-:W-:Y:S01]  /*1eb80*/  VIADD R2, R0, 0x10 ;  /* 0x0000001000027836 */ /* 0x000fe20000000000 */
[----:B------:R-:W-:Y:S01]  /*1eb90*/  SHF.L.U32 R0, R3, R0, RZ ;  /* 0x0000000003007219 */ /* 0x000fe200000006ff */
[----:B-1----:R-:W-:-:S03]  /*1eba0*/  ULEA UR6, UR5, UR4, 0x18 ;  /* 0x0000000405067291 */ /* 0x002fc6000f8ec0ff */
[----:B------:R-:W-:-:S04]  /*1ebb0*/  SHF.L.U32 R3, R3, R2, RZ ;  /* 0x0000000203037219 */ /* 0x000fc800000006ff */
[----:B------:R-:W-:Y:S02]  /*1ebc0*/  LOP3.LUT R0, R3, R0, RZ, 0xfc, !PT ;  /* 0x0000000003007212 */ /* 0x000fe400078efcff */
[----:B------:R-:W0:Y:S02]  /*1ebd0*/  LDS R5, [UR6] ;  /* 0x00000006ff057984 */ /* 0x000e240008000800 */
[C---:B------:R-:W-:Y:S02]  /*1ebe0*/  LOP3.LUT R2, R0.reuse, 0xffff, RZ, 0xc0, !PT ;  /* 0x0000ffff00027812 */ /* 0x040fe400078ec0ff */
[----:B0-----:R-:W-:-:S04]  /*1ebf0*/  LOP3.LUT R3, R0, 0xffff, R5, 0x80, !PT ;  /* 0x0000ffff00037812 */ /* 0x001fc800078e8005 */
[----:B------:R-:W-:-:S13]  /*1ec00*/  ISETP.NE.AND P0, PT, R3, R2, PT ;  /* 0x000000020300720c */ /* 0x000fda0003f05270 */
[----:B------:R-:W-:Y:S05]  /*1ec10*/  @P0 BRA `(.L_x_14) ;  /* 0x0000000000500947 */ /* 0x000fea0003800000 */
[----:B------:R-:W-:Y:S02]  /*1ec20*/  SHF.R.U32.HI R5, RZ, 0x10, R5 ;  /* 0x00000010ff057819 */ /* 0x000fe40000011605 */
[----:B------:R-:W-:-:S04]  /*1ec30*/  SHF.R.U32.HI R2, RZ, 0x10, R0 ;  /* 0x00000010ff027819 */ /* 0x000fc80000011600 */
[----:B------:R-:W-:-:S04]  /*1ec40*/  LOP3.LUT R5, R5, R2, RZ, 0xc0, !PT ;  /* 0x0000000205057212 */ /* 0x000fc800078ec0ff */
[----:B------:R-:W-:-:S13]  /*1ec50*/  ISETP.NE.AND P0, PT, R5, R2, PT ;  /* 0x000000020500720c */ /* 0x000fda0003f05270 */
[----:B------:R-:W-:Y:S05]  /*1ec60*/  @P0 BRA `(.L_x_15) ;  /* 0x0000000000300947 */ /* 0x000fea0003800000 */
[----:B------:R-:W-:Y:S01]  /*1ec70*/  R2UR UR4, R0 ;  /* 0x00000000000472ca */ /* 0x000fe200000e0000 */
[----:B------:R-:W-:Y:S01]  /*1ec80*/  VOTEU.ANY UR5, UPT, PT ;  /* 0x0000000000057886 */ /* 0x000fe200038e0100 */
[----:B------:R-:W0:Y:S01]  /*1ec90*/  S2R R0, SR_LANEID ;  /* 0x0000000000007919 */ /* 0x000e220000000000 */
[----:B------:R-:W-:-:S10]  /*1eca0*/  UFLO.U32 UR5, UR5 ;  /* 0x00000005000572bd */ /* 0x000fd400080e0000 */
[----:B------:R-:W-:-:S06]  /*1ecb0*/  ULOP3.LUT UR4, URZ, UR4, URZ, 0x33, !UPT ;  /* 0x00000004ff047292 */ /* 0x000fcc000f8e33ff */
[----:B------:R-:W-:-:S04]  /*1ecc0*/  IMAD.U32 R2, RZ, RZ, UR4 ;  /* 0x00000004ff027e24 */ /* 0x000fc8000f8e00ff */
[----:B------:R-:W1:Y:S02]  /*1ecd0*/  REDUX UR7, R2 ;  /* 0x00000000020773c4 */ /* 0x000e640000000000 */
[----:B------:R2:W-:Y:S01]  /*1ece0*/  UTCATOMSWS.AND URZ, UR4 ;  /* 0x0000000400ff79e3 */ /* 0x0005e20008000000 */
[----:B0-----:R-:W-:Y:S01]  /*1ecf0*/  ISETP.EQ.U32.AND P0, PT, R0, UR5, PT ;  /* 0x0000000500007c0c */ /* 0x001fe2000bf02070 */
[----:B-1----:R-:W-:-:S12]  /*1ed00*/  IMAD.U32 R0, RZ, RZ, UR7 ;  /* 0x00000007ff007e24 */ /* 0x002fd8000f8e00ff */
[----:B------:R2:W-:Y:S01]  /*1ed10*/  @P0 ATOMS.AND RZ, [UR6], R0 ;  /* 0x00000000ffff098c */ /* 0x0005e2000a800006 */
[----:B------:R-:W-:Y:S05]  /*1ed20*/  BRA `(.L_x_13) ;  /* 0x0000000000147947 */ /* 0x000fea0003800000 */
.L_x_15:
[----:B------:R-:W-:-:S07]  /*1ed30*/  MOV R2, 0x1ed50 ;  /* 0x0001ed5000027802 */ /* 0x000fce0000000f00 */
[----:B------:R-:W-:Y:S05]  /*1ed40*/  CALL.REL.NOINC `($__internal_0_$__cuda_sm10x_tcgen05_guardrail_trap_col_being_dealloced_not_returned_by_alloc) ;  /* 0x0000000000307944 */ /* 0x000fea0003c00000 */
[----:B------:R-:W-:Y:S05]  /*1ed50*/  BRA `(.L_x_13) ;  /* 0x0000000000087947 */ /* 0x000fea0003800000 */
.L_x_14:
[----:B------:R-:W-:-:S07]  /*1ed60*/  MOV R2, 0x1ed80 ;  /* 0x0001ed8000027802 */ /* 0x000fce0000000f00 */
[----:B------:R-:W-:Y:S05]  /*1ed70*/  CALL.REL.NOINC `($__internal_2_$__cuda_sm10x_tcgen05_guardrail_trap_unallocated_columns_being_dealloced) ;  /* 0x00000000003c7944 */ /* 0x000fea0003c00000 */
.L_x_13:
[----:B------:R-:W-:Y:S01]  /*1ed80*/  NOP ;  /* 0x0000000000007918 */ /* 0x000fe20000000000 */
[----:B--2---:R-:W-:Y:S05]  /*1ed90*/  EXIT ;  /* 0x000000000000794d */ /* 0x004fea0003800000 */
.L_x_8:
[----:B---3--:R-:W-:-:S04]  /*1eda0*/  IMAD.U32 R4, RZ, RZ, UR7 ;  /* 0x00000007ff047e24 */ /* 0x008fc8000f8e00ff */
[----:B------:R-:W0:Y:S02]  /*1edb0*/  SYNCS.PHASECHK.TRANS64.TRYWAIT P1, [UR17], R4 ;  /* 0x00000004ff0075a7 */ /* 0x000e240008021111 */
[----:B0-----:R-:W-:Y:S05]  /*1edc0*/  @!P1 BRA `(.L_x_8) ;  /* 0xfffffffc00f49947 */ /* 0x001fea000383ffff */
[----:B------:R-:W-:Y:S05]  /*1edd0*/  BRA `(.L_x_16) ;  /* 0xffffff4c00b07947 */ /* 0x000fea000383ffff */
.L_x_12:
[----:B------:R-:W0:Y:S02]  /*1ede0*/  SYNCS.PHASECHK.TRANS64.TRYWAIT P0, [UR17], R0 ;  /* 0x00000000ff0075a7 */ /* 0x000e240008001111 */
[----:B0-----:R-:W-:Y:S05]  /*1edf0*/  @!P0 BRA `(.L_x_12) ;  /* 0xfffffffc00f88947 */ /* 0x001fea000383ffff */
[----:B------:R-:W-:Y:S05]  /*1ee00*/  BRA `(.L_x_11) ;  /* 0xfffffff000287947 */ /* 0x000fea000383ffff */
        .weak           $__internal_0_$__cuda_sm10x_tcgen05_guardrail_trap_col_being_dealloced_not_returned_by_alloc
        .type           $__internal_0_$__cuda_sm10x_tcgen05_guardrail_trap_col_being_dealloced_not_returned_by_alloc,@function
        .size           $__internal_0_$__cuda_sm10x_tcgen05_guardrail_trap_col_being_dealloced_not_returned_by_alloc,($__internal_1_$__cuda_sm10x_tcgen05_guardrail_trap_phase_invalid_during_alloc - $__internal_0_$__cuda_sm10x_tcgen05_guardrail_trap_col_being_dealloced_not_returned_by_alloc)
$__internal_0_$__cuda_sm10x_tcgen05_guardrail_trap_col_being_dealloced_not_returned_by_alloc:
[----:B------:R-:W-:Y:S05]  /*1ee10*/  BPT.TRAP 0x1 ;  /* 0x000000040000795c */ /* 0x000fea0000300000 */
[----:B------:R-:W-:-:S04]  /*1ee20*/  IMAD.MOV.U32 R3, RZ, RZ, 0x0 ;  /* 0x00000000ff037424 */ /* 0x000fc800078e00ff */
[----:B------:R-:W-:Y:S05]  /*1ee30*/  RET.REL.NODEC R2 `(matmul_kernel) ;  /* 0xfffffe1002707950 */ /* 0x000fea0003c3ffff */
        .weak           $__internal_1_$__cuda_sm10x_tcgen05_guardrail_trap_phase_invalid_during_alloc
        .type           $__internal_1_$__cuda_sm10x_tcgen05_guardrail_trap_phase_invalid_during_alloc,@function
        .size           $__internal_1_$__cuda_sm10x_tcgen05_guardrail_trap_phase_invalid_during_alloc,($__internal_2_$__cuda_sm10x_tcgen05_guardrail_trap_unallocated_columns_being_dealloced - $__internal_1_$__cuda_sm10x_tcgen05_guardrail_trap_phase_invalid_during_alloc)
$__internal_1_$__cuda_sm10x_tcgen05_guardrail_trap_phase_invalid_during_alloc:
[----:B------:R-:W-:Y:S05]  /*1ee40*/  BPT.TRAP 0x1 ;  /* 0x000000040000795c */ /* 0x000fea0000300000 */
[----:B------:R-:W-:-:S04]  /*1ee50*/  IMAD.MOV.U32 R3, RZ, RZ, 0x0 ;  /* 0x00000000ff037424 */ /* 0x000fc800078e00ff */
[----:B------:R-:W-:Y:S05]  /*1ee60*/  RET.REL.NODEC R2 `(matmul_kernel) ;  /* 0xfffffe1002647950 */ /* 0x000fea0003c3ffff */
        .weak           $__internal_2_$__cuda_sm10x_tcgen05_guardrail_trap_unallocated_columns_being_dealloced
        .type           $__internal_2_$__cuda_sm10x_tcgen05_guardrail_trap_unallocated_columns_being_dealloced,@function
        .size           $__internal_2_$__cuda_sm10x_tcgen05_guardrail_trap_unallocated_columns_being_dealloced,(.L_x_20 - $__internal_2_$__cuda_sm10x_tcgen05_guardrail_trap_unallocated_columns_being_dealloced)
$__internal_2_$__cuda_sm10x_tcgen05_guardrail_trap_unallocated_columns_being_dealloced:
[----:B------:R-:W-:Y:S05]  /*1ee70*/  BPT.TRAP 0x1 ;  /* 0x000000040000795c */ /* 0x000fea0000300000 */
[----:B------:R-:W-:-:S04]  /*1ee80*/  IMAD.MOV.U32 R3, RZ, RZ, 0x0 ;  /* 0x00000000ff037424 */ /* 0x000fc800078e00ff */
[----:B------:R-:W-:Y:S05]  /*1ee90*/  RET.REL.NODEC R2 `(matmul_kernel) ;  /* 0xfffffe1002587950 */ /* 0x000fea0003c3ffff */
.L_x_17:
[----:B------:R-:W-:-:S00]  /*1eea0*/  BRA `(.L_x_17) ;  /* 0xfffffffc00fc7947 */ /* 0x000fc0000383ffff */
[----:B------:R-:W-:-:S00]  /*1eeb0*/  NOP ;  /* 0x0000000000007918 */ /* 0x000fc00000000000 */
        /* <DEDUP_REMOVED lines=12> */
.L_x_20:


//--------------------- .nv.shared.matmul_kernel  --------------------------
	.section	.nv.shared.matmul_kernel,"aw",@nobits
	.sectionflags	@""
	.align	16
	.zero		1024


//--------------------- .nv.shared.reserved.0     --------------------------
	.section	.nv.shared.reserved.0,"aw",@nobits
	.align	8
	.weak		__nv_reservedSMEM_offset_0_alias
	.size		__nv_reservedSMEM_offset_0_alias, 0, 64
	.other		__nv_reservedSMEM_offset_0_alias,@"STO_CUDA_RESERVED_SHARED STV_DEFAULT"
__nv_reservedSMEM_offset_0_alias:
	.zero		0
.nv.shared.reserved.0:
	.zero		64
	.weak		__nv_reservedSMEM_allocation_phase
	.type		__nv_reservedSMEM_allocation_phase,@object
	.size		__nv_reservedSMEM_allocation_phase,(.L_0 - __nv_reservedSMEM_allocation_phase)
__nv_reservedSMEM_allocation_phase:
	.zero		1
.L_0:
	.zero		7
	.weak		__nv_reservedSMEM_devtool_atexit_pc
	.type		__nv_reservedSMEM_devtool_atexit_pc,@object
	.size		__nv_reservedSMEM_devtool_atexit_pc,(__nv_reservedSMEM_allocation_mask - __nv_reservedSMEM_devtool_atexit_pc)
__nv_reservedSMEM_devtool_atexit_pc:
	.zero		8
	.weak		__nv_reservedSMEM_allocation_mask
	.type		__nv_reservedSMEM_allocation_mask,@object
	.size		__nv_reservedSMEM_allocation_mask,(.L_2 - __nv_reservedSMEM_allocation_mask)
__nv_reservedSMEM_allocation_mask:
	.zero		4
.L_2:


//--------------------- .nv.constant0.matmul_kernel --------------------------
	.section	.nv.constant0.matmul_kernel,"a",@progbits
	.sectionflags	@""
	.align	4
.nv.constant0.matmul_kernel:
	.zero		976


//--------------------- SYMBOLS --------------------------

	.type		.nv.reservedSmem.offset0,@object
	.size		.nv.reservedSmem.offset0,0x4
	.type		.nv.reservedSmem.cap,@object
	.size		.nv.reservedSmem.cap,0x4
